	.target	sm_80

	.elftype	@"ET_EXEC"


//--------------------- .note.nv.tkinfo           --------------------------
	.section	.note.nv.tkinfo,"",@"SHT_NOTE"
	.sectionflags	@"SHF_NOTE_NV_TKINFO"
	.tkinfo
        /*0018*/ 	.word	0x00000002
        /*0030*/ 	.string	""
        /*0030*/ 	.string	"ptxas"
        /*0030*/ 	.string	"Cuda compilation tools, release 13.0, V13.0.88"
        /*0030*/ 	.string	"Build cuda_13.0.r13.0/compiler.36424714_0"
        /*0030*/ 	.string	"-v  -suppress-debug-info  -lineinfo  -arch sm_80 "



//--------------------- .note.nv.cuinfo           --------------------------
	.section	.note.nv.cuinfo,"",@"SHT_NOTE"
	.sectionflags	@"SHF_NOTE_NV_CUINFO"
        /*0018*/ 	.short	0x0002
        /*001a*/ 	.short	0x0050
        /*001c*/ 	.short	0x0082
	.zero		2


//--------------------- .nv.info                  --------------------------
	.section	.nv.info,"",@"SHT_CUDA_INFO"
	.align	4


	//----- nvinfo : EIATTR_REGCOUNT
	.align		4
        /*0000*/ 	.byte	0x04, 0x2f
        /*0002*/ 	.short	(.L_1 - .L_0)
	.align		4
.L_0:
        /*0004*/ 	.word	index@(matmul_kernel)
        /*0008*/ 	.word	0x000000ff


	//----- nvinfo : EIATTR_FRAME_SIZE
	.align		4
.L_1:
        /*000c*/ 	.byte	0x04, 0x11
        /*000e*/ 	.short	(.L_3 - .L_2)
	.align		4
.L_2:
        /*0010*/ 	.word	index@(matmul_kernel)
        /*0014*/ 	.word	0x000026a8


	//----- nvinfo : EIATTR_MIN_STACK_SIZE
	.align		4
.L_3:
        /*0018*/ 	.byte	0x04, 0x12
        /*001a*/ 	.short	(.L_5 - .L_4)
	.align		4
.L_4:
        /*001c*/ 	.word	index@(matmul_kernel)
        /*0020*/ 	.word	0x000026a8
.L_5:


//--------------------- .nv.info.matmul_kernel    --------------------------
	.section	.nv.info.matmul_kernel,"",@"SHT_CUDA_INFO"
	.sectionflags	@""
	.align	4


	//----- nvinfo : EIATTR_CUDA_API_VERSION
	.align		4
        /*0000*/ 	.byte	0x04, 0x37
        /*0002*/ 	.short	(.L_7 - .L_6)
.L_6:
        /*0004*/ 	.word	0x00000082


	//----- nvinfo : EIATTR_SW2861232_WAR
	.align		4
.L_7:
        /*0008*/ 	.byte	0x01, 0x35
	.zero		2


	//----- nvinfo : EIATTR_PARAM_CBANK
	.align		4
        /*000c*/ 	.byte	0x04, 0x0a
        /*000e*/ 	.short	(.L_9 - .L_8)
	.align		4
.L_8:
        /*0010*/ 	.word	index@(.nv.constant0.matmul_kernel)
        /*0014*/ 	.short	0x0160
        /*0016*/ 	.short	0x0050


	//----- nvinfo : EIATTR_CBANK_PARAM_SIZE
	.align		4
.L_9:
        /*0018*/ 	.byte	0x03, 0x19
        /*001a*/ 	.short	0x0050


	//----- nvinfo : EIATTR_KPARAM_INFO
	.align		4
        /*001c*/ 	.byte	0x04, 0x17
        /*001e*/ 	.short	(.L_11 - .L_10)
.L_10:
        /*0020*/ 	.word	0x00000000
        /*0024*/ 	.short	0x000d
        /*0026*/ 	.short	0x0048
        /*0028*/ 	.byte	0x00, 0xf4, 0x21, 0x00


	//----- nvinfo : EIATTR_KPARAM_INFO
	.align		4
.L_11:
        /*002c*/ 	.byte	0x04, 0x17
        /*002e*/ 	.short	(.L_13 - .L_12)
.L_12:
        /*0030*/ 	.word	0x00000000
        /*0034*/ 	.short	0x000c
        /*0036*/ 	.short	0x0040
        /*0038*/ 	.byte	0x00, 0xf4, 0x21, 0x00


	//----- nvinfo : EIATTR_KPARAM_INFO
	.align		4
.L_13:
        /*003c*/ 	.byte	0x04, 0x17
        /*003e*/ 	.short	(.L_15 - .L_14)
.L_14:
        /*0040*/ 	.word	0x00000000
        /*0044*/ 	.short	0x000b
        /*0046*/ 	.short	0x0038
        /*0048*/ 	.byte	0x00, 0xf0, 0x11, 0x00


	//----- nvinfo : EIATTR_KPARAM_INFO
	.align		4
.L_15:
        /*004c*/ 	.byte	0x04, 0x17
        /*004e*/ 	.short	(.L_17 - .L_16)
.L_16:
        /*0050*/ 	.word	0x00000000
        /*0054*/ 	.short	0x000a
        /*0056*/ 	.short	0x0034
        /*0058*/ 	.byte	0x00, 0xf0, 0x11, 0x00


	//----- nvinfo : EIATTR_KPARAM_INFO
	.align		4
.L_17:
        /*005c*/ 	.byte	0x04, 0x17
        /*005e*/ 	.short	(.L_19 - .L_18)
.L_18:
        /*0060*/ 	.word	0x00000000
        /*0064*/ 	.short	0x0009
        /*0066*/ 	.short	0x0030
        /*0068*/ 	.byte	0x00, 0xf0, 0x11, 0x00


	//----- nvinfo : EIATTR_KPARAM_INFO
	.align		4
.L_19:
        /*006c*/ 	.byte	0x04, 0x17
        /*006e*/ 	.short	(.L_21 - .L_20)
.L_20:
        /*0070*/ 	.word	0x00000000
        /*0074*/ 	.short	0x0008
        /*0076*/ 	.short	0x002c
        /*0078*/ 	.byte	0x00, 0xf0, 0x11, 0x00


	//----- nvinfo : EIATTR_KPARAM_INFO
	.align		4
.L_21:
        /*007c*/ 	.byte	0x04, 0x17
        /*007e*/ 	.short	(.L_23 - .L_22)
.L_22:
        /*0080*/ 	.word	0x00000000
        /*0084*/ 	.short	0x0007
        /*0086*/ 	.short	0x0028
        /*0088*/ 	.byte	0x00, 0xf0, 0x11, 0x00


	//----- nvinfo : EIATTR_KPARAM_INFO
	.align		4
.L_23:
        /*008c*/ 	.byte	0x04, 0x17
        /*008e*/ 	.short	(.L_25 - .L_24)
.L_24:
        /*0090*/ 	.word	0x00000000
        /*0094*/ 	.short	0x0006
        /*0096*/ 	.short	0x0024
        /*0098*/ 	.byte	0x00, 0xf0, 0x11, 0x00


	//----- nvinfo : EIATTR_KPARAM_INFO
	.align		4
.L_25:
        /*009c*/ 	.byte	0x04, 0x17
        /*009e*/ 	.short	(.L_27 - .L_26)
.L_26:
        /*00a0*/ 	.word	0x00000000
        /*00a4*/ 	.short	0x0005
        /*00a6*/ 	.short	0x0020
        /*00a8*/ 	.byte	0x00, 0xf0, 0x11, 0x00


	//----- nvinfo : EIATTR_KPARAM_INFO
	.align		4
.L_27:
        /*00ac*/ 	.byte	0x04, 0x17
        /*00ae*/ 	.short	(.L_29 - .L_28)
.L_28:
        /*00b0*/ 	.word	0x00000000
        /*00b4*/ 	.short	0x0004
        /*00b6*/ 	.short	0x001c
        /*00b8*/ 	.byte	0x00, 0xf0, 0x11, 0x00


	//----- nvinfo : EIATTR_KPARAM_INFO
	.align		4
.L_29:
        /*00bc*/ 	.byte	0x04, 0x17
        /*00be*/ 	.short	(.L_31 - .L_30)
.L_30:
        /*00c0*/ 	.word	0x00000000
        /*00c4*/ 	.short	0x0003
        /*00c6*/ 	.short	0x0018
        /*00c8*/ 	.byte	0x00, 0xf0, 0x11, 0x00


	//----- nvinfo : EIATTR_KPARAM_INFO
	.align		4
.L_31:
        /*00cc*/ 	.byte	0x04, 0x17
        /*00ce*/ 	.short	(.L_33 - .L_32)
.L_32:
        /*00d0*/ 	.word	0x00000000
        /*00d4*/ 	.short	0x0002
        /*00d6*/ 	.short	0x0010
        /*00d8*/ 	.byte	0x00, 0xf4, 0x21, 0x00


	//----- nvinfo : EIATTR_KPARAM_INFO
	.align		4
.L_33:
        /*00dc*/ 	.byte	0x04, 0x17
        /*00de*/ 	.short	(.L_35 - .L_34)
.L_34:
        /*00e0*/ 	.word	0x00000000
        /*00e4*/ 	.short	0x0001
        /*00e6*/ 	.short	0x0008
        /*00e8*/ 	.byte	0x00, 0xf4, 0x21, 0x00


	//----- nvinfo : EIATTR_KPARAM_INFO
	.align		4
.L_35:
        /*00ec*/ 	.byte	0x04, 0x17
        /*00ee*/ 	.short	(.L_37 - .L_36)
.L_36:
        /*00f0*/ 	.word	0x00000000
        /*00f4*/ 	.short	0x0000
        /*00f6*/ 	.short	0x0000
        /*00f8*/ 	.byte	0x00, 0xf4, 0x21, 0x00


	//----- nvinfo : EIATTR_MAXREG_COUNT
	.align		4
.L_37:
        /*00fc*/ 	.byte	0x03, 0x1b
        /*00fe*/ 	.short	0x00ff


	//----- nvinfo : EIATTR_NUM_BARRIERS
	.align		4
        /*0100*/ 	.byte	0x02, 0x4c
        /*0102*/ 	.byte	0x01
	.zero		1


	//----- nvinfo : EIATTR_ANNOTATIONS
	.align		4
        /*0104*/ 	.byte	0x04, 0x55
        /*0106*/ 	.short	(.L_39 - .L_38)


	//   ....[0]....
.L_38:
        /*0108*/ 	.word	0x00000001
        /*010c*/ 	.byte	0x30, 0x06, 0x00, 0x00, 0x01, 0x00, 0x00, 0x00, 0xe0, 0x07, 0x00, 0x00, 0x01, 0x00, 0x00, 0x00
        /* <DEDUP_REMOVED lines=1657> */
        /*68ac*/ 	.byte	0xf0, 0x85, 0x01, 0x00, 0x01, 0x00, 0x00, 0x00, 0x00, 0x86, 0x01, 0x00


	//----- nvinfo : EIATTR_MERCURY_ISA_VERSION
	.align		4
.L_39:
        /*68b8*/ 	.byte	0x03, 0x5f
        /*68ba*/ 	.short	0x0000


	//----- nvinfo : EIATTR_EXIT_INSTR_OFFSETS
	.align		4
        /*68bc*/ 	.byte	0x04, 0x1c
        /*68be*/ 	.short	(.L_41 - .L_40)


	//   ....[0]....
.L_40:
        /*68c0*/ 	.word	0x000591b0


	//   ....[1]....
        /*68c4*/ 	.word	0x000591d0


	//----- nvinfo : EIATTR_REQNTID
	.align		4
.L_41:
        /*68c8*/ 	.byte	0x04, 0x10
        /*68ca*/ 	.short	(.L_43 - .L_42)
.L_42:
        /*68cc*/ 	.word	0x00000040
        /*68d0*/ 	.word	0x00000001
        /*68d4*/ 	.word	0x00000001
.L_43:


//--------------------- .nv.callgraph             --------------------------
	.section	.nv.callgraph,"",@"SHT_CUDA_CALLGRAPH"
	.align	4
	.sectionentsize	8
	.align		4
        /*0000*/ 	.word	0x00000000
	.align		4
        /*0004*/ 	.word	0xffffffff
	.align		4
        /*0008*/ 	.word	0x00000000
	.align		4
        /*000c*/ 	.word	0xfffffffe
	.align		4
        /*0010*/ 	.word	0x00000000
	.align		4
        /*0014*/ 	.word	0xfffffffd
	.align		4
        /*0018*/ 	.word	0x00000000
	.align		4
        /*001c*/ 	.word	0xfffffffc


//--------------------- .nv.rel.action            --------------------------
	.section	.nv.rel.action,"",@"SHT_CUDA_RELOCINFO"
	.align	8
	.sectionentsize	8
        /*0000*/ 	.byte	0x73, 0x00, 0x00, 0x00, 0x00, 0x00, 0x00, 0x00, 0x00, 0x00, 0x00, 0x11, 0x25, 0x00, 0x05, 0x36


//--------------------- .nv.constant0.matmul_kernel --------------------------
	.section	.nv.constant0.matmul_kernel,"a",@progbits
	.sectionflags	@""
	.align	4
.nv.constant0.matmul_kernel:
	.zero		432


//--------------------- .text.matmul_kernel       --------------------------
	.section	.text.matmul_kernel,"ax",@progbits
	.sectioninfo	@"SHI_REGISTERS=255"
	.align	128
        .global         matmul_kernel
        .type           matmul_kernel,@function
        .size           matmul_kernel,(.L_x_3 - matmul_kernel)
        .other          matmul_kernel,@"STO_CUDA_ENTRY STV_DEFAULT"
matmul_kernel:
.text.matmul_kernel:
[----:B------:R-:W-:-:S03]  /*0000*/  IMAD.MOV.U32 R1, RZ, RZ, c[0x0][0x28] ;  /* 0x00000a00ff017624 */ /* 0x000fc600078e00ff */
[----:B------:R-:W-:Y:S01]  /*0010*/  IMAD.MOV.U32 R0, RZ, RZ, c[0x0][0x17c] ;  /* 0x00005f00ff007624 */ /* 0x000fe200078e00ff */
[----:B------:R-:W1:Y:S01]  /*0020*/  S2R R5, SR_CTAID.X ;  /* 0x0000000000057919 */ /* 0x000e620000002500 */
[----:B------:R-:W-:Y:S01]  /*0030*/  IADD3 R1, R1, -0x26a8, RZ ;  /* 0xffffd95801017810 */ /* 0x000fe20007ffe0ff */
[----:B------:R-:W-:Y:S01]  /*0040*/  IMAD.MOV.U32 R252, RZ, RZ, c[0x0][0x188] ;  /* 0x00006200fffc7624 */ /* 0x000fe200078e00ff */
[----:B------:R-:W-:Y:S01]  /*0050*/  MOV R118, c[0x0][0x180] ;  /* 0x0000600000767a02 */ /* 0x000fe20000000f00 */
[----:B------:R-:W2:Y:S01]  /*0060*/  S2R R125, SR_TID.X ;  /* 0x00000000007d7919 */ /* 0x000ea20000002100 */
[----:B------:R-:W-:Y:S01]  /*0070*/  IADD3 R0, R0, 0x7f, RZ ;  /* 0x0000007f00007810 */ /* 0x000fe20007ffe0ff */
[----:B------:R-:W-:Y:S01]  /*0080*/  ULDC.64 UR4, c[0x0][0x118] ;  /* 0x0000460000047ab9 */ /* 0x000fe20000000a00 */
[C---:B------:R-:W-:Y:S02]  /*0090*/  IMAD R132, R252.reuse, 0x15, RZ ;  /* 0x00000015fc847824 */ /* 0x040fe400078e02ff */
[----:B------:R-:W-:Y:S01]  /*00a0*/  SHF.R.S32.HI R3, RZ, 0x1f, R0 ;  /* 0x0000001fff037819 */ /* 0x000fe20000011400 */
[----:B------:R-:W-:-:S02]  /*00b0*/  IMAD R148, R252, 0x19, RZ ;  /* 0x00000019fc947824 */ /* 0x000fc400078e02ff */
[C---:B------:R-:W-:Y:S01]  /*00c0*/  IMAD R164, R252.reuse, 0x1d, RZ ;  /* 0x0000001dfca47824 */ /* 0x040fe200078e02ff */
[----:B------:R-:W-:Y:S01]  /*00d0*/  LEA.HI R3, R3, R0, RZ, 0x7 ;  /* 0x0000000003037211 */ /* 0x000fe200078f38ff */
[C---:B------:R-:W-:Y:S02]  /*00e0*/  IMAD R180, R252.reuse, 0xe, RZ ;  /* 0x0000000efcb47824 */ /* 0x040fe400078e02ff */
[C---:B------:R-:W-:Y:S01]  /*00f0*/  IMAD R196, R252.reuse, 0x12, RZ ;  /* 0x00000012fcc47824 */ /* 0x040fe200078e02ff */
[----:B------:R-:W-:Y:S01]  /*0100*/  SHF.R.S32.HI R3, RZ, 0x7, R3 ;  /* 0x00000007ff037819 */ /* 0x000fe20000011403 */
[C---:B------:R-:W-:Y:S02]  /*0110*/  IMAD R212, R252.reuse, 0x16, RZ ;  /* 0x00000016fcd47824 */ /* 0x040fe400078e02ff */
[C---:B------:R-:W-:Y:S02]  /*0120*/  IMAD R228, R252.reuse, 0x1a, RZ ;  /* 0x0000001afce47824 */ /* 0x040fe400078e02ff */
[----:B------:R-:W-:Y:S01]  /*0130*/  IMAD.SHL.U32 R4, R3, 0x8, RZ ;  /* 0x0000000803047824 */ /* 0x000fe200078e00ff */
[----:B-1----:R-:W-:Y:S01]  /*0140*/  IABS R8, R5 ;  /* 0x0000000500087213 */ /* 0x002fe20000000000 */
[----:B------:R-:W-:-:S03]  /*0150*/  IMAD R244, R252, 0x1e, RZ ;  /* 0x0000001efcf47824 */ /* 0x000fc600078e02ff */
[-C--:B------:R-:W-:Y:S02]  /*0160*/  IABS R7, R4.reuse ;  /* 0x0000000400077213 */ /* 0x080fe40000000000 */
[----:B------:R-:W-:Y:S02]  /*0170*/  IABS R10, R4 ;  /* 0x00000004000a7213 */ /* 0x000fe40000000000 */
[----:B------:R-:W1:Y:S01]  /*0180*/  I2F.RP R0, R7 ;  /* 0x0000000700007306 */ /* 0x000e620000209400 */
[----:B--2---:R-:W-:Y:S02]  /*0190*/  SHF.R.U32.HI R15, RZ, 0x5, R125 ;  /* 0x00000005ff0f7819 */ /* 0x004fe4000001167d */
[----:B------:R-:W-:Y:S02]  /*01a0*/  LOP3.LUT R117, R125, 0x3f, RZ, 0xc0, !PT ;  /* 0x0000003f7d757812 */ /* 0x000fe400078ec0ff */
[----:B------:R-:W-:-:S03]  /*01b0*/  SGXT.U32 R15, R15, 0x1 ;  /* 0x000000010f0f781a */ /* 0x000fc60000000000 */
[----:B-1----:R-:W1:Y:S02]  /*01c0*/  MUFU.RCP R0, R0 ;  /* 0x0000000000007308 */ /* 0x002e640000001000 */
[----:B-1----:R-:W-:Y:S01]  /*01d0*/  IADD3 R2, R0, 0xffffffe, RZ ;  /* 0x0ffffffe00027810 */ /* 0x002fe20007ffe0ff */
[----:B------:R-:W-:-:S05]  /*01e0*/  IMAD.MOV R0, RZ, RZ, -R10 ;  /* 0x000000ffff007224 */ /* 0x000fca00078e0a0a */
[----:B------:R1:W2:Y:S02]  /*01f0*/  F2I.FTZ.U32.TRUNC.NTZ R3, R2 ;  /* 0x0000000200037305 */ /* 0x0002a4000021f000 */
[----:B-1----:R-:W-:Y:S01]  /*0200*/  IMAD.MOV.U32 R2, RZ, RZ, RZ ;  /* 0x000000ffff027224 */ /* 0x002fe200078e00ff */
[----:B--2---:R-:W-:-:S05]  /*0210*/  IADD3 R6, RZ, -R3, RZ ;  /* 0x80000003ff067210 */ /* 0x004fca0007ffe0ff */
[----:B------:R-:W-:Y:S02]  /*0220*/  IMAD R9, R6, R7, RZ ;  /* 0x0000000706097224 */ /* 0x000fe400078e02ff */
[----:B------:R-:W-:Y:S02]  /*0230*/  IMAD.MOV.U32 R6, RZ, RZ, R8 ;  /* 0x000000ffff067224 */ /* 0x000fe400078e0008 */
[----:B------:R-:W-:-:S06]  /*0240*/  IMAD.HI.U32 R3, R3, R9, R2 ;  /* 0x0000000903037227 */ /* 0x000fcc00078e0002 */
[----:B------:R-:W-:-:S04]  /*0250*/  IMAD.HI.U32 R3, R3, R6, RZ ;  /* 0x0000000603037227 */ /* 0x000fc800078e00ff */
[----:B------:R-:W-:-:S05]  /*0260*/  IMAD R0, R3, R0, R6 ;  /* 0x0000000003007224 */ /* 0x000fca00078e0206 */
[----:B------:R-:W-:-:S13]  /*0270*/  ISETP.GT.U32.AND P1, PT, R7, R0, PT ;  /* 0x000000000700720c */ /* 0x000fda0003f24070 */
[-C--:B------:R-:W-:Y:S02]  /*0280*/  @!P1 IADD3 R0, R0, -R7.reuse, RZ ;  /* 0x8000000700009210 */ /* 0x080fe40007ffe0ff */
[----:B------:R-:W-:Y:S02]  /*0290*/  @!P1 IADD3 R3, R3, 0x1, RZ ;  /* 0x0000000103039810 */ /* 0x000fe40007ffe0ff */
[----:B------:R-:W-:Y:S02]  /*02a0*/  ISETP.GE.U32.AND P0, PT, R0, R7, PT ;  /* 0x000000070000720c */ /* 0x000fe40003f06070 */
[----:B------:R-:W-:Y:S02]  /*02b0*/  LOP3.LUT R0, R5, R4, RZ, 0x3c, !PT ;  /* 0x0000000405007212 */ /* 0x000fe400078e3cff */
[----:B------:R-:W-:Y:S02]  /*02c0*/  ISETP.NE.AND P1, PT, R4, RZ, PT ;  /* 0x000000ff0400720c */ /* 0x000fe40003f25270 */
[----:B------:R-:W-:Y:S01]  /*02d0*/  ISETP.GE.AND P2, PT, R0, RZ, PT ;  /* 0x000000ff0000720c */ /* 0x000fe20003f46270 */
[----:B------:R-:W-:-:S05]  /*02e0*/  IMAD.MOV.U32 R0, RZ, RZ, c[0x0][0x178] ;  /* 0x00005e00ff007624 */ /* 0x000fca00078e00ff */
[----:B------:R-:W-:Y:S02]  /*02f0*/  IADD3 R0, R0, 0x1ff, RZ ;  /* 0x000001ff00007810 */ /* 0x000fe40007ffe0ff */
[----:B------:R-:W-:-:S05]  /*0300*/  @P0 IADD3 R3, R3, 0x1, RZ ;  /* 0x0000000103030810 */ /* 0x000fca0007ffe0ff */
[----:B------:R-:W-:Y:S01]  /*0310*/  IMAD.MOV.U32 R2, RZ, RZ, R3 ;  /* 0x000000ffff027224 */ /* 0x000fe200078e0003 */
[----:B------:R-:W-:-:S03]  /*0320*/  SHF.R.S32.HI R3, RZ, 0x1f, R0 ;  /* 0x0000001fff037819 */ /* 0x000fc60000011400 */
[----:B------:R-:W-:Y:S01]  /*0330*/  @!P2 IMAD.MOV R2, RZ, RZ, -R2 ;  /* 0x000000ffff02a224 */ /* 0x000fe200078e0a02 */
[----:B------:R-:W-:Y:S02]  /*0340*/  @!P1 LOP3.LUT R2, RZ, R4, RZ, 0x33, !PT ;  /* 0x00000004ff029212 */ /* 0x000fe400078e33ff */
[----:B------:R-:W-:Y:S02]  /*0350*/  LEA.HI R3, R3, R0, RZ, 0x9 ;  /* 0x0000000003037211 */ /* 0x000fe400078f48ff */
[----:B------:R-:W-:Y:S01]  /*0360*/  SHF.L.U32 R10, R2, 0x3, RZ ;  /* 0x00000003020a7819 */ /* 0x000fe200000006ff */
[----:B------:R-:W-:-:S03]  /*0370*/  IMAD.MOV R2, RZ, RZ, -R2 ;  /* 0x000000ffff027224 */ /* 0x000fc600078e0a02 */
[----:B------:R-:W-:Y:S01]  /*0380*/  LEA.HI.SX32 R3, R3, -R10, 0x17 ;  /* 0x8000000a03037211 */ /* 0x000fe200078fbaff */
[----:B------:R-:W-:Y:S02]  /*0390*/  IMAD R12, R4, R2, R5 ;  /* 0x00000002040c7224 */ /* 0x000fe400078e0205 */
[----:B------:R-:W-:Y:S01]  /*03a0*/  IMAD.MOV.U32 R2, RZ, RZ, RZ ;  /* 0x000000ffff027224 */ /* 0x000fe200078e00ff */
[----:B------:R-:W-:Y:S02]  /*03b0*/  IMNMX R13, R3, 0x8, PT ;  /* 0x00000008030d7817 */ /* 0x000fe40003800200 */
[----:B------:R-:W-:Y:S02]  /*03c0*/  IABS R4, R12 ;  /* 0x0000000c00047213 */ /* 0x000fe40000000000 */
[----:B------:R-:W-:-:S04]  /*03d0*/  IABS R7, R13 ;  /* 0x0000000d00077213 */ /* 0x000fc80000000000 */
[----:B------:R-:W1:Y:S08]  /*03e0*/  I2F.RP R0, R7 ;  /* 0x0000000700007306 */ /* 0x000e700000209400 */
[----:B-1----:R-:W1:Y:S02]  /*03f0*/  MUFU.RCP R0, R0 ;  /* 0x0000000000007308 */ /* 0x002e640000001000 */
[----:B-1----:R-:W-:-:S06]  /*0400*/  IADD3 R3, R0, 0xffffffe, RZ ;  /* 0x0ffffffe00037810 */ /* 0x002fcc0007ffe0ff */
[----:B------:R-:W1:Y:S02]  /*0410*/  F2I.FTZ.U32.TRUNC.NTZ R3, R3 ;  /* 0x0000000300037305 */ /* 0x000e64000021f000 */
[----:B-1----:R-:W-:-:S04]  /*0420*/  IMAD.MOV R6, RZ, RZ, -R3 ;  /* 0x000000ffff067224 */ /* 0x002fc800078e0a03 */
[----:B------:R-:W-:Y:S01]  /*0430*/  IMAD R5, R6, R7, RZ ;  /* 0x0000000706057224 */ /* 0x000fe200078e02ff */
[----:B------:R-:W-:-:S03]  /*0440*/  IABS R6, R13 ;  /* 0x0000000d00067213 */ /* 0x000fc60000000000 */
[----:B------:R-:W-:Y:S01]  /*0450*/  IMAD.HI.U32 R0, R3, R5, R2 ;  /* 0x0000000503007227 */ /* 0x000fe200078e0002 */
[----:B------:R-:W-:Y:S02]  /*0460*/  IADD3 R6, RZ, -R6, RZ ;  /* 0x80000006ff067210 */ /* 0x000fe40007ffe0ff */
[----:B------:R-:W-:-:S03]  /*0470*/  IABS R2, c[0x0][0x17c] ;  /* 0x00005f0000027a13 */ /* 0x000fc60000000000 */
[----:B------:R-:W-:Y:S01]  /*0480*/  IMAD.HI.U32 R3, R0, R4, RZ ;  /* 0x0000000400037227 */ /* 0x000fe200078e00ff */
[----:B------:R-:W1:Y:S03]  /*0490*/  I2F.RP R5, R2 ;  /* 0x0000000200057306 */ /* 0x000e660000209400 */
[----:B------:R-:W-:Y:S01]  /*04a0*/  IMAD R0, R3, R6, R4 ;  /* 0x0000000603007224 */ /* 0x000fe200078e0204 */
[----:B------:R-:W-:-:S04]  /*04b0*/  IABS R4, c[0x0][0x178] ;  /* 0x00005e0000047a13 */ /* 0x000fc80000000000 */
[----:B------:R-:W-:Y:S01]  /*04c0*/  ISETP.GT.U32.AND P1, PT, R7, R0, PT ;  /* 0x000000000700720c */ /* 0x000fe20003f24070 */
[----:B-1----:R-:W1:-:S12]  /*04d0*/  MUFU.RCP R5, R5 ;  /* 0x0000000500057308 */ /* 0x002e580000001000 */
[----:B------:R-:W-:Y:S01]  /*04e0*/  @!P1 IMAD.IADD R0, R0, 0x1, -R7 ;  /* 0x0000000100009824 */ /* 0x000fe200078e0a07 */
[----:B------:R-:W-:Y:S02]  /*04f0*/  @!P1 IADD3 R3, R3, 0x1, RZ ;  /* 0x0000000103039810 */ /* 0x000fe40007ffe0ff */
[----:B------:R-:W-:Y:S02]  /*0500*/  ISETP.NE.AND P1, PT, R13, RZ, PT ;  /* 0x000000ff0d00720c */ /* 0x000fe40003f25270 */
[----:B------:R-:W-:Y:S01]  /*0510*/  ISETP.GE.U32.AND P0, PT, R0, R7, PT ;  /* 0x000000070000720c */ /* 0x000fe20003f06070 */
[----:B------:R-:W-:Y:S01]  /*0520*/  IMAD.MOV.U32 R0, RZ, RZ, R4 ;  /* 0x000000ffff007224 */ /* 0x000fe200078e0004 */
[----:B------:R-:W-:-:S03]  /*0530*/  LOP3.LUT R4, R12, R13, RZ, 0x3c, !PT ;  /* 0x0000000d0c047212 */ /* 0x000fc600078e3cff */
[----:B------:R-:W2:Y:S01]  /*0540*/  I2F.RP R6, R0 ;  /* 0x0000000000067306 */ /* 0x000ea20000209400 */
[----:B------:R-:W-:Y:S02]  /*0550*/  ISETP.GE.AND P2, PT, R4, RZ, PT ;  /* 0x000000ff0400720c */ /* 0x000fe40003f46270 */
[----:B-1----:R-:W-:-:S05]  /*0560*/  IADD3 R4, R5, 0xffffffe, RZ ;  /* 0x0ffffffe05047810 */ /* 0x002fca0007ffe0ff */
[----:B------:R-:W-:Y:S01]  /*0570*/  @P0 IADD3 R3, R3, 0x1, RZ ;  /* 0x0000000103030810 */ /* 0x000fe20007ffe0ff */
[----:B------:R1:W3:Y:S04]  /*0580*/  F2I.FTZ.U32.TRUNC.NTZ R5, R4 ;  /* 0x0000000400057305 */ /* 0x0002e8000021f000 */
[----:B------:R-:W-:-:S04]  /*0590*/  IMAD.MOV.U32 R18, RZ, RZ, R3 ;  /* 0x000000ffff127224 */ /* 0x000fc800078e0003 */
[----:B--2---:R-:W2:Y:S01]  /*05a0*/  MUFU.RCP R6, R6 ;  /* 0x0000000600067308 */ /* 0x004ea20000001000 */
[----:B------:R-:W-:Y:S01]  /*05b0*/  @!P2 IADD3 R18, -R18, RZ, RZ ;  /* 0x000000ff1212a210 */ /* 0x000fe20007ffe1ff */
[----:B-1----:R-:W-:Y:S01]  /*05c0*/  IMAD.MOV.U32 R4, RZ, RZ, RZ ;  /* 0x000000ffff047224 */ /* 0x002fe200078e00ff */
[----:B------:R-:W-:-:S05]  /*05d0*/  @!P1 LOP3.LUT R18, RZ, R13, RZ, 0x33, !PT ;  /* 0x0000000dff129212 */ /* 0x000fca00078e33ff */
[----:B------:R-:W-:Y:S02]  /*05e0*/  IMAD.SHL.U32 R11, R18, 0x80, RZ ;  /* 0x00000080120b7824 */ /* 0x000fe400078e00ff */
[--C-:B---3--:R-:W-:Y:S02]  /*05f0*/  IMAD.MOV R3, RZ, RZ, -R5.reuse ;  /* 0x000000ffff037224 */ /* 0x108fe400078e0a05 */
[----:B------:R-:W-:Y:S01]  /*0600*/  IMAD.MOV R18, RZ, RZ, -R18 ;  /* 0x000000ffff127224 */ /* 0x000fe200078e0a12 */
[----:B------:R-:W-:Y:S01]  /*0610*/  LOP3.LUT R15, R11, R15, RZ, 0xfc, !PT ;  /* 0x0000000f0b0f7212 */ /* 0x000fe200078efcff */
[----:B------:R-:W-:Y:S01]  /*0620*/  IMAD R3, R3, R2, RZ ;  /* 0x0000000203037224 */ /* 0x000fe200078e02ff */
[----:B------:R1:W-:Y:S01]  /*0630*/  STL [R1+0x14c8], R11 ;  /* 0x0014c80b01007387 */ /* 0x0003e20000100800 */
[----:B--2---:R-:W-:Y:S01]  /*0640*/  IADD3 R8, R6, 0xffffffe, RZ ;  /* 0x0ffffffe06087810 */ /* 0x004fe20007ffe0ff */
[----:B------:R-:W-:Y:S01]  /*0650*/  IMAD R18, R13, R18, R12 ;  /* 0x000000120d127224 */ /* 0x000fe200078e020c */
[----:B------:R-:W-:Y:S01]  /*0660*/  LOP3.LUT R16, R15, 0x7e, RZ, 0xfc, !PT ;  /* 0x0000007e0f107812 */ /* 0x000fe200078efcff */
[----:B------:R-:W-:Y:S01]  /*0670*/  IMAD.HI.U32 R14, R5, R3, R4 ;  /* 0x00000003050e7227 */ /* 0x000fe200078e0004 */
[----:B------:R-:W-:Y:S01]  /*0680*/  IABS R5, R15 ;  /* 0x0000000f00057213 */ /* 0x000fe20000000000 */
[----:B------:R2:W3:Y:S01]  /*0690*/  F2I.FTZ.U32.TRUNC.NTZ R9, R8 ;  /* 0x0000000800097305 */ /* 0x0004e2000021f000 */
[----:B------:R-:W-:-:S02]  /*06a0*/  LOP3.LUT R6, R15, 0x2, RZ, 0xfc, !PT ;  /* 0x000000020f067812 */ /* 0x000fc400078efcff */
[C---:B------:R-:W-:Y:S01]  /*06b0*/  LOP3.LUT R13, R15.reuse, 0x4, RZ, 0xfc, !PT ;  /* 0x000000040f0d7812 */ /* 0x040fe200078efcff */
[C---:B------:R-:W-:Y:S01]  /*06c0*/  IMAD.HI.U32 R3, R14.reuse, R5, RZ ;  /* 0x000000050e037227 */ /* 0x040fe200078e00ff */
[----:B-1----:R-:W-:Y:S02]  /*06d0*/  IABS R11, R16 ;  /* 0x00000010000b7213 */ /* 0x002fe40000000000 */
[----:B------:R-:W-:Y:S01]  /*06e0*/  IABS R12, R13 ;  /* 0x0000000d000c7213 */ /* 0x000fe20000000000 */
[----:B------:R-:W-:Y:S01]  /*06f0*/  IMAD.MOV R3, RZ, RZ, -R3 ;  /* 0x000000ffff037224 */ /* 0x000fe200078e0a03 */
[----:B------:R-:W-:Y:S01]  /*0700*/  LOP3.LUT R17, R15, 0x6, RZ, 0xfc, !PT ;  /* 0x000000060f117812 */ /* 0x000fe200078efcff */
[----:B------:R-:W-:Y:S01]  /*0710*/  IMAD.HI.U32 R4, R14, R11, RZ ;  /* 0x0000000b0e047227 */ /* 0x000fe200078e00ff */
[----:B------:R-:W-:Y:S02]  /*0720*/  IADD3 R18, R10, R18, RZ ;  /* 0x000000120a127210 */ /* 0x000fe40007ffe0ff */
[----:B------:R-:W-:Y:S01]  /*0730*/  IABS R10, R17 ;  /* 0x00000011000a7213 */ /* 0x000fe20000000000 */
[----:B--2---:R-:W-:Y:S01]  /*0740*/  IMAD.MOV.U32 R8, RZ, RZ, RZ ;  /* 0x000000ffff087224 */ /* 0x004fe200078e00ff */
[----:B------:R-:W-:Y:S01]  /*0750*/  IADD3 R4, -R4, RZ, RZ ;  /* 0x000000ff04047210 */ /* 0x000fe20007ffe1ff */
[----:B---3--:R-:W-:Y:S01]  /*0760*/  IMAD.MOV R7, RZ, RZ, -R9 ;  /* 0x000000ffff077224 */ /* 0x008fe200078e0a09 */
[----:B------:R-:W-:Y:S01]  /*0770*/  ISETP.GE.AND P3, PT, R6, RZ, PT ;  /* 0x000000ff0600720c */ /* 0x000fe20003f66270 */
[----:B------:R-:W-:Y:S01]  /*0780*/  IMAD R76, R18, 0x200, R117 ;  /* 0x00000200124c7824 */ /* 0x000fe200078e0275 */
[----:B------:R-:W-:Y:S01]  /*0790*/  ISETP.GE.AND P2, PT, R16, RZ, PT ;  /* 0x000000ff1000720c */ /* 0x000fe20003f46270 */
[C---:B------:R-:W-:Y:S01]  /*07a0*/  IMAD R11, R2.reuse, R4, R11 ;  /* 0x00000004020b7224 */ /* 0x040fe200078e020b */
[----:B------:R-:W-:Y:S01]  /*07b0*/  ISETP.GE.AND P5, PT, R13, RZ, PT ;  /* 0x000000ff0d00720c */ /* 0x000fe20003fa6270 */
[----:B------:R-:W-:Y:S01]  /*07c0*/  IMAD R4, R2, R3, R5 ;  /* 0x0000000302047224 */ /* 0x000fe200078e0205 */
[----:B------:R-:W-:Y:S01]  /*07d0*/  IABS R3, R6 ;  /* 0x0000000600037213 */ /* 0x000fe20000000000 */
[----:B------:R-:W-:Y:S01]  /*07e0*/  STL [R1+0x14c4], R76 ;  /* 0x0014c44c01007387 */ /* 0x000fe20000100800 */
[----:B------:R-:W-:-:S02]  /*07f0*/  MOV R5, R7 ;  /* 0x0000000700057202 */ /* 0x000fc40000000f00 */
[C---:B------:R-:W-:Y:S01]  /*0800*/  ISETP.GT.U32.AND P0, PT, R2.reuse, R4, PT ;  /* 0x000000040200720c */ /* 0x040fe20003f04070 */
[----:B------:R-:W-:Y:S01]  /*0810*/  IMAD.MOV.U32 R7, RZ, RZ, R3 ;  /* 0x000000ffff077224 */ /* 0x000fe200078e0003 */
[----:B------:R-:W-:Y:S01]  /*0820*/  ISETP.GT.U32.AND P1, PT, R2, R11, PT ;  /* 0x0000000b0200720c */ /* 0x000fe20003f24070 */
[----:B------:R-:W-:Y:S01]  /*0830*/  IMAD R5, R5, R0, RZ ;  /* 0x0000000005057224 */ /* 0x000fe200078e02ff */
[C---:B------:R-:W-:Y:S01]  /*0840*/  LOP3.LUT R20, R15.reuse, 0x10, RZ, 0xfc, !PT ;  /* 0x000000100f147812 */ /* 0x040fe200078efcff */
[----:B------:R-:W-:Y:S01]  /*0850*/  IMAD.HI.U32 R3, R14, R7, RZ ;  /* 0x000000070e037227 */ /* 0x000fe200078e00ff */
[C---:B------:R-:W-:Y:S02]  /*0860*/  LOP3.LUT R16, R15.reuse, 0xe, RZ, 0xfc, !PT ;  /* 0x0000000e0f107812 */ /* 0x040fe400078efcff */
[----:B------:R-:W-:Y:S01]  /*0870*/  LOP3.LUT R22, R15, 0x12, RZ, 0xfc, !PT ;  /* 0x000000120f167812 */ /* 0x000fe200078efcff */
[----:B------:R-:W-:Y:S01]  /*0880*/  IMAD.HI.U32 R8, R9, R5, R8 ;  /* 0x0000000509087227 */ /* 0x000fe200078e0008 */
[----:B------:R-:W-:-:S02]  /*0890*/  IABS R19, R16 ;  /* 0x0000001000137213 */ /* 0x000fc40000000000 */
[----:B------:R-:W-:Y:S01]  /*08a0*/  LOP3.LUT R24, R15, 0x14, RZ, 0xfc, !PT ;  /* 0x000000140f187812 */ /* 0x000fe200078efcff */
[----:B------:R-:W-:Y:S01]  /*08b0*/  @!P0 IMAD.IADD R4, R4, 0x1, -R2 ;  /* 0x0000000104048824 */ /* 0x000fe200078e0a02 */
[----:B------:R-:W-:Y:S01]  /*08c0*/  ISETP.GE.AND P0, PT, R17, RZ, PT ;  /* 0x000000ff1100720c */ /* 0x000fe20003f06270 */
[----:B------:R-:W-:Y:S01]  /*08d0*/  IMAD.MOV R5, RZ, RZ, -R3 ;  /* 0x000000ffff057224 */ /* 0x000fe200078e0a03 */
[----:B------:R-:W-:Y:S01]  /*08e0*/  IABS R21, R24 ;  /* 0x0000001800157213 */ /* 0x000fe20000000000 */
[----:B------:R-:W-:Y:S01]  /*08f0*/  IMAD.MOV.U32 R9, RZ, RZ, R12 ;  /* 0x000000ffff097224 */ /* 0x000fe200078e000c */
[C---:B------:R-:W-:Y:S01]  /*0900*/  ISETP.GT.U32.AND P6, PT, R2.reuse, R4, PT ;  /* 0x000000040200720c */ /* 0x040fe20003fc4070 */
[----:B------:R-:W-:Y:S01]  /*0910*/  @!P1 IMAD.IADD R11, R11, 0x1, -R2 ;  /* 0x000000010b0b9824 */ /* 0x000fe200078e0a02 */
[----:B------:R-:W-:Y:S01]  /*0920*/  LOP3.LUT R12, R15, 0xc, RZ, 0xfc, !PT ;  /* 0x0000000c0f0c7812 */ /* 0x000fe200078efcff */
[----:B------:R-:W-:Y:S01]  /*0930*/  IMAD R5, R2, R5, R7 ;  /* 0x0000000502057224 */ /* 0x000fe200078e0207 */
[----:B------:R-:W-:Y:S01]  /*0940*/  MOV R7, R10 ;  /* 0x0000000a00077202 */ /* 0x000fe20000000f00 */
[----:B------:R-:W-:Y:S01]  /*0950*/  IMAD.HI.U32 R3, R14, R9, RZ ;  /* 0x000000090e037227 */ /* 0x000fe200078e00ff */
[----:B------:R-:W-:-:S02]  /*0960*/  ISETP.GT.U32.AND P1, PT, R2, R11, PT ;  /* 0x0000000b0200720c */ /* 0x000fc40003f24070 */
[----:B------:R-:W-:Y:S01]  /*0970*/  ISETP.GT.U32.AND P4, PT, R2, R5, PT ;  /* 0x000000050200720c */ /* 0x000fe20003f84070 */
[----:B------:R-:W-:Y:S01]  /*0980*/  IMAD.MOV R6, RZ, RZ, -R3 ;  /* 0x000000ffff067224 */ /* 0x000fe200078e0a03 */
[C---:B------:R-:W-:Y:S01]  /*0990*/  LOP3.LUT R10, R15.reuse, 0x8, RZ, 0xfc, !PT ;  /* 0x000000080f0a7812 */ /* 0x040fe200078efcff */
[----:B------:R-:W-:Y:S01]  /*09a0*/  IMAD.HI.U32 R3, R14, R7, RZ ;  /* 0x000000070e037227 */ /* 0x000fe200078e00ff */
[----:B------:R-:W-:Y:S02]  /*09b0*/  IABS R17, R12 ;  /* 0x0000000c00117213 */ /* 0x000fe40000000000 */
[----:B------:R-:W-:Y:S01]  /*09c0*/  @!P6 IADD3 R4, R4, -R2, RZ ;  /* 0x800000020404e210 */ /* 0x000fe20007ffe0ff */
[C---:B------:R-:W-:Y:S01]  /*09d0*/  IMAD R6, R2.reuse, R6, R9 ;  /* 0x0000000602067224 */ /* 0x040fe200078e0209 */
[----:B------:R-:W-:Y:S01]  /*09e0*/  IABS R9, R10 ;  /* 0x0000000a00097213 */ /* 0x000fe20000000000 */
[----:B------:R-:W-:Y:S01]  /*09f0*/  IMAD.MOV R3, RZ, RZ, -R3 ;  /* 0x000000ffff037224 */ /* 0x000fe200078e0a03 */
[----:B------:R-:W-:Y:S01]  /*0a00*/  LOP3.LUT R26, R15, 0x16, RZ, 0xfc, !PT ;  /* 0x000000160f1a7812 */ /* 0x000fe200078efcff */
[--C-:B------:R-:W-:Y:S01]  /*0a10*/  @!P1 IMAD.IADD R11, R11, 0x1, -R2.reuse ;  /* 0x000000010b0b9824 */ /* 0x100fe200078e0a02 */
[C---:B------:R-:W-:Y:S01]  /*0a20*/  ISETP.GT.U32.AND P6, PT, R2.reuse, R6, PT ;  /* 0x000000060200720c */ /* 0x040fe20003fc4070 */
[----:B------:R-:W-:Y:S01]  /*0a30*/  @!P4 IMAD.IADD R5, R5, 0x1, -R2 ;  /* 0x000000010505c824 */ /* 0x000fe200078e0a02 */
[C---:B------:R-:W-:Y:S01]  /*0a40*/  ISETP.GE.AND P1, PT, R15.reuse, RZ, PT ;  /* 0x000000ff0f00720c */ /* 0x040fe20003f26270 */
[C---:B------:R-:W-:Y:S01]  /*0a50*/  IMAD R7, R2.reuse, R3, R7 ;  /* 0x0000000302077224 */ /* 0x040fe200078e0207 */
[----:B------:R-:W-:Y:S01]  /*0a60*/  IABS R23, R26 ;  /* 0x0000001a00177213 */ /* 0x000fe20000000000 */
[----:B------:R-:W-:Y:S01]  /*0a70*/  IMAD.MOV.U32 R3, RZ, RZ, R11 ;  /* 0x000000ffff037224 */ /* 0x000fe200078e000b */
[----:B------:R-:W-:Y:S01]  /*0a80*/  ISETP.GT.U32.AND P4, PT, R2, R5, PT ;  /* 0x000000050200720c */ /* 0x000fe20003f84070 */
[----:B------:R-:W-:Y:S01]  /*0a90*/  IMAD.MOV.U32 R11, RZ, RZ, R9 ;  /* 0x000000ffff0b7224 */ /* 0x000fe200078e0009 */
[----:B------:R-:W-:-:S02]  /*0aa0*/  LOP3.LUT R28, R15, 0x1e, RZ, 0xfc, !PT ;  /* 0x0000001e0f1c7812 */ /* 0x000fc400078efcff */
[----:B------:R-:W-:Y:S01]  /*0ab0*/  @!P2 IADD3 R3, -R3, RZ, RZ ;  /* 0x000000ff0303a210 */ /* 0x000fe20007ffe1ff */
[----:B------:R-:W-:Y:S01]  /*0ac0*/  IMAD.HI.U32 R9, R14, R11, RZ ;  /* 0x0000000b0e097227 */ /* 0x000fe200078e00ff */
[----:B------:R-:W-:Y:S02]  /*0ad0*/  ISETP.GE.AND P2, PT, R10, RZ, PT ;  /* 0x000000ff0a00720c */ /* 0x000fe40003f46270 */
[C---:B------:R-:W-:Y:S01]  /*0ae0*/  LOP3.LUT R10, R15.reuse, 0xa, RZ, 0xfc, !PT ;  /* 0x0000000a0f0a7812 */ /* 0x040fe200078efcff */
[----:B------:R-:W-:Y:S01]  /*0af0*/  @!P6 IMAD.IADD R6, R6, 0x1, -R2 ;  /* 0x000000010606e824 */ /* 0x000fe200078e0a02 */
[----:B------:R-:W-:Y:S01]  /*0b00*/  LOP3.LUT R30, R15, 0x20, RZ, 0xfc, !PT ;  /* 0x000000200f1e7812 */ /* 0x000fe200078efcff */
[----:B------:R-:W-:Y:S01]  /*0b10*/  @!P1 IMAD.MOV R4, RZ, RZ, -R4 ;  /* 0x000000ffff049224 */ /* 0x000fe200078e0a04 */
[----:B------:R-:W-:Y:S01]  /*0b20*/  IABS R13, R10 ;  /* 0x0000000a000d7213 */ /* 0x000fe20000000000 */
[----:B------:R-:W-:Y:S01]  /*0b30*/  IMAD.MOV R9, RZ, RZ, -R9 ;  /* 0x000000ffff097224 */ /* 0x000fe200078e0a09 */
[----:B------:R-:W-:-:S02]  /*0b40*/  ISETP.GT.U32.AND P6, PT, R2, R6, PT ;  /* 0x000000060200720c */ /* 0x000fc40003fc4070 */
[----:B------:R-:W-:Y:S01]  /*0b50*/  @!P4 IADD3 R5, R5, -R2, RZ ;  /* 0x800000020505c210 */ /* 0x000fe20007ffe0ff */
[----:B------:R-:W-:Y:S01]  /*0b60*/  IMAD R9, R2, R9, R11 ;  /* 0x0000000902097224 */ /* 0x000fe200078e020b */
[----:B------:R-:W-:Y:S01]  /*0b70*/  ISETP.GE.AND P4, PT, R10, RZ, PT ;  /* 0x000000ff0a00720c */ /* 0x000fe20003f86270 */
[----:B------:R-:W-:Y:S01]  /*0b80*/  IMAD.HI.U32 R10, R14, R13, RZ ;  /* 0x0000000d0e0a7227 */ /* 0x000fe200078e00ff */
[----:B------:R-:W-:Y:S02]  /*0b90*/  ISETP.GT.U32.AND P1, PT, R2, R7, PT ;  /* 0x000000070200720c */ /* 0x000fe40003f24070 */
[----:B------:R-:W-:Y:S01]  /*0ba0*/  IABS R27, R30 ;  /* 0x0000001e001b7213 */ /* 0x000fe20000000000 */
[----:B------:R-:W-:Y:S01]  /*0bb0*/  IMAD.MOV R10, RZ, RZ, -R10 ;  /* 0x000000ffff0a7224 */ /* 0x000fe200078e0a0a */
[C---:B------:R-:W-:Y:S01]  /*0bc0*/  LOP3.LUT R31, R15.reuse, 0x22, RZ, 0xfc, !PT ;  /* 0x000000220f1f7812 */ /* 0x040fe200078efcff */
[----:B------:R-:W-:Y:S01]  /*0bd0*/  IMAD.HI.U32 R11, R14, R17, RZ ;  /* 0x000000110e0b7227 */ /* 0x000fe200078e00ff */
[----:B------:R-:W-:-:S02]  /*0be0*/  LOP3.LUT R32, R15, 0x24, RZ, 0xfc, !PT ;  /* 0x000000240f207812 */ /* 0x000fc400078efcff */
[----:B------:R-:W-:Y:S01]  /*0bf0*/  @!P6 IADD3 R6, R6, -R2, RZ ;  /* 0x800000020606e210 */ /* 0x000fe20007ffe0ff */
[----:B------:R-:W-:Y:S01]  /*0c00*/  IMAD R10, R2, R10, R13 ;  /* 0x0000000a020a7224 */ /* 0x000fe200078e020d */
[----:B------:R-:W-:Y:S01]  /*0c10*/  ISETP.GE.AND P6, PT, R12, RZ, PT ;  /* 0x000000ff0c00720c */ /* 0x000fe20003fc6270 */
[----:B------:R-:W-:Y:S01]  /*0c20*/  IMAD.MOV R11, RZ, RZ, -R11 ;  /* 0x000000ffff0b7224 */ /* 0x000fe200078e0a0b */
[----:B------:R-:W-:Y:S01]  /*0c30*/  IABS R29, R31 ;  /* 0x0000001f001d7213 */ /* 0x000fe20000000000 */
[----:B------:R-:W-:Y:S01]  /*0c40*/  @!P5 IMAD.MOV R6, RZ, RZ, -R6 ;  /* 0x000000ffff06d224 */ /* 0x000fe200078e0a06 */
[C---:B------:R-:W-:Y:S01]  /*0c50*/  ISETP.GT.U32.AND P5, PT, R2.reuse, R10, PT ;  /* 0x0000000a0200720c */ /* 0x040fe20003fa4070 */
[----:B------:R-:W-:Y:S01]  /*0c60*/  @!P1 IMAD.IADD R7, R7, 0x1, -R2 ;  /* 0x0000000107079824 */ /* 0x000fe200078e0a02 */
[----:B------:R-:W-:Y:S01]  /*0c70*/  LOP3.LUT R34, R15, 0x28, RZ, 0xfc, !PT ;  /* 0x000000280f227812 */ /* 0x000fe200078efcff */
[C---:B------:R-:W-:Y:S01]  /*0c80*/  IMAD R11, R2.reuse, R11, R17 ;  /* 0x0000000b020b7224 */ /* 0x040fe200078e0211 */
[----:B------:R-:W-:Y:S01]  /*0c90*/  IABS R17, R20 ;  /* 0x0000001400117213 */ /* 0x000fe20000000000 */
[----:B------:R-:W-:Y:S01]  /*0ca0*/  @!P3 IMAD.MOV R5, RZ, RZ, -R5 ;  /* 0x000000ffff05b224 */ /* 0x000fe200078e0a05 */
[----:B------:R-:W-:Y:S01]  /*0cb0*/  ISETP.GT.U32.AND P1, PT, R2, R7, PT ;  /* 0x000000070200720c */ /* 0x000fe20003f24070 */
[----:B------:R-:W-:Y:S01]  /*0cc0*/  IMAD.HI.U32 R12, R14, R19, RZ ;  /* 0x000000130e0c7227 */ /* 0x000fe200078e00ff */
[----:B------:R-:W-:-:S02]  /*0cd0*/  ISETP.GT.U32.AND P3, PT, R2, R9, PT ;  /* 0x000000090200720c */ /* 0x000fc40003f64070 */
[C---:B------:R-:W-:Y:S01]  /*0ce0*/  LOP3.LUT R36, R15.reuse, 0x2e, RZ, 0xfc, !PT ;  /* 0x0000002e0f247812 */ /* 0x040fe200078efcff */
[----:B------:R-:W-:Y:S01]  /*0cf0*/  IMAD.HI.U32 R13, R14, R17, RZ ;  /* 0x000000110e0d7227 */ /* 0x000fe200078e00ff */
[----:B------:R-:W-:Y:S02]  /*0d00*/  LOP3.LUT R38, R15, 0x30, RZ, 0xfc, !PT ;  /* 0x000000300f267812 */ /* 0x000fe400078efcff */
[----:B------:R-:W-:Y:S01]  /*0d10*/  IABS R37, R36 ;  /* 0x0000002400257213 */ /* 0x000fe20000000000 */
[----:B------:R-:W-:Y:S01]  /*0d20*/  @!P5 IMAD.IADD R10, R10, 0x1, -R2 ;  /* 0x000000010a0ad824 */ /* 0x000fe200078e0a02 */
[----:B------:R-:W-:Y:S01]  /*0d30*/  IADD3 R13, -R13, RZ, RZ ;  /* 0x000000ff0d0d7210 */ /* 0x000fe20007ffe1ff */
[----:B------:R-:W-:Y:S01]  /*0d40*/  IMAD.MOV R12, RZ, RZ, -R12 ;  /* 0x000000ffff0c7224 */ /* 0x000fe200078e0a0c */
[----:B------:R-:W-:Y:S01]  /*0d50*/  LOP3.LUT R39, R15, 0x32, RZ, 0xfc, !PT ;  /* 0x000000320f277812 */ /* 0x000fe200078efcff */
[----:B------:R-:W-:Y:S01]  /*0d60*/  @!P1 IMAD.IADD R7, R7, 0x1, -R2 ;  /* 0x0000000107079824 */ /* 0x000fe200078e0a02 */
[C---:B------:R-:W-:Y:S01]  /*0d70*/  ISETP.GT.U32.AND P5, PT, R2.reuse, R10, PT ;  /* 0x0000000a0200720c */ /* 0x040fe20003fa4070 */
[C---:B------:R-:W-:Y:S01]  /*0d80*/  IMAD R13, R2.reuse, R13, R17 ;  /* 0x0000000d020d7224 */ /* 0x040fe200078e0211 */
[----:B------:R-:W-:Y:S01]  /*0d90*/  @!P3 IADD3 R9, R9, -R2, RZ ;  /* 0x800000020909b210 */ /* 0x000fe20007ffe0ff */
[----:B------:R-:W-:Y:S01]  /*0da0*/  @!P0 IMAD.MOV R7, RZ, RZ, -R7 ;  /* 0x000000ffff078224 */ /* 0x000fe200078e0a07 */
[C---:B------:R-:W-:Y:S01]  /*0db0*/  ISETP.GT.U32.AND P0, PT, R2.reuse, R11, PT ;  /* 0x0000000b0200720c */ /* 0x040fe20003f04070 */
[C---:B------:R-:W-:Y:S01]  /*0dc0*/  IMAD R12, R2.reuse, R12, R19 ;  /* 0x0000000c020c7224 */ /* 0x040fe200078e0213 */
[----:B------:R-:W-:Y:S01]  /*0dd0*/  ISETP.GT.U32.AND P3, PT, R2, R9, PT ;  /* 0x000000090200720c */ /* 0x000fe20003f64070 */
[----:B------:R-:W-:Y:S01]  /*0de0*/  IMAD.HI.U32 R17, R14, R21, RZ ;  /* 0x000000150e117227 */ /* 0x000fe200078e00ff */
[----:B------:R-:W-:-:S02]  /*0df0*/  IABS R19, R22 ;  /* 0x0000001600137213 */ /* 0x000fc40000000000 */
[----:B------:R-:W-:Y:S01]  /*0e00*/  ISETP.GE.AND P1, PT, R16, RZ, PT ;  /* 0x000000ff1000720c */ /* 0x000fe20003f26270 */
[----:B------:R-:W-:Y:S01]  /*0e10*/  IMAD.MOV R17, RZ, RZ, -R17 ;  /* 0x000000ffff117224 */ /* 0x000fe200078e0a11 */
[C---:B------:R-:W-:Y:S01]  /*0e20*/  LOP3.LUT R42, R15.reuse, 0x3a, RZ, 0xfc, !PT ;  /* 0x0000003a0f2a7812 */ /* 0x040fe200078efcff */
[--C-:B------:R-:W-:Y:S01]  /*0e30*/  @!P5 IMAD.IADD R10, R10, 0x1, -R2.reuse ;  /* 0x000000010a0ad824 */ /* 0x100fe200078e0a02 */
[----:B------:R-:W-:Y:S01]  /*0e40*/  ISETP.GT.U32.AND P5, PT, R2, R13, PT ;  /* 0x0000000d0200720c */ /* 0x000fe20003fa4070 */
[----:B------:R-:W-:Y:S01]  /*0e50*/  IMAD.HI.U32 R16, R14, R19, RZ ;  /* 0x000000130e107227 */ /* 0x000fe200078e00ff */
[----:B------:R-:W-:Y:S02]  /*0e60*/  IABS R41, R42 ;  /* 0x0000002a00297213 */ /* 0x000fe40000000000 */
[----:B------:R-:W-:Y:S01]  /*0e70*/  LOP3.LUT R40, R15, 0x38, RZ, 0xfc, !PT ;  /* 0x000000380f287812 */ /* 0x000fe200078efcff */
[--C-:B------:R-:W-:Y:S01]  /*0e80*/  @!P0 IMAD.IADD R11, R11, 0x1, -R2.reuse ;  /* 0x000000010b0b8824 */ /* 0x100fe200078e0a02 */
[----:B------:R-:W-:Y:S01]  /*0e90*/  IADD3 R16, -R16, RZ, RZ ;  /* 0x000000ff10107210 */ /* 0x000fe20007ffe1ff */
[----:B------:R-:W-:Y:S01]  /*0ea0*/  @!P3 IMAD.IADD R9, R9, 0x1, -R2 ;  /* 0x000000010909b824 */ /* 0x000fe200078e0a02 */
[C---:B------:R-:W-:Y:S01]  /*0eb0*/  ISETP.GT.U32.AND P3, PT, R2.reuse, R12, PT ;  /* 0x0000000c0200720c */ /* 0x040fe20003f64070 */
[----:B------:R-:W-:Y:S01]  /*0ec0*/  @!P4 IMAD.MOV R10, RZ, RZ, -R10 ;  /* 0x000000ffff0ac224 */ /* 0x000fe200078e0a0a */
[C---:B------:R-:W-:Y:S01]  /*0ed0*/  ISETP.GT.U32.AND P0, PT, R2.reuse, R11, PT ;  /* 0x0000000b0200720c */ /* 0x040fe20003f04070 */
[----:B------:R-:W-:Y:S01]  /*0ee0*/  IMAD R16, R2, R16, R19 ;  /* 0x0000001002107224 */ /* 0x000fe200078e0213 */
[----:B------:R-:W-:Y:S01]  /*0ef0*/  LOP3.LUT R44, R15, 0x3c, RZ, 0xfc, !PT ;  /* 0x0000003c0f2c7812 */ /* 0x000fe200078efcff */
[----:B------:R-:W-:Y:S01]  /*0f00*/  IMAD.HI.U32 R19, R14, R23, RZ ;  /* 0x000000170e137227 */ /* 0x000fe200078e00ff */
[----:B------:R-:W-:-:S02]  /*0f10*/  @!P5 IADD3 R13, R13, -R2, RZ ;  /* 0x800000020d0dd210 */ /* 0x000fc40007ffe0ff */
[----:B------:R-:W-:Y:S01]  /*0f20*/  ISETP.GE.AND P5, PT, R22, RZ, PT ;  /* 0x000000ff1600720c */ /* 0x000fe20003fa6270 */
[C---:B------:R-:W-:Y:S01]  /*0f30*/  IMAD R17, R2.reuse, R17, R21 ;  /* 0x0000001102117224 */ /* 0x040fe200078e0215 */
[----:B------:R-:W-:Y:S01]  /*0f40*/  ISETP.GT.U32.AND P4, PT, R2, R13, PT ;  /* 0x0000000d0200720c */ /* 0x000fe20003f84070 */
[----:B------:R-:W-:Y:S01]  /*0f50*/  @!P2 IMAD.MOV R9, RZ, RZ, -R9 ;  /* 0x000000ffff09a224 */ /* 0x000fe200078e0a09 */
[----:B------:R-:W-:Y:S01]  /*0f60*/  IADD3 R19, -R19, RZ, RZ ;  /* 0x000000ff13137210 */ /* 0x000fe20007ffe1ff */
[--C-:B------:R-:W-:Y:S01]  /*0f70*/  @!P3 IMAD.IADD R12, R12, 0x1, -R2.reuse ;  /* 0x000000010c0cb824 */ /* 0x100fe200078e0a02 */
[----:B------:R-:W-:Y:S01]  /*0f80*/  LOP3.LUT R22, R15, 0x18, RZ, 0xfc, !PT ;  /* 0x000000180f167812 */ /* 0x000fe200078efcff */
[----:B------:R-:W-:Y:S01]  /*0f90*/  @!P0 IMAD.IADD R11, R11, 0x1, -R2 ;  /* 0x000000010b0b8824 */ /* 0x000fe200078e0a02 */
[C---:B------:R-:W-:Y:S01]  /*0fa0*/  ISETP.GT.U32.AND P0, PT, R2.reuse, R16, PT ;  /* 0x000000100200720c */ /* 0x040fe20003f04070 */
[C---:B------:R-:W-:Y:S01]  /*0fb0*/  IMAD R19, R2.reuse, R19, R23 ;  /* 0x0000001302137224 */ /* 0x040fe200078e0217 */
[----:B------:R-:W-:-:S02]  /*0fc0*/  ISETP.GT.U32.AND P3, PT, R2, R12, PT ;  /* 0x0000000c0200720c */ /* 0x000fc40003f64070 */
[----:B------:R-:W-:Y:S02]  /*0fd0*/  ISETP.GE.AND P2, PT, R20, RZ, PT ;  /* 0x000000ff1400720c */ /* 0x000fe40003f46270 */
[----:B------:R-:W-:Y:S01]  /*0fe0*/  @!P6 IADD3 R11, -R11, RZ, RZ ;  /* 0x000000ff0b0be210 */ /* 0x000fe20007ffe1ff */
[--C-:B------:R-:W-:Y:S01]  /*0ff0*/  @!P4 IMAD.IADD R13, R13, 0x1, -R2.reuse ;  /* 0x000000010d0dc824 */ /* 0x100fe200078e0a02 */
[C---:B------:R-:W-:Y:S02]  /*1000*/  ISETP.GT.U32.AND P4, PT, R2.reuse, R17, PT ;  /* 0x000000110200720c */ /* 0x040fe40003f84070 */
[----:B------:R-:W-:Y:S02]  /*1010*/  IABS R20, R22 ;  /* 0x0000001600147213 */ /* 0x000fe40000000000 */
[----:B------:R-:W-:Y:S01]  /*1020*/  ISETP.GT.U32.AND P6, PT, R2, R19, PT ;  /* 0x000000130200720c */ /* 0x000fe20003fc4070 */
[--C-:B------:R-:W-:Y:S01]  /*1030*/  @!P0 IMAD.IADD R16, R16, 0x1, -R2.reuse ;  /* 0x0000000110108824 */ /* 0x100fe200078e0a02 */
[----:B------:R-:W-:Y:S01]  /*1040*/  LOP3.LUT R21, R15, 0x1a, RZ, 0xfc, !PT ;  /* 0x0000001a0f157812 */ /* 0x000fe200078efcff */
[----:B------:R-:W-:Y:S01]  /*1050*/  @!P3 IMAD.IADD R12, R12, 0x1, -R2 ;  /* 0x000000010c0cb824 */ /* 0x000fe200078e0a02 */
[----:B------:R-:W-:Y:S01]  /*1060*/  ISETP.GE.AND P3, PT, R24, RZ, PT ;  /* 0x000000ff1800720c */ /* 0x000fe20003f66270 */
[----:B------:R-:W-:Y:S01]  /*1070*/  IMAD.MOV.U32 R23, RZ, RZ, R20 ;  /* 0x000000ffff177224 */ /* 0x000fe200078e0014 */
[----:B------:R-:W-:Y:S01]  /*1080*/  ISETP.GT.U32.AND P0, PT, R2, R16, PT ;  /* 0x000000100200720c */ /* 0x000fe20003f04070 */
[----:B------:R-:W-:Y:S01]  /*1090*/  @!P1 IMAD.MOV R12, RZ, RZ, -R12 ;  /* 0x000000ffff0c9224 */ /* 0x000fe200078e0a0c */
[----:B------:R-:W-:Y:S01]  /*10a0*/  ISETP.GE.AND P1, PT, R26, RZ, PT ;  /* 0x000000ff1a00720c */ /* 0x000fe20003f26270 */
[----:B------:R-:W-:Y:S01]  /*10b0*/  IMAD.HI.U32 R20, R14, R23, RZ ;  /* 0x000000170e147227 */ /* 0x000fe200078e00ff */
[----:B------:R-:W-:-:S02]  /*10c0*/  @!P4 IADD3 R17, R17, -R2, RZ ;  /* 0x800000021111c210 */ /* 0x000fc40007ffe0ff */
[----:B------:R-:W-:Y:S01]  /*10d0*/  LOP3.LUT R26, R15, 0x1c, RZ, 0xfc, !PT ;  /* 0x0000001c0f1a7812 */ /* 0x000fe200078efcff */
[----:B------:R-:W-:Y:S01]  /*10e0*/  @!P2 IMAD.MOV R13, RZ, RZ, -R13 ;  /* 0x000000ffff0da224 */ /* 0x000fe200078e0a0d */
[----:B------:R-:W-:Y:S01]  /*10f0*/  ISETP.GT.U32.AND P4, PT, R2, R17, PT ;  /* 0x000000110200720c */ /* 0x000fe20003f84070 */
[----:B------:R-:W-:Y:S01]  /*1100*/  IMAD.MOV R20, RZ, RZ, -R20 ;  /* 0x000000ffff147224 */ /* 0x000fe200078e0a14 */
[----:B------:R-:W-:Y:S01]  /*1110*/  ISETP.GE.AND P2, PT, R22, RZ, PT ;  /* 0x000000ff1600720c */ /* 0x000fe20003f46270 */
[--C-:B------:R-:W-:Y:S01]  /*1120*/  @!P6 IMAD.IADD R19, R19, 0x1, -R2.reuse ;  /* 0x000000011313e824 */ /* 0x100fe200078e0a02 */
[----:B------:R-:W-:Y:S01]  /*1130*/  IABS R25, R21 ;  /* 0x0000001500197213 */ /* 0x000fe20000000000 */
[----:B------:R-:W-:Y:S01]  /*1140*/  @!P0 IMAD.IADD R16, R16, 0x1, -R2 ;  /* 0x0000000110108824 */ /* 0x000fe200078e0a02 */
[----:B------:R-:W-:Y:S01]  /*1150*/  IABS R22, R26 ;  /* 0x0000001a00167213 */ /* 0x000fe20000000000 */
[----:B------:R-:W-:Y:S01]  /*1160*/  IMAD R20, R2, R20, R23 ;  /* 0x0000001402147224 */ /* 0x000fe200078e0217 */
[----:B------:R-:W-:Y:S01]  /*1170*/  ISETP.GE.AND P0, PT, R21, RZ, PT ;  /* 0x000000ff1500720c */ /* 0x000fe20003f06270 */
[----:B------:R-:W-:Y:S01]  /*1180*/  IMAD.HI.U32 R21, R14, R25, RZ ;  /* 0x000000190e157227 */ /* 0x000fe200078e00ff */
[----:B------:R-:W-:-:S02]  /*1190*/  ISETP.GT.U32.AND P6, PT, R2, R19, PT ;  /* 0x000000130200720c */ /* 0x000fc40003fc4070 */
[----:B------:R-:W-:Y:S01]  /*11a0*/  MOV R23, R22 ;  /* 0x0000001600177202 */ /* 0x000fe20000000f00 */
[----:B------:R-:W-:Y:S01]  /*11b0*/  @!P4 IMAD.IADD R17, R17, 0x1, -R2 ;  /* 0x000000011111c824 */ /* 0x000fe200078e0a02 */
[----:B------:R-:W-:Y:S01]  /*11c0*/  ISETP.GT.U32.AND P4, PT, R2, R20, PT ;  /* 0x000000140200720c */ /* 0x000fe20003f84070 */
[----:B------:R-:W-:Y:S01]  /*11d0*/  IMAD.MOV R21, RZ, RZ, -R21 ;  /* 0x000000ffff157224 */ /* 0x000fe200078e0a15 */
[----:B------:R-:W-:Y:S01]  /*11e0*/  @!P5 IADD3 R16, -R16, RZ, RZ ;  /* 0x000000ff1010d210 */ /* 0x000fe20007ffe1ff */
[----:B------:R-:W-:Y:S01]  /*11f0*/  IMAD.HI.U32 R22, R14, R23, RZ ;  /* 0x000000170e167227 */ /* 0x000fe200078e00ff */
[----:B------:R-:W-:Y:S02]  /*1200*/  @!P3 IADD3 R17, -R17, RZ, RZ ;  /* 0x000000ff1111b210 */ /* 0x000fe40007ffe1ff */
[----:B------:R-:W-:Y:S01]  /*1210*/  LOP3.LUT R45, R15, 0x3e, RZ, 0xfc, !PT ;  /* 0x0000003e0f2d7812 */ /* 0x000fe200078efcff */
[C---:B------:R-:W-:Y:S01]  /*1220*/  IMAD R21, R2.reuse, R21, R25 ;  /* 0x0000001502157224 */ /* 0x040fe200078e0219 */
[----:B------:R-:W-:Y:S01]  /*1230*/  IABS R25, R28 ;  /* 0x0000001c00197213 */ /* 0x000fe20000000000 */
[----:B------:R-:W-:Y:S01]  /*1240*/  IMAD.MOV R22, RZ, RZ, -R22 ;  /* 0x000000ffff167224 */ /* 0x000fe200078e0a16 */
[----:B------:R-:W-:Y:S01]  /*1250*/  IABS R43, R45 ;  /* 0x0000002d002b7213 */ /* 0x000fe20000000000 */
[----:B------:R-:W-:Y:S01]  /*1260*/  @!P6 IMAD.IADD R19, R19, 0x1, -R2 ;  /* 0x000000011313e824 */ /* 0x000fe200078e0a02 */
[C---:B------:R-:W-:Y:S01]  /*1270*/  ISETP.GT.U32.AND P6, PT, R2.reuse, R21, PT ;  /* 0x000000150200720c */ /* 0x040fe20003fc4070 */
[----:B------:R-:W-:Y:S01]  /*1280*/  IMAD R22, R2, R22, R23 ;  /* 0x0000001602167224 */ /* 0x000fe200078e0217 */
[----:B------:R-:W-:Y:S01]  /*1290*/  @!P4 IADD3 R20, R20, -R2, RZ ;  /* 0x800000021414c210 */ /* 0x000fe20007ffe0ff */
[----:B------:R-:W-:Y:S01]  /*12a0*/  IMAD.HI.U32 R23, R14, R25, RZ ;  /* 0x000000190e177227 */ /* 0x000fe200078e00ff */
[----:B------:R-:W-:-:S02]  /*12b0*/  LOP3.LUT R46, R15, 0x44, RZ, 0xfc, !PT ;  /* 0x000000440f2e7812 */ /* 0x000fc400078efcff */
[----:B------:R-:W-:Y:S01]  /*12c0*/  ISETP.GT.U32.AND P4, PT, R2, R22, PT ;  /* 0x000000160200720c */ /* 0x000fe20003f84070 */
[----:B------:R-:W-:Y:S01]  /*12d0*/  IMAD.HI.U32 R24, R14, R27, RZ ;  /* 0x0000001b0e187227 */ /* 0x000fe200078e00ff */
[----:B------:R-:W-:Y:S02]  /*12e0*/  ISETP.GT.U32.AND P5, PT, R2, R20, PT ;  /* 0x000000140200720c */ /* 0x000fe40003fa4070 */
[C---:B------:R-:W-:Y:S01]  /*12f0*/  LOP3.LUT R48, R15.reuse, 0x46, RZ, 0xfc, !PT ;  /* 0x000000460f307812 */ /* 0x040fe200078efcff */
[----:B------:R-:W-:Y:S01]  /*1300*/  IMAD.MOV R23, RZ, RZ, -R23 ;  /* 0x000000ffff177224 */ /* 0x000fe200078e0a17 */
[----:B------:R-:W-:Y:S01]  /*1310*/  LOP3.LUT R50, R15, 0x4c, RZ, 0xfc, !PT ;  /* 0x0000004c0f327812 */ /* 0x000fe200078efcff */
[----:B------:R-:W-:Y:S01]  /*1320*/  @!P6 IMAD.IADD R21, R21, 0x1, -R2 ;  /* 0x000000011515e824 */ /* 0x000fe200078e0a02 */
[----:B------:R-:W-:Y:S01]  /*1330*/  ISETP.GE.AND P6, PT, R26, RZ, PT ;  /* 0x000000ff1a00720c */ /* 0x000fe20003fc6270 */
[----:B------:R-:W-:Y:S01]  /*1340*/  IMAD.MOV R24, RZ, RZ, -R24 ;  /* 0x000000ffff187224 */ /* 0x000fe200078e0a18 */
[----:B------:R-:W-:Y:S01]  /*1350*/  IABS R26, R32 ;  /* 0x00000020001a7213 */ /* 0x000fe20000000000 */
[----:B------:R-:W-:Y:S01]  /*1360*/  IMAD R23, R2, R23, R25 ;  /* 0x0000001702177224 */ /* 0x000fe200078e0219 */
[----:B------:R-:W-:Y:S01]  /*1370*/  IABS R47, R48 ;  /* 0x00000030002f7213 */ /* 0x000fe20000000000 */
[----:B------:R-:W-:Y:S01]  /*1380*/  @!P4 IMAD.IADD R22, R22, 0x1, -R2 ;  /* 0x000000011616c824 */ /* 0x000fe200078e0a02 */
[----:B------:R-:W-:Y:S01]  /*1390*/  ISETP.GT.U32.AND P4, PT, R2, R21, PT ;  /* 0x000000150200720c */ /* 0x000fe20003f84070 */
[----:B------:R-:W-:Y:S01]  /*13a0*/  IMAD.HI.U32 R25, R14, R29, RZ ;  /* 0x0000001d0e197227 */ /* 0x000fe200078e00ff */
[----:B------:R-:W-:-:S02]  /*13b0*/  LOP3.LUT R54, R15, 0x54, RZ, 0xfc, !PT ;  /* 0x000000540f367812 */ /* 0x000fc400078efcff */
[C---:B------:R-:W-:Y:S01]  /*13c0*/  ISETP.GT.U32.AND P3, PT, R2.reuse, R22, PT ;  /* 0x000000160200720c */ /* 0x040fe20003f64070 */
[----:B------:R-:W-:Y:S01]  /*13d0*/  IMAD R24, R2, R24, R27 ;  /* 0x0000001802187224 */ /* 0x000fe200078e021b */
[----:B------:R-:W-:Y:S01]  /*13e0*/  IABS R55, R54 ;  /* 0x0000003600377213 */ /* 0x000fe20000000000 */
[----:B------:R-:W-:Y:S01]  /*13f0*/  @!P5 IMAD.IADD R20, R20, 0x1, -R2 ;  /* 0x000000011414d824 */ /* 0x000fe200078e0a02 */
[C---:B------:R-:W-:Y:S01]  /*1400*/  ISETP.GT.U32.AND P5, PT, R2.reuse, R23, PT ;  /* 0x000000170200720c */ /* 0x040fe20003fa4070 */
[----:B------:R-:W-:Y:S01]  /*1410*/  IMAD.MOV R25, RZ, RZ, -R25 ;  /* 0x000000ffff197224 */ /* 0x000fe200078e0a19 */
[C---:B------:R-:W-:Y:S01]  /*1420*/  LOP3.LUT R56, R15.reuse, 0x56, RZ, 0xfc, !PT ;  /* 0x000000560f387812 */ /* 0x040fe200078efcff */
[----:B------:R-:W-:Y:S01]  /*1430*/  @!P1 IMAD.MOV R19, RZ, RZ, -R19 ;  /* 0x000000ffff139224 */ /* 0x000fe200078e0a13 */
[C---:B------:R-:W-:Y:S01]  /*1440*/  ISETP.GT.U32.AND P1, PT, R2.reuse, R24, PT ;  /* 0x000000180200720c */ /* 0x040fe20003f24070 */
[----:B------:R-:W-:Y:S01]  /*1450*/  IMAD.MOV.U32 R27, RZ, RZ, R26 ;  /* 0x000000ffff1b7224 */ /* 0x000fe200078e001a */
[C---:B------:R-:W-:Y:S01]  /*1460*/  LOP3.LUT R58, R15.reuse, 0x58, RZ, 0xfc, !PT ;  /* 0x000000580f3a7812 */ /* 0x040fe200078efcff */
[----:B------:R-:W-:Y:S01]  /*1470*/  IMAD R25, R2, R25, R29 ;  /* 0x0000001902197224 */ /* 0x000fe200078e021d */
[C---:B------:R-:W-:Y:S01]  /*1480*/  LOP3.LUT R60, R15.reuse, 0x5a, RZ, 0xfc, !PT ;  /* 0x0000005a0f3c7812 */ /* 0x040fe200078efcff */
[----:B------:R-:W-:Y:S01]  /*1490*/  IMAD.HI.U32 R26, R14, R27, RZ ;  /* 0x0000001b0e1a7227 */ /* 0x000fe200078e00ff */
[----:B------:R-:W-:-:S02]  /*14a0*/  LOP3.LUT R62, R15, 0x5c, RZ, 0xfc, !PT ;  /* 0x0000005c0f3e7812 */ /* 0x000fc400078efcff */
[----:B------:R-:W-:Y:S01]  /*14b0*/  IABS R57, R58 ;  /* 0x0000003a00397213 */ /* 0x000fe20000000000 */
[--C-:B------:R-:W-:Y:S01]  /*14c0*/  @!P4 IMAD.IADD R21, R21, 0x1, -R2.reuse ;  /* 0x000000011515c824 */ /* 0x100fe200078e0a02 */
[----:B------:R-:W-:Y:S01]  /*14d0*/  ISETP.GT.U32.AND P4, PT, R2, R25, PT ;  /* 0x000000190200720c */ /* 0x000fe20003f84070 */
[--C-:B------:R-:W-:Y:S01]  /*14e0*/  @!P5 IMAD.IADD R23, R23, 0x1, -R2.reuse ;  /* 0x000000011717d824 */ /* 0x100fe200078e0a02 */
[----:B------:R-:W-:Y:S01]  /*14f0*/  IADD3 R26, -R26, RZ, RZ ;  /* 0x000000ff1a1a7210 */ /* 0x000fe20007ffe1ff */
[----:B------:R-:W-:Y:S01]  /*1500*/  @!P3 IMAD.IADD R22, R22, 0x1, -R2 ;  /* 0x000000011616b824 */ /* 0x000fe200078e0a02 */
[----:B------:R-:W-:Y:S01]  /*1510*/  @!P1 IADD3 R24, R24, -R2, RZ ;  /* 0x8000000218189210 */ /* 0x000fe20007ffe0ff */
[----:B------:R-:W-:Y:S01]  /*1520*/  @!P0 IMAD.MOV R21, RZ, RZ, -R21 ;  /* 0x000000ffff158224 */ /* 0x000fe200078e0a15 */
[----:B------:R-:W-:Y:S01]  /*1530*/  ISETP.GE.AND P3, PT, R30, RZ, PT ;  /* 0x000000ff1e00720c */ /* 0x000fe20003f66270 */
[C---:B------:R-:W-:Y:S01]  /*1540*/  IMAD R26, R2.reuse, R26, R27 ;  /* 0x0000001a021a7224 */ /* 0x040fe200078e021b */
[----:B------:R-:W-:Y:S01]  /*1550*/  ISETP.GT.U32.AND P1, PT, R2, R23, PT ;  /* 0x000000170200720c */ /* 0x000fe20003f24070 */
[----:B------:R-:W-:Y:S01]  /*1560*/  @!P6 IMAD.MOV R22, RZ, RZ, -R22 ;  /* 0x000000ffff16e224 */ /* 0x000fe200078e0a16 */
[----:B------:R-:W-:Y:S01]  /*1570*/  LOP3.LUT R30, R15, 0x26, RZ, 0xfc, !PT ;  /* 0x000000260f1e7812 */ /* 0x000fe200078efcff */
[----:B------:R-:W-:Y:S01]  /*1580*/  @!P2 IMAD.MOV R20, RZ, RZ, -R20 ;  /* 0x000000ffff14a224 */ /* 0x000fe200078e0a14 */
[----:B------:R-:W-:Y:S01]  /*1590*/  ISETP.GE.AND P5, PT, R31, RZ, PT ;  /* 0x000000ff1f00720c */ /* 0x000fe20003fa6270 */
[----:B------:R-:W-:Y:S01]  /*15a0*/  @!P4 IMAD.IADD R25, R25, 0x1, -R2 ;  /* 0x000000011919c824 */ /* 0x000fe200078e0a02 */
[----:B------:R-:W-:-:S02]  /*15b0*/  IABS R29, R30 ;  /* 0x0000001e001d7213 */ /* 0x000fc40000000000 */
[----:B------:R-:W-:Y:S02]  /*15c0*/  ISETP.GT.U32.AND P6, PT, R2, R26, PT ;  /* 0x0000001a0200720c */ /* 0x000fe40003fc4070 */
[----:B------:R-:W-:Y:S01]  /*15d0*/  IABS R31, R34 ;  /* 0x00000022001f7213 */ /* 0x000fe20000000000 */
[----:B------:R-:W-:Y:S01]  /*15e0*/  IMAD.HI.U32 R27, R14, R29, RZ ;  /* 0x0000001d0e1b7227 */ /* 0x000fe200078e00ff */
[----:B------:R-:W-:Y:S02]  /*15f0*/  ISETP.GT.U32.AND P0, PT, R2, R24, PT ;  /* 0x000000180200720c */ /* 0x000fe40003f04070 */
[----:B------:R-:W-:Y:S01]  /*1600*/  ISETP.GE.AND P2, PT, R28, RZ, PT ;  /* 0x000000ff1c00720c */ /* 0x000fe20003f46270 */
[----:B------:R-:W-:Y:S01]  /*1610*/  IMAD.HI.U32 R28, R14, R31, RZ ;  /* 0x0000001f0e1c7227 */ /* 0x000fe200078e00ff */
[----:B------:R-:W-:Y:S02]  /*1620*/  ISETP.GT.U32.AND P4, PT, R2, R25, PT ;  /* 0x000000190200720c */ /* 0x000fe40003f84070 */
[----:B------:R-:W-:Y:S01]  /*1630*/  IADD3 R27, -R27, RZ, RZ ;  /* 0x000000ff1b1b7210 */ /* 0x000fe20007ffe1ff */
[----:B------:R-:W-:Y:S01]  /*1640*/  @!P1 IMAD.IADD R23, R23, 0x1, -R2 ;  /* 0x0000000117179824 */ /* 0x000fe200078e0a02 */
[----:B------:R-:W-:Y:S01]  /*1650*/  ISETP.GE.AND P1, PT, R32, RZ, PT ;  /* 0x000000ff2000720c */ /* 0x000fe20003f26270 */
[----:B------:R-:W-:Y:S01]  /*1660*/  IMAD.MOV R28, RZ, RZ, -R28 ;  /* 0x000000ffff1c7224 */ /* 0x000fe200078e0a1c */
[----:B------:R-:W-:Y:S01]  /*1670*/  LOP3.LUT R32, R15, 0x2a, RZ, 0xfc, !PT ;  /* 0x0000002a0f207812 */ /* 0x000fe200078efcff */
[--C-:B------:R-:W-:Y:S01]  /*1680*/  @!P6 IMAD.IADD R26, R26, 0x1, -R2.reuse ;  /* 0x000000011a1ae824 */ /* 0x100fe200078e0a02 */
[----:B------:R-:W-:Y:S01]  /*1690*/  ISETP.GE.AND P6, PT, R34, RZ, PT ;  /* 0x000000ff2200720c */ /* 0x000fe20003fc6270 */
[----:B------:R-:W-:Y:S01]  /*16a0*/  @!P0 IMAD.IADD R24, R24, 0x1, -R2 ;  /* 0x0000000118188824 */ /* 0x000fe200078e0a02 */
[----:B------:R-:W-:Y:S01]  /*16b0*/  IABS R33, R32 ;  /* 0x0000002000217213 */ /* 0x000fe20000000000 */
[C---:B------:R-:W-:Y:S01]  /*16c0*/  IMAD R28, R2.reuse, R28, R31 ;  /* 0x0000001c021c7224 */ /* 0x040fe200078e021f */
[----:B------:R-:W-:Y:S01]  /*16d0*/  @!P2 IADD3 R23, -R23, RZ, RZ ;  /* 0x000000ff1717a210 */ /* 0x000fe20007ffe1ff */
[C---:B------:R-:W-:Y:S01]  /*16e0*/  IMAD R27, R2.reuse, R27, R29 ;  /* 0x0000001b021b7224 */ /* 0x040fe200078e021d */
[----:B------:R-:W-:Y:S01]  /*16f0*/  ISETP.GT.U32.AND P2, PT, R2, R26, PT ;  /* 0x0000001a0200720c */ /* 0x000fe20003f44070 */
[----:B------:R-:W-:Y:S01]  /*1700*/  @!P3 IMAD.MOV R24, RZ, RZ, -R24 ;  /* 0x000000ffff18b224 */ /* 0x000fe200078e0a18 */
[----:B------:R-:W-:Y:S01]  /*1710*/  @!P4 IADD3 R25, R25, -R2, RZ ;  /* 0x800000021919c210 */ /* 0x000fe20007ffe0ff */
[----:B------:R-:W-:Y:S01]  /*1720*/  IMAD.HI.U32 R29, R14, R33, RZ ;  /* 0x000000210e1d7227 */ /* 0x000fe200078e00ff */
[----:B------:R-:W-:-:S02]  /*1730*/  ISETP.GT.U32.AND P3, PT, R2, R28, PT ;  /* 0x0000001c0200720c */ /* 0x000fc40003f64070 */
[----:B------:R-:W-:Y:S01]  /*1740*/  ISETP.GT.U32.AND P4, PT, R2, R27, PT ;  /* 0x0000001b0200720c */ /* 0x000fe20003f84070 */
[----:B------:R-:W-:Y:S01]  /*1750*/  IMAD.MOV R29, RZ, RZ, -R29 ;  /* 0x000000ffff1d7224 */ /* 0x000fe200078e0a1d */
[----:B------:R-:W-:Y:S01]  /*1760*/  LOP3.LUT R34, R15, 0x2c, RZ, 0xfc, !PT ;  /* 0x0000002c0f227812 */ /* 0x000fe200078efcff */
[----:B------:R-:W-:Y:S01]  /*1770*/  IMAD.HI.U32 R31, R14, R37, RZ ;  /* 0x000000250e1f7227 */ /* 0x000fe200078e00ff */
[----:B------:R-:W-:Y:S02]  /*1780*/  ISETP.GE.AND P0, PT, R30, RZ, PT ;  /* 0x000000ff1e00720c */ /* 0x000fe40003f06270 */
[----:B------:R-:W-:Y:S01]  /*1790*/  IABS R30, R38 ;  /* 0x00000026001e7213 */ /* 0x000fe20000000000 */
[----:B------:R-:W-:Y:S01]  /*17a0*/  IMAD R29, R2, R29, R33 ;  /* 0x0000001d021d7224 */ /* 0x000fe200078e0221 */
[----:B------:R-:W-:Y:S01]  /*17b0*/  @!P2 IADD3 R26, R26, -R2, RZ ;  /* 0x800000021a1aa210 */ /* 0x000fe20007ffe0ff */
[----:B------:R-:W-:Y:S01]  /*17c0*/  @!P5 IMAD.MOV R25, RZ, RZ, -R25 ;  /* 0x000000ffff19d224 */ /* 0x000fe200078e0a19 */
[----:B------:R-:W-:Y:S01]  /*17d0*/  IABS R35, R34 ;  /* 0x0000002200237213 */ /* 0x000fe20000000000 */
[--C-:B------:R-:W-:Y:S01]  /*17e0*/  @!P3 IMAD.IADD R28, R28, 0x1, -R2.reuse ;  /* 0x000000011c1cb824 */ /* 0x100fe200078e0a02 */
[C---:B------:R-:W-:Y:S01]  /*17f0*/  ISETP.GT.U32.AND P2, PT, R2.reuse, R29, PT ;  /* 0x0000001d0200720c */ /* 0x040fe20003f44070 */
[----:B------:R-:W-:Y:S01]  /*1800*/  @!P4 IMAD.IADD R27, R27, 0x1, -R2 ;  /* 0x000000011b1bc824 */ /* 0x000fe200078e0a02 */
[----:B------:R-:W-:Y:S01]  /*1810*/  IADD3 R31, -R31, RZ, RZ ;  /* 0x000000ff1f1f7210 */ /* 0x000fe20007ffe1ff */
[----:B------:R-:W-:Y:S01]  /*1820*/  IMAD.MOV.U32 R33, RZ, RZ, R30 ;  /* 0x000000ffff217224 */ /* 0x000fe200078e001e */
[----:B------:R-:W-:Y:S01]  /*1830*/  ISETP.GT.U32.AND P3, PT, R2, R28, PT ;  /* 0x0000001c0200720c */ /* 0x000fe20003f64070 */
[----:B------:R-:W-:Y:S01]  /*1840*/  IMAD.HI.U32 R30, R14, R35, RZ ;  /* 0x000000230e1e7227 */ /* 0x000fe200078e00ff */
[----:B------:R-:W-:-:S02]  /*1850*/  ISETP.GT.U32.AND P4, PT, R2, R27, PT ;  /* 0x0000001b0200720c */ /* 0x000fc40003f84070 */
[----:B------:R-:W-:Y:S01]  /*1860*/  ISETP.GE.AND P5, PT, R32, RZ, PT ;  /* 0x000000ff2000720c */ /* 0x000fe20003fa6270 */
[----:B------:R-:W-:Y:S01]  /*1870*/  IMAD R31, R2, R31, R37 ;  /* 0x0000001f021f7224 */ /* 0x000fe200078e0225 */
[----:B------:R-:W-:Y:S01]  /*1880*/  IABS R59, R60 ;  /* 0x0000003c003b7213 */ /* 0x000fe20000000000 */
[----:B------:R-:W-:Y:S01]  /*1890*/  IMAD.MOV R30, RZ, RZ, -R30 ;  /* 0x000000ffff1e7224 */ /* 0x000fe200078e0a1e */
[----:B------:R-:W-:Y:S01]  /*18a0*/  IABS R61, R62 ;  /* 0x0000003e003d7213 */ /* 0x000fe20000000000 */
[--C-:B------:R-:W-:Y:S01]  /*18b0*/  @!P2 IMAD.IADD R29, R29, 0x1, -R2.reuse ;  /* 0x000000011d1da824 */ /* 0x100fe200078e0a02 */
[C---:B------:R-:W-:Y:S01]  /*18c0*/  LOP3.LUT R64, R15.reuse, 0x5e, RZ, 0xfc, !PT ;  /* 0x0000005e0f407812 */ /* 0x040fe200078efcff */
[----:B------:R-:W-:Y:S01]  /*18d0*/  IMAD.HI.U32 R32, R14, R33, RZ ;  /* 0x000000210e207227 */ /* 0x000fe200078e00ff */
[----:B------:R-:W-:Y:S02]  /*18e0*/  LOP3.LUT R66, R15, 0x64, RZ, 0xfc, !PT ;  /* 0x000000640f427812 */ /* 0x000fe400078efcff */
[----:B------:R-:W-:Y:S01]  /*18f0*/  ISETP.GT.U32.AND P2, PT, R2, R29, PT ;  /* 0x0000001d0200720c */ /* 0x000fe20003f44070 */
[----:B------:R-:W-:Y:S01]  /*1900*/  @!P4 IMAD.IADD R27, R27, 0x1, -R2 ;  /* 0x000000011b1bc824 */ /* 0x000fe200078e0a02 */
[----:B------:R-:W-:Y:S01]  /*1910*/  @!P3 IADD3 R28, R28, -R2, RZ ;  /* 0x800000021c1cb210 */ /* 0x000fe20007ffe0ff */
[C---:B------:R-:W-:Y:S01]  /*1920*/  IMAD R30, R2.reuse, R30, R35 ;  /* 0x0000001e021e7224 */ /* 0x040fe200078e0223 */
[----:B------:R-:W-:Y:S01]  /*1930*/  ISETP.GT.U32.AND P3, PT, R2, R31, PT ;  /* 0x0000001f0200720c */ /* 0x000fe20003f64070 */
[----:B------:R-:W-:Y:S01]  /*1940*/  IMAD.MOV R32, RZ, RZ, -R32 ;  /* 0x000000ffff207224 */ /* 0x000fe200078e0a20 */
[----:B------:R-:W-:Y:S01]  /*1950*/  IABS R35, R39 ;  /* 0x0000002700237213 */ /* 0x000fe20000000000 */
[----:B------:R-:W-:Y:S01]  /*1960*/  @!P0 IMAD.MOV R27, RZ, RZ, -R27 ;  /* 0x000000ffff1b8224 */ /* 0x000fe200078e0a1b */
[----:B------:R-:W-:Y:S01]  /*1970*/  ISETP.GE.AND P0, PT, R36, RZ, PT ;  /* 0x000000ff2400720c */ /* 0x000fe20003f06270 */
[----:B------:R-:W-:Y:S01]  /*1980*/  IMAD R32, R2, R32, R33 ;  /* 0x0000002002207224 */ /* 0x000fe200078e0221 */
[----:B------:R-:W-:Y:S01]  /*1990*/  LOP3.LUT R36, R15, 0x34, RZ, 0xfc, !PT ;  /* 0x000000340f247812 */ /* 0x000fe200078efcff */
[----:B------:R-:W-:Y:S01]  /*19a0*/  IMAD.HI.U32 R33, R14, R35, RZ ;  /* 0x000000230e217227 */ /* 0x000fe200078e00ff */
[----:B------:R-:W-:-:S02]  /*19b0*/  ISETP.GE.AND P4, PT, R34, RZ, PT ;  /* 0x000000ff2200720c */ /* 0x000fc40003f86270 */
[----:B------:R-:W-:Y:S01]  /*19c0*/  IABS R34, R36 ;  /* 0x0000002400227213 */ /* 0x000fe20000000000 */
[----:B------:R-:W-:Y:S01]  /*19d0*/  IMAD.MOV R33, RZ, RZ, -R33 ;  /* 0x000000ffff217224 */ /* 0x000fe200078e0a21 */
[----:B------:R-:W-:Y:S01]  /*19e0*/  @!P2 IADD3 R29, R29, -R2, RZ ;  /* 0x800000021d1da210 */ /* 0x000fe20007ffe0ff */
[----:B------:R-:W-:Y:S01]  /*19f0*/  @!P1 IMAD.MOV R26, RZ, RZ, -R26 ;  /* 0x000000ffff1a9224 */ /* 0x000fe200078e0a1a */
[----:B------:R-:W-:Y:S01]  /*1a00*/  ISETP.GT.U32.AND P1, PT, R2, R30, PT ;  /* 0x0000001e0200720c */ /* 0x000fe20003f24070 */
[----:B------:R-:W-:Y:S01]  /*1a10*/  @!P3 IMAD.IADD R31, R31, 0x1, -R2 ;  /* 0x000000011f1fb824 */ /* 0x000fe200078e0a02 */
[----:B------:R-:W-:Y:S01]  /*1a20*/  ISETP.GE.AND P2, PT, R38, RZ, PT ;  /* 0x000000ff2600720c */ /* 0x000fe20003f46270 */
[C---:B------:R-:W-:Y:S01]  /*1a30*/  IMAD R33, R2.reuse, R33, R35 ;  /* 0x0000002102217224 */ /* 0x040fe200078e0223 */
[----:B------:R-:W-:Y:S01]  /*1a40*/  LOP3.LUT R38, R15, 0x36, RZ, 0xfc, !PT ;  /* 0x000000360f267812 */ /* 0x000fe200078efcff */
[----:B------:R-:W-:Y:S01]  /*1a50*/  IMAD.MOV.U32 R35, RZ, RZ, R34 ;  /* 0x000000ffff237224 */ /* 0x000fe200078e0022 */
[----:B------:R-:W-:Y:S01]  /*1a60*/  IABS R77, R64 ;  /* 0x00000040004d7213 */ /* 0x000fe20000000000 */
[----:B------:R-:W-:Y:S01]  /*1a70*/  @!P5 IMAD.MOV R29, RZ, RZ, -R29 ;  /* 0x000000ffff1dd224 */ /* 0x000fe200078e0a1d */
[----:B------:R-:W-:Y:S01]  /*1a80*/  ISETP.GT.U32.AND P5, PT, R2, R31, PT ;  /* 0x0000001f0200720c */ /* 0x000fe20003fa4070 */
[----:B------:R-:W-:Y:S01]  /*1a90*/  IMAD.HI.U32 R34, R14, R35, RZ ;  /* 0x000000230e227227 */ /* 0x000fe200078e00ff */
[----:B------:R-:W-:-:S02]  /*1aa0*/  IABS R37, R38 ;  /* 0x0000002600257213 */ /* 0x000fc40000000000 */
[----:B------:R-:W-:Y:S01]  /*1ab0*/  IABS R83, R66 ;  /* 0x0000004200537213 */ /* 0x000fe20000000000 */
[----:B------:R-:W-:Y:S01]  /*1ac0*/  IMAD.MOV R34, RZ, RZ, -R34 ;  /* 0x000000ffff227224 */ /* 0x000fe200078e0a22 */
[----:B------:R-:W-:Y:S01]  /*1ad0*/  LOP3.LUT R70, R15, 0x6c, RZ, 0xfc, !PT ;  /* 0x0000006c0f467812 */ /* 0x000fe200078efcff */
[----:B------:R-:W-:Y:S01]  /*1ae0*/  @!P1 IMAD.IADD R30, R30, 0x1, -R2 ;  /* 0x000000011e1e9824 */ /* 0x000fe200078e0a02 */
[----:B------:R-:W-:Y:S01]  /*1af0*/  ISETP.GE.AND P1, PT, R39, RZ, PT ;  /* 0x000000ff2700720c */ /* 0x000fe20003f26270 */
[C---:B------:R-:W-:Y:S01]  /*1b00*/  IMAD R34, R2.reuse, R34, R35 ;  /* 0x0000002202227224 */ /* 0x040fe200078e0223 */
[----:B------:R-:W-:Y:S01]  /*1b10*/  IABS R39, R40 ;  /* 0x0000002800277213 */ /* 0x000fe20000000000 */
[----:B------:R-:W-:Y:S01]  /*1b20*/  @!P6 IMAD.MOV R28, RZ, RZ, -R28 ;  /* 0x000000ffff1ce224 */ /* 0x000fe200078e0a1c */
[----:B------:R-:W-:Y:S01]  /*1b30*/  ISETP.GT.U32.AND P6, PT, R2, R32, PT ;  /* 0x000000200200720c */ /* 0x000fe20003fc4070 */
[----:B------:R-:W-:Y:S01]  /*1b40*/  IMAD.HI.U32 R35, R14, R37, RZ ;  /* 0x000000250e237227 */ /* 0x000fe200078e00ff */
[----:B------:R-:W-:-:S02]  /*1b50*/  @!P5 IADD3 R31, R31, -R2, RZ ;  /* 0x800000021f1fd210 */ /* 0x000fc40007ffe0ff */
[C---:B------:R-:W-:Y:S01]  /*1b60*/  ISETP.GT.U32.AND P3, PT, R2.reuse, R30, PT ;  /* 0x0000001e0200720c */ /* 0x040fe20003f64070 */
[----:B------:R-:W-:Y:S01]  /*1b70*/  IMAD.MOV R35, RZ, RZ, -R35 ;  /* 0x000000ffff237224 */ /* 0x000fe200078e0a23 */
[C---:B------:R-:W-:Y:S02]  /*1b80*/  ISETP.GT.U32.AND P5, PT, R2.reuse, R34, PT ;  /* 0x000000220200720c */ /* 0x040fe40003fa4070 */
[----:B------:R-:W-:Y:S01]  /*1b90*/  @!P0 IADD3 R31, -R31, RZ, RZ ;  /* 0x000000ff1f1f8210 */ /* 0x000fe20007ffe1ff */
[----:B------:R-:W-:Y:S01]  /*1ba0*/  IMAD R35, R2, R35, R37 ;  /* 0x0000002302237224 */ /* 0x000fe200078e0225 */
[----:B------:R-:W-:Y:S01]  /*1bb0*/  IABS R91, R70 ;  /* 0x00000046005b7213 */ /* 0x000fe20000000000 */
[----:B------:R-:W-:Y:S01]  /*1bc0*/  IMAD.HI.U32 R37, R14, R41, RZ ;  /* 0x000000290e257227 */ /* 0x000fe200078e00ff */
[----:B------:R-:W-:Y:S02]  /*1bd0*/  LOP3.LUT R72, R15, 0x6e, RZ, 0xfc, !PT ;  /* 0x0000006e0f487812 */ /* 0x000fe400078efcff */
[----:B------:R-:W-:Y:S01]  /*1be0*/  @!P6 IADD3 R32, R32, -R2, RZ ;  /* 0x800000022020e210 */ /* 0x000fe20007ffe0ff */
[----:B------:R-:W-:Y:S01]  /*1bf0*/  IMAD.MOV R37, RZ, RZ, -R37 ;  /* 0x000000ffff257224 */ /* 0x000fe200078e0a25 */
[----:B------:R-:W-:Y:S01]  /*1c00*/  ISETP.GT.U32.AND P0, PT, R2, R35, PT ;  /* 0x000000230200720c */ /* 0x000fe20003f04070 */
[--C-:B------:R-:W-:Y:S01]  /*1c10*/  @!P3 IMAD.IADD R30, R30, 0x1, -R2.reuse ;  /* 0x000000011e1eb824 */ /* 0x100fe200078e0a02 */
[----:B------:R-:W-:Y:S01]  /*1c20*/  ISETP.GT.U32.AND P6, PT, R2, R32, PT ;  /* 0x000000200200720c */ /* 0x000fe20003fc4070 */
[----:B------:R-:W-:Y:S01]  /*1c30*/  @!P5 IMAD.IADD R34, R34, 0x1, -R2 ;  /* 0x000000012222d824 */ /* 0x000fe200078e0a02 */
[C---:B------:R-:W-:Y:S01]  /*1c40*/  ISETP.GT.U32.AND P3, PT, R2.reuse, R33, PT ;  /* 0x000000210200720c */ /* 0x040fe20003f64070 */
[----:B------:R-:W-:Y:S01]  /*1c50*/  @!P4 IMAD.MOV R30, RZ, RZ, -R30 ;  /* 0x000000ffff1ec224 */ /* 0x000fe200078e0a1e */
[----:B------:R-:W-:Y:S01]  /*1c60*/  IABS R93, R72 ;  /* 0x00000048005d7213 */ /* 0x000fe20000000000 */
[C---:B------:R-:W-:Y:S01]  /*1c70*/  IMAD R37, R2.reuse, R37, R41 ;  /* 0x0000002502257224 */ /* 0x040fe200078e0229 */
[----:B------:R-:W-:-:S02]  /*1c80*/  ISETP.GT.U32.AND P4, PT, R2, R34, PT ;  /* 0x000000220200720c */ /* 0x000fc40003f84070 */
[----:B------:R-:W-:Y:S02]  /*1c90*/  IABS R41, R44 ;  /* 0x0000002c00297213 */ /* 0x000fe40000000000 */
[----:B------:R-:W-:Y:S02]  /*1ca0*/  LOP3.LUT R68, R15, 0x66, RZ, 0xfc, !PT ;  /* 0x000000660f447812 */ /* 0x000fe400078efcff */
[----:B------:R-:W-:Y:S01]  /*1cb0*/  @!P0 IADD3 R35, R35, -R2, RZ ;  /* 0x8000000223238210 */ /* 0x000fe20007ffe0ff */
[--C-:B------:R-:W-:Y:S01]  /*1cc0*/  @!P6 IMAD.IADD R32, R32, 0x1, -R2.reuse ;  /* 0x000000012020e824 */ /* 0x100fe200078e0a02 */
[----:B------:R-:W-:Y:S01]  /*1cd0*/  ISETP.GE.AND P6, PT, R36, RZ, PT ;  /* 0x000000ff2400720c */ /* 0x000fe20003fc6270 */
[----:B------:R-:W-:Y:S01]  /*1ce0*/  IMAD.HI.U32 R36, R14, R39, RZ ;  /* 0x000000270e247227 */ /* 0x000fe200078e00ff */
[----:B------:R-:W-:Y:S02]  /*1cf0*/  ISETP.GE.AND P0, PT, R42, RZ, PT ;  /* 0x000000ff2a00720c */ /* 0x000fe40003f06270 */
[----:B------:R-:W-:Y:S01]  /*1d00*/  LOP3.LUT R42, R15, 0x40, RZ, 0xfc, !PT ;  /* 0x000000400f2a7812 */ /* 0x000fe200078efcff */
[--C-:B------:R-:W-:Y:S01]  /*1d10*/  @!P4 IMAD.IADD R34, R34, 0x1, -R2.reuse ;  /* 0x000000012222c824 */ /* 0x100fe200078e0a02 */
[----:B------:R-:W-:Y:S01]  /*1d20*/  ISETP.GT.U32.AND P4, PT, R2, R37, PT ;  /* 0x000000250200720c */ /* 0x000fe20003f84070 */
[----:B------:R-:W-:Y:S01]  /*1d30*/  @!P3 IMAD.IADD R33, R33, 0x1, -R2 ;  /* 0x000000012121b824 */ /* 0x000fe200078e0a02 */
[----:B------:R-:W-:Y:S01]  /*1d40*/  IADD3 R36, -R36, RZ, RZ ;  /* 0x000000ff24247210 */ /* 0x000fe20007ffe1ff */
[----:B------:R-:W-:Y:S01]  /*1d50*/  @!P2 IMAD.MOV R32, RZ, RZ, -R32 ;  /* 0x000000ffff20a224 */ /* 0x000fe200078e0a20 */
[----:B------:R-:W-:Y:S01]  /*1d60*/  ISETP.GE.AND P3, PT, R38, RZ, PT ;  /* 0x000000ff2600720c */ /* 0x000fe20003f66270 */
[----:B------:R-:W-:Y:S01]  /*1d70*/  IMAD.HI.U32 R38, R14, R41, RZ ;  /* 0x000000290e267227 */ /* 0x000fe200078e00ff */
[----:B------:R-:W-:-:S02]  /*1d80*/  ISETP.GT.U32.AND P5, PT, R2, R33, PT ;  /* 0x000000210200720c */ /* 0x000fc40003fa4070 */
[----:B------:R-:W-:Y:S01]  /*1d90*/  IABS R85, R68 ;  /* 0x0000004400557213 */ /* 0x000fe20000000000 */
[----:B------:R-:W-:Y:S01]  /*1da0*/  IMAD R36, R2, R36, R39 ;  /* 0x0000002402247224 */ /* 0x000fe200078e0227 */
[C---:B------:R-:W-:Y:S01]  /*1db0*/  IADD3 R74, R76.reuse, 0x40, RZ ;  /* 0x000000404c4a7810 */ /* 0x040fe20007ffe0ff */
[----:B------:R-:W-:Y:S01]  /*1dc0*/  IMAD.MOV R38, RZ, RZ, -R38 ;  /* 0x000000ffff267224 */ /* 0x000fe200078e0a26 */
[----:B------:R-:W-:Y:S01]  /*1dd0*/  IADD3 R124, R76, 0x80, RZ ;  /* 0x000000804c7c7810 */ /* 0x000fe20007ffe0ff */
[----:B------:R-:W-:Y:S01]  /*1de0*/  IMAD.HI.U32 R39, R14, R43, RZ ;  /* 0x0000002b0e277227 */ /* 0x000fe200078e00ff */
[C---:B------:R-:W-:Y:S01]  /*1df0*/  ISETP.GT.U32.AND P2, PT, R2.reuse, R36, PT ;  /* 0x000000240200720c */ /* 0x040fe20003f44070 */
[----:B------:R1:W-:Y:S01]  /*1e00*/  STL [R1+0x14cc], R74 ;  /* 0x0014cc4a01007387 */ /* 0x0003e20000100800 */
[----:B------:R-:W-:Y:S01]  /*1e10*/  @!P4 IADD3 R37, R37, -R2, RZ ;  /* 0x800000022525c210 */ /* 0x000fe20007ffe0ff */
[C---:B------:R-:W-:Y:S01]  /*1e20*/  IMAD R38, R2.reuse, R38, R41 ;  /* 0x0000002602267224 */ /* 0x040fe200078e0229 */
[----:B------:R-:W-:Y:S01]  /*1e30*/  IABS R41, R42 ;  /* 0x0000002a00297213 */ /* 0x000fe20000000000 */
[----:B------:R-:W-:Y:S01]  /*1e40*/  IMAD.MOV R39, RZ, RZ, -R39 ;  /* 0x000000ffff277224 */ /* 0x000fe200078e0a27 */
[C---:B------:R-:W-:Y:S01]  /*1e50*/  ISETP.GT.U32.AND P4, PT, R2.reuse, R37, PT ;  /* 0x000000250200720c */ /* 0x040fe20003f84070 */
[----:B------:R-:W-:Y:S01]  /*1e60*/  @!P6 IMAD.MOV R34, RZ, RZ, -R34 ;  /* 0x000000ffff22e224 */ /* 0x000fe200078e0a22 */
[C---:B------:R-:W-:Y:S01]  /*1e70*/  ISETP.GT.U32.AND P6, PT, R2.reuse, R38, PT ;  /* 0x000000260200720c */ /* 0x040fe20003fc4070 */
[----:B------:R-:W-:Y:S01]  /*1e80*/  IMAD R39, R2, R39, R43 ;  /* 0x0000002702277224 */ /* 0x000fe200078e022b */
[----:B------:R-:W-:Y:S01]  /*1e90*/  IADD3 R123, R76, 0xc0, RZ ;  /* 0x000000c04c7b7810 */ /* 0x000fe20007ffe0ff */
[--C-:B------:R-:W-:Y:S01]  /*1ea0*/  @!P5 IMAD.IADD R33, R33, 0x1, -R2.reuse ;  /* 0x000000012121d824 */ /* 0x100fe200078e0a02 */
[----:B------:R-:W-:Y:S01]  /*1eb0*/  ISETP.GE.AND P5, PT, R40, RZ, PT ;  /* 0x000000ff2800720c */ /* 0x000fe20003fa6270 */
[--C-:B------:R-:W-:Y:S01]  /*1ec0*/  @!P2 IMAD.IADD R36, R36, 0x1, -R2.reuse ;  /* 0x000000012424a824 */ /* 0x100fe200078e0a02 */
[----:B------:R-:W-:Y:S01]  /*1ed0*/  IADD3 R121, R76, 0x140, RZ ;  /* 0x000001404c797810 */ /* 0x000fe20007ffe0ff */
[----:B------:R-:W-:Y:S01]  /*1ee0*/  @!P1 IMAD.MOV R33, RZ, RZ, -R33 ;  /* 0x000000ffff219224 */ /* 0x000fe200078e0a21 */
[----:B------:R-:W-:Y:S01]  /*1ef0*/  ISETP.GT.U32.AND P1, PT, R2, R35, PT ;  /* 0x000000230200720c */ /* 0x000fe20003f24070 */
[----:B------:R-:W-:Y:S01]  /*1f00*/  IMAD.HI.U32 R40, R14, R41, RZ ;  /* 0x000000290e287227 */ /* 0x000fe200078e00ff */
[----:B------:R-:W-:Y:S01]  /*1f10*/  ISETP.GT.U32.AND P2, PT, R2, R36, PT ;  /* 0x000000240200720c */ /* 0x000fe20003f44070 */
[----:B------:R2:W-:Y:S01]  /*1f20*/  STL [R1+0x18b8], R124 ;  /* 0x0018b87c01007387 */ /* 0x0005e20000100800 */
[----:B------:R-:W-:Y:S01]  /*1f30*/  IADD3 R120, R76, 0x180, RZ ;  /* 0x000001804c787810 */ /* 0x000fe20007ffe0ff */
[--C-:B------:R-:W-:Y:S01]  /*1f40*/  @!P4 IMAD.IADD R37, R37, 0x1, -R2.reuse ;  /* 0x000000012525c824 */ /* 0x100fe200078e0a02 */
[----:B------:R-:W-:Y:S01]  /*1f50*/  ISETP.GT.U32.AND P4, PT, R2, R39, PT ;  /* 0x000000270200720c */ /* 0x000fe20003f84070 */
[----:B------:R-:W-:Y:S01]  /*1f60*/  @!P6 IMAD.IADD R38, R38, 0x1, -R2 ;  /* 0x000000012626e824 */ /* 0x000fe200078e0a02 */
[----:B------:R-:W-:Y:S01]  /*1f70*/  ISETP.GE.AND P6, PT, R42, RZ, PT ;  /* 0x000000ff2a00720c */ /* 0x000fe20003fc6270 */
[----:B------:R-:W-:Y:S01]  /*1f80*/  IMAD.MOV R40, RZ, RZ, -R40 ;  /* 0x000000ffff287224 */ /* 0x000fe200078e0a28 */
[----:B------:R-:W-:Y:S01]  /*1f90*/  @!P0 IADD3 R37, -R37, RZ, RZ ;  /* 0x000000ff25258210 */ /* 0x000fe20007ffe1ff */
[----:B------:R-:W-:Y:S01]  /*1fa0*/  STL [R1+0x18bc], R123 ;  /* 0x0018bc7b01007387 */ /* 0x000fe20000100800 */
[----:B------:R-:W-:Y:S01]  /*1fb0*/  IADD3 R122, R76, 0x100, RZ ;  /* 0x000001004c7a7810 */ /* 0x000fe20007ffe0ff */
[----:B------:R-:W-:Y:S01]  /*1fc0*/  @!P1 IMAD.IADD R35, R35, 0x1, -R2 ;  /* 0x0000000123239824 */ /* 0x000fe200078e0a02 */
[----:B------:R-:W-:Y:S01]  /*1fd0*/  ISETP.GE.AND P1, PT, R44, RZ, PT ;  /* 0x000000ff2c00720c */ /* 0x000fe20003f26270 */
[----:B------:R-:W-:Y:S01]  /*1fe0*/  IMAD R40, R2, R40, R41 ;  /* 0x0000002802287224 */ /* 0x000fe200078e0229 */
[-C--:B------:R-:W-:Y:S01]  /*1ff0*/  @!P2 IADD3 R36, R36, -R2.reuse, RZ ;  /* 0x800000022424a210 */ /* 0x080fe20007ffe0ff */
[----:B------:R-:W-:Y:S01]  /*2000*/  @!P3 IMAD.MOV R35, RZ, RZ, -R35 ;  /* 0x000000ffff23b224 */ /* 0x000fe200078e0a23 */
[----:B------:R-:W-:Y:S01]  /*2010*/  ISETP.GE.AND P2, PT, R45, RZ, PT ;  /* 0x000000ff2d00720c */ /* 0x000fe20003f46270 */
[----:B------:R3:W-:Y:S01]  /*2020*/  STL [R1+0x18c0], R122 ;  /* 0x0018c07a01007387 */ /* 0x0007e20000100800 */
[----:B------:R-:W-:Y:S01]  /*2030*/  @!P4 IADD3 R39, R39, -R2, RZ ;  /* 0x800000022727c210 */ /* 0x000fe20007ffe0ff */
[----:B------:R-:W-:Y:S01]  /*2040*/  @!P5 IMAD.MOV R36, RZ, RZ, -R36 ;  /* 0x000000ffff24d224 */ /* 0x000fe200078e0a24 */
[----:B------:R-:W-:Y:S01]  /*2050*/  IABS R45, R46 ;  /* 0x0000002e002d7213 */ /* 0x000fe20000000000 */
[----:B------:R-:W-:Y:S01]  /*2060*/  STL [R1+0x18c4], R121 ;  /* 0x0018c47901007387 */ /* 0x000fe20000100800 */
[----:B------:R-:W-:-:S02]  /*2070*/  ISETP.GT.U32.AND P4, PT, R2, R38, PT ;  /* 0x000000260200720c */ /* 0x000fc40003f84070 */
[----:B------:R-:W-:Y:S01]  /*2080*/  LOP3.LUT R44, R15, 0x42, RZ, 0xfc, !PT ;  /* 0x000000420f2c7812 */ /* 0x000fe200078efcff */
[----:B------:R-:W-:Y:S01]  /*2090*/  IMAD.HI.U32 R42, R14, R45, RZ ;  /* 0x0000002d0e2a7227 */ /* 0x000fe200078e00ff */
[C---:B------:R-:W-:Y:S01]  /*20a0*/  ISETP.GT.U32.AND P3, PT, R2.reuse, R39, PT ;  /* 0x000000270200720c */ /* 0x040fe20003f64070 */
[----:B------:R4:W-:Y:S01]  /*20b0*/  STL [R1+0x18cc], R120 ;  /* 0x0018cc7801007387 */ /* 0x0009e20000100800 */
[----:B------:R-:W-:Y:S01]  /*20c0*/  IABS R43, R44 ;  /* 0x0000002c002b7213 */ /* 0x000fe20000000000 */
[----:B------:R-:W-:Y:S01]  /*20d0*/  IMAD.MOV R42, RZ, RZ, -R42 ;  /* 0x000000ffff2a7224 */ /* 0x000fe200078e0a2a */
[----:B------:R-:W-:Y:S02]  /*20e0*/  ISETP.GT.U32.AND P5, PT, R2, R40, PT ;  /* 0x000000280200720c */ /* 0x000fe40003fa4070 */
[----:B------:R-:W-:Y:S01]  /*20f0*/  ISETP.GE.AND P0, PT, R44, RZ, PT ;  /* 0x000000ff2c00720c */ /* 0x000fe20003f06270 */
[----:B------:R-:W-:Y:S01]  /*2100*/  IMAD.HI.U32 R41, R14, R43, RZ ;  /* 0x0000002b0e297227 */ /* 0x000fe200078e00ff */
[----:B------:R-:W-:-:S03]  /*2110*/  IADD3 R119, R76, 0x1c0, RZ ;  /* 0x000001c04c777810 */ /* 0x000fc60007ffe0ff */
[----:B------:R-:W-:Y:S01]  /*2120*/  @!P4 IMAD.IADD R38, R38, 0x1, -R2 ;  /* 0x000000012626c824 */ /* 0x000fe200078e0a02 */
[----:B------:R-:W-:Y:S01]  /*2130*/  ISETP.GE.AND P4, PT, R46, RZ, PT ;  /* 0x000000ff2e00720c */ /* 0x000fe20003f86270 */
[C---:B------:R-:W-:Y:S01]  /*2140*/  IMAD R42, R2.reuse, R42, R45 ;  /* 0x0000002a022a7224 */ /* 0x040fe200078e022d */
[----:B------:R-:W-:Y:S01]  /*2150*/  LOP3.LUT R45, R15, 0x48, RZ, 0xfc, !PT ;  /* 0x000000480f2d7812 */ /* 0x000fe200078efcff */
[----:B------:R-:W-:Y:S01]  /*2160*/  IMAD.MOV R41, RZ, RZ, -R41 ;  /* 0x000000ffff297224 */ /* 0x000fe200078e0a29 */
[----:B------:R-:W-:Y:S01]  /*2170*/  IABS R46, R50 ;  /* 0x00000032002e7213 */ /* 0x000fe20000000000 */
[----:B------:R-:W-:Y:S01]  /*2180*/  @!P1 IMAD.MOV R38, RZ, RZ, -R38 ;  /* 0x000000ffff269224 */ /* 0x000fe200078e0a26 */
[C---:B------:R-:W-:Y:S01]  /*2190*/  ISETP.GT.U32.AND P1, PT, R2.reuse, R42, PT ;  /* 0x0000002a0200720c */ /* 0x040fe20003f24070 */
[----:B------:R-:W-:Y:S01]  /*21a0*/  IMAD R41, R2, R41, R43 ;  /* 0x0000002902297224 */ /* 0x000fe200078e022b */
[----:B------:R-:W-:Y:S01]  /*21b0*/  @!P5 IADD3 R40, R40, -R2, RZ ;  /* 0x800000022828d210 */ /* 0x000fe20007ffe0ff */
[----:B------:R-:W-:Y:S01]  /*21c0*/  IMAD.HI.U32 R43, R14, R47, RZ ;  /* 0x0000002f0e2b7227 */ /* 0x000fe200078e00ff */
[----:B------:R-:W-:Y:S02]  /*21d0*/  STL [R1+0x18c8], R119 ;  /* 0x0018c87701007387 */ /* 0x000fe40000100800 */
[----:B------:R-:W-:Y:S01]  /*21e0*/  ISETP.GT.U32.AND P5, PT, R2, R40, PT ;  /* 0x000000280200720c */ /* 0x000fe20003fa4070 */
[----:B------:R-:W-:-:S02]  /*21f0*/  IMAD.MOV R43, RZ, RZ, -R43 ;  /* 0x000000ffff2b7224 */ /* 0x000fc400078e0a2b */
[--C-:B------:R-:W-:Y:S01]  /*2200*/  @!P3 IMAD.IADD R39, R39, 0x1, -R2.reuse ;  /* 0x000000012727b824 */ /* 0x100fe200078e0a02 */
[C---:B------:R-:W-:Y:S01]  /*2210*/  ISETP.GT.U32.AND P3, PT, R2.reuse, R41, PT ;  /* 0x000000290200720c */ /* 0x040fe20003f64070 */
[----:B------:R-:W-:Y:S01]  /*2220*/  IMAD R43, R2, R43, R47 ;  /* 0x0000002b022b7224 */ /* 0x000fe200078e022f */
[----:B------:R-:W-:Y:S01]  /*2230*/  IABS R47, R45 ;  /* 0x0000002d002f7213 */ /* 0x000fe20000000000 */
[--C-:B------:R-:W-:Y:S02]  /*2240*/  @!P1 IMAD.IADD R42, R42, 0x1, -R2.reuse ;  /* 0x000000012a2a9824 */ /* 0x100fe400078e0a02 */
[----:B------:R-:W-:Y:S01]  /*2250*/  @!P2 IMAD.MOV R39, RZ, RZ, -R39 ;  /* 0x000000ffff27a224 */ /* 0x000fe200078e0a27 */
[----:B------:R-:W-:Y:S01]  /*2260*/  ISETP.GE.AND P2, PT, R48, RZ, PT ;  /* 0x000000ff3000720c */ /* 0x000fe20003f46270 */
[----:B------:R-:W-:Y:S01]  /*2270*/  IMAD.HI.U32 R44, R14, R47, RZ ;  /* 0x0000002f0e2c7227 */ /* 0x000fe200078e00ff */
[----:B------:R-:W-:Y:S02]  /*2280*/  ISETP.GT.U32.AND P1, PT, R2, R42, PT ;  /* 0x0000002a0200720c */ /* 0x000fe40003f24070 */
[----:B------:R-:W-:Y:S01]  /*2290*/  LOP3.LUT R48, R15, 0x4a, RZ, 0xfc, !PT ;  /* 0x0000004a0f307812 */ /* 0x000fe200078efcff */
[----:B------:R-:W-:Y:S01]  /*22a0*/  @!P5 IMAD.IADD R40, R40, 0x1, -R2 ;  /* 0x000000012828d824 */ /* 0x000fe200078e0a02 */
[----:B------:R-:W-:-:S02]  /*22b0*/  IADD3 R44, -R44, RZ, RZ ;  /* 0x000000ff2c2c7210 */ /* 0x000fc40007ffe1ff */
[----:B------:R-:W-:Y:S01]  /*22c0*/  @!P3 IADD3 R41, R41, -R2, RZ ;  /* 0x800000022929b210 */ /* 0x000fe20007ffe0ff */
[----:B------:R-:W-:Y:S01]  /*22d0*/  @!P6 IMAD.MOV R40, RZ, RZ, -R40 ;  /* 0x000000ffff28e224 */ /* 0x000fe200078e0a28 */
[----:B------:R-:W-:Y:S01]  /*22e0*/  IABS R49, R48 ;  /* 0x0000003000317213 */ /* 0x000fe20000000000 */
[C---:B------:R-:W-:Y:S01]  /*22f0*/  IMAD R44, R2.reuse, R44, R47 ;  /* 0x0000002c022c7224 */ /* 0x040fe200078e022f */
[C---:B------:R-:W-:Y:S01]  /*2300*/  ISETP.GT.U32.AND P3, PT, R2.reuse, R41, PT ;  /* 0x000000290200720c */ /* 0x040fe20003f64070 */
[----:B------:R-:W-:Y:S01]  /*2310*/  IMAD.MOV.U32 R47, RZ, RZ, R46 ;  /* 0x000000ffff2f7224 */ /* 0x000fe200078e002e */
[----:B------:R-:W-:Y:S01]  /*2320*/  ISETP.GT.U32.AND P5, PT, R2, R43, PT ;  /* 0x0000002b0200720c */ /* 0x000fe20003fa4070 */
[----:B------:R-:W-:Y:S01]  /*2330*/  @!P1 IMAD.IADD R42, R42, 0x1, -R2 ;  /* 0x000000012a2a9824 */ /* 0x000fe200078e0a02 */
[----:B------:R-:W-:Y:S01]  /*2340*/  ISETP.GT.U32.AND P1, PT, R2, R44, PT ;  /* 0x0000002c0200720c */ /* 0x000fe20003f24070 */
[----:B------:R-:W-:Y:S01]  /*2350*/  IMAD.HI.U32 R46, R14, R47, RZ ;  /* 0x0000002f0e2e7227 */ /* 0x000fe200078e00ff */
[----:B------:R-:W-:-:S02]  /*2360*/  ISETP.GE.AND P6, PT, R45, RZ, PT ;  /* 0x000000ff2d00720c */ /* 0x000fc40003fc6270 */
[----:B------:R-:W-:Y:S01]  /*2370*/  @!P4 IADD3 R42, -R42, RZ, RZ ;  /* 0x000000ff2a2ac210 */ /* 0x000fe20007ffe1ff */
[----:B------:R-:W-:-:S04]  /*2380*/  IMAD.HI.U32 R45, R14, R49, RZ ;  /* 0x000000310e2d7227 */ /* 0x000fc800078e00ff */
[--C-:B------:R-:W-:Y:S01]  /*2390*/  @!P3 IMAD.IADD R41, R41, 0x1, -R2.reuse ;  /* 0x000000012929b824 */ /* 0x100fe200078e0a02 */
[----:B------:R-:W-:Y:S01]  /*23a0*/  IADD3 R45, -R45, RZ, RZ ;  /* 0x000000ff2d2d7210 */ /* 0x000fe20007ffe1ff */
[--C-:B------:R-:W-:Y:S01]  /*23b0*/  @!P5 IMAD.IADD R43, R43, 0x1, -R2.reuse ;  /* 0x000000012b2bd824 */ /* 0x100fe200078e0a02 */
[----:B------:R-:W-:Y:S01]  /*23c0*/  ISETP.GE.AND P3, PT, R48, RZ, PT ;  /* 0x000000ff3000720c */ /* 0x000fe20003f66270 */
[----:B------:R-:W-:Y:S01]  /*23d0*/  @!P1 IMAD.IADD R44, R44, 0x1, -R2 ;  /* 0x000000012c2c9824 */ /* 0x000fe200078e0a02 */
[----:B------:R-:W-:Y:S01]  /*23e0*/  LOP3.LUT R48, R15, 0x4e, RZ, 0xfc, !PT ;  /* 0x0000004e0f307812 */ /* 0x000fe200078efcff */
[C---:B------:R-:W-:Y:S01]  /*23f0*/  IMAD R45, R2.reuse, R45, R49 ;  /* 0x0000002d022d7224 */ /* 0x040fe200078e0231 */
[C---:B------:R-:W-:Y:S01]  /*2400*/  ISETP.GT.U32.AND P5, PT, R2.reuse, R43, PT ;  /* 0x0000002b0200720c */ /* 0x040fe20003fa4070 */
[----:B------:R-:W-:Y:S01]  /*2410*/  IMAD.MOV R46, RZ, RZ, -R46 ;  /* 0x000000ffff2e7224 */ /* 0x000fe200078e0a2e */
[C---:B------:R-:W-:Y:S01]  /*2420*/  ISETP.GT.U32.AND P1, PT, R2.reuse, R44, PT ;  /* 0x0000002c0200720c */ /* 0x040fe20003f24070 */
[----:B------:R-:W-:Y:S01]  /*2430*/  @!P0 IMAD.MOV R41, RZ, RZ, -R41 ;  /* 0x000000ffff298224 */ /* 0x000fe200078e0a29 */
[----:B------:R-:W-:Y:S01]  /*2440*/  IABS R49, R48 ;  /* 0x0000003000317213 */ /* 0x000fe20000000000 */
[C---:B------:R-:W-:Y:S01]  /*2450*/  IMAD R46, R2.reuse, R46, R47 ;  /* 0x0000002e022e7224 */ /* 0x040fe200078e022f */
[----:B------:R-:W-:-:S02]  /*2460*/  ISETP.GT.U32.AND P4, PT, R2, R45, PT ;  /* 0x0000002d0200720c */ /* 0x000fc40003f84070 */
[----:B------:R-:W-:Y:S01]  /*2470*/  ISETP.GE.AND P0, PT, R50, RZ, PT ;  /* 0x000000ff3200720c */ /* 0x000fe20003f06270 */
[----:B------:R-:W-:Y:S01]  /*2480*/  IMAD.HI.U32 R47, R14, R49, RZ ;  /* 0x000000310e2f7227 */ /* 0x000fe200078e00ff */
[----:B------:R-:W-:-:S03]  /*2490*/  LOP3.LUT R50, R15, 0x52, RZ, 0xfc, !PT ;  /* 0x000000520f327812 */ /* 0x000fc600078efcff */
[----:B------:R-:W-:Y:S01]  /*24a0*/  IMAD.MOV R47, RZ, RZ, -R47 ;  /* 0x000000ffff2f7224 */ /* 0x000fe200078e0a2f */
[----:B------:R-:W-:Y:S01]  /*24b0*/  IABS R53, R50 ;  /* 0x0000003200357213 */ /* 0x000fe20000000000 */
[----:B------:R-:W-:Y:S01]  /*24c0*/  @!P1 IMAD.IADD R44, R44, 0x1, -R2 ;  /* 0x000000012c2c9824 */ /* 0x000fe200078e0a02 */
[C---:B------:R-:W-:Y:S01]  /*24d0*/  ISETP.GT.U32.AND P1, PT, R2.reuse, R46, PT ;  /* 0x0000002e0200720c */ /* 0x040fe20003f24070 */
[C---:B------:R-:W-:Y:S02]  /*24e0*/  IMAD R47, R2.reuse, R47, R49 ;  /* 0x0000002f022f7224 */ /* 0x040fe400078e0231 */
[----:B------:R-:W-:Y:S02]  /*24f0*/  @!P6 IMAD.MOV R44, RZ, RZ, -R44 ;  /* 0x000000ffff2ce224 */ /* 0x000fe400078e0a2c */
[--C-:B------:R-:W-:Y:S01]  /*2500*/  @!P5 IMAD.IADD R43, R43, 0x1, -R2.reuse ;  /* 0x000000012b2bd824 */ /* 0x100fe200078e0a02 */
[----:B------:R-:W-:Y:S01]  /*2510*/  ISETP.GT.U32.AND P6, PT, R2, R47, PT ;  /* 0x0000002f0200720c */ /* 0x000fe20003fc4070 */
[----:B------:R-:W-:Y:S01]  /*2520*/  @!P4 IMAD.IADD R45, R45, 0x1, -R2 ;  /* 0x000000012d2dc824 */ /* 0x000fe200078e0a02 */
[----:B------:R-:W-:Y:S01]  /*2530*/  ISETP.GE.AND P5, PT, R48, RZ, PT ;  /* 0x000000ff3000720c */ /* 0x000fe20003fa6270 */
[----:B------:R-:W-:Y:S01]  /*2540*/  IMAD.HI.U32 R49, R14, R53, RZ ;  /* 0x000000350e317227 */ /* 0x000fe200078e00ff */
[----:B------:R-:W-:-:S02]  /*2550*/  LOP3.LUT R48, R15, 0x50, RZ, 0xfc, !PT ;  /* 0x000000500f307812 */ /* 0x000fc400078efcff */
[----:B------:R-:W-:Y:S01]  /*2560*/  ISETP.GT.U32.AND P4, PT, R2, R45, PT ;  /* 0x0000002d0200720c */ /* 0x000fe20003f84070 */
[----:B------:R-:W-:Y:S01]  /*2570*/  @!P1 IMAD.IADD R46, R46, 0x1, -R2 ;  /* 0x000000012e2e9824 */ /* 0x000fe200078e0a02 */
[----:B------:R-:W-:Y:S01]  /*2580*/  IABS R51, R48 ;  /* 0x0000003000337213 */ /* 0x000fe20000000000 */
[----:B------:R-:W-:Y:S01]  /*2590*/  IMAD.MOV R52, RZ, RZ, -R49 ;  /* 0x000000ffff347224 */ /* 0x000fe200078e0a31 */
[----:B------:R-:W-:Y:S02]  /*25a0*/  @!P2 IADD3 R43, -R43, RZ, RZ ;  /* 0x000000ff2b2ba210 */ /* 0x000fe40007ffe1ff */
[----:B------:R-:W-:Y:S01]  /*25b0*/  ISETP.GE.AND P2, PT, R48, RZ, PT ;  /* 0x000000ff3000720c */ /* 0x000fe20003f46270 */
[----:B------:R-:W-:Y:S01]  /*25c0*/  IMAD.HI.U32 R48, R14, R51, RZ ;  /* 0x000000330e307227 */ /* 0x000fe200078e00ff */
[----:B------:R-:W-:-:S03]  /*25d0*/  ISETP.GT.U32.AND P1, PT, R2, R46, PT ;  /* 0x0000002e0200720c */ /* 0x000fc60003f24070 */
[----:B------:R-:W-:Y:S02]  /*25e0*/  @!P6 IMAD.IADD R47, R47, 0x1, -R2 ;  /* 0x000000012f2fe824 */ /* 0x000fe400078e0a02 */
[----:B------:R-:W-:Y:S01]  /*25f0*/  IMAD.MOV R48, RZ, RZ, -R48 ;  /* 0x000000ffff307224 */ /* 0x000fe200078e0a30 */
[----:B------:R-:W-:Y:S02]  /*2600*/  @!P4 IADD3 R45, R45, -R2, RZ ;  /* 0x800000022d2dc210 */ /* 0x000fe40007ffe0ff */
[C---:B------:R-:W-:Y:S01]  /*2610*/  ISETP.GT.U32.AND P6, PT, R2.reuse, R47, PT ;  /* 0x0000002f0200720c */ /* 0x040fe20003fc4070 */
[----:B------:R-:W-:Y:S01]  /*2620*/  IMAD R49, R2, R48, R51 ;  /* 0x0000003002317224 */ /* 0x000fe200078e0233 */
[----:B------:R-:W-:Y:S01]  /*2630*/  ISETP.GE.AND P4, PT, R50, RZ, PT ;  /* 0x000000ff3200720c */ /* 0x000fe20003f86270 */
[----:B------:R-:W-:-:S04]  /*2640*/  IMAD.HI.U32 R50, R14, R55, RZ ;  /* 0x000000370e327227 */ /* 0x000fc800078e00ff */
[----:B------:R-:W-:Y:S01]  /*2650*/  @!P1 IMAD.IADD R46, R46, 0x1, -R2 ;  /* 0x000000012e2e9824 */ /* 0x000fe200078e0a02 */
[C---:B------:R-:W-:Y:S01]  /*2660*/  ISETP.GT.U32.AND P1, PT, R2.reuse, R49, PT ;  /* 0x000000310200720c */ /* 0x040fe20003f24070 */
[----:B------:R-:W-:Y:S01]  /*2670*/  IMAD R51, R2, R52, R53 ;  /* 0x0000003402337224 */ /* 0x000fe200078e0235 */
[----:B------:R-:W-:Y:S01]  /*2680*/  IADD3 R50, -R50, RZ, RZ ;  /* 0x000000ff32327210 */ /* 0x000fe20007ffe1ff */
[----:B------:R-:W-:Y:S02]  /*2690*/  @!P0 IMAD.MOV R46, RZ, RZ, -R46 ;  /* 0x000000ffff2e8224 */ /* 0x000fe400078e0a2e */
[----:B------:R-:W-:Y:S01]  /*26a0*/  @!P6 IADD3 R47, R47, -R2, RZ ;  /* 0x800000022f2fe210 */ /* 0x000fe20007ffe0ff */
[----:B------:R-:W-:Y:S01]  /*26b0*/  IMAD.HI.U32 R52, R14, R61, RZ ;  /* 0x0000003d0e347227 */ /* 0x000fe200078e00ff */
[----:B------:R-:W-:-:S03]  /*26c0*/  ISETP.GT.U32.AND P6, PT, R2, R51, PT ;  /* 0x000000330200720c */ /* 0x000fc60003fc4070 */
[----:B------:R-:W-:Y:S01]  /*26d0*/  IMAD R53, R2, R50, R55 ;  /* 0x0000003202357224 */ /* 0x000fe200078e0237 */
[----:B------:R-:W-:Y:S01]  /*26e0*/  IABS R55, R56 ;  /* 0x0000003800377213 */ /* 0x000fe20000000000 */
[----:B------:R-:W-:Y:S01]  /*26f0*/  IMAD.HI.U32 R50, R14, R59, RZ ;  /* 0x0000003b0e327227 */ /* 0x000fe200078e00ff */
[----:B------:R-:W-:-:S03]  /*2700*/  IADD3 R52, -R52, RZ, RZ ;  /* 0x000000ff34347210 */ /* 0x000fc60007ffe1ff */
[----:B------:R-:W-:Y:S01]  /*2710*/  @!P1 IMAD.IADD R49, R49, 0x1, -R2 ;  /* 0x0000000131319824 */ /* 0x000fe200078e0a02 */
[----:B------:R-:W-:Y:S01]  /*2720*/  ISETP.GT.U32.AND P1, PT, R2, R53, PT ;  /* 0x000000350200720c */ /* 0x000fe20003f24070 */
[----:B------:R-:W-:-:S04]  /*2730*/  IMAD.HI.U32 R48, R14, R55, RZ ;  /* 0x000000370e307227 */ /* 0x000fc800078e00ff */
[----:B------:R-:W-:Y:S01]  /*2740*/  @!P6 IMAD.IADD R51, R51, 0x1, -R2 ;  /* 0x000000013333e824 */ /* 0x000fe200078e0a02 */
[C---:B------:R-:W-:Y:S01]  /*2750*/  ISETP.GT.U32.AND P6, PT, R2.reuse, R49, PT ;  /* 0x000000310200720c */ /* 0x040fe20003fc4070 */
[----:B------:R-:W-:Y:S02]  /*2760*/  IMAD.MOV R48, RZ, RZ, -R48 ;  /* 0x000000ffff307224 */ /* 0x000fe400078e0a30 */
[----:B------:R-:W-:Y:S01]  /*2770*/  IMAD.MOV R50, RZ, RZ, -R50 ;  /* 0x000000ffff327224 */ /* 0x000fe200078e0a32 */
[C---:B------:R-:W-:Y:S01]  /*2780*/  ISETP.GT.U32.AND P0, PT, R2.reuse, R51, PT ;  /* 0x000000330200720c */ /* 0x040fe20003f04070 */
[----:B------:R-:W-:Y:S02]  /*2790*/  IMAD R55, R2, R48, R55 ;  /* 0x0000003002377224 */ /* 0x000fe400078e0237 */
[----:B------:R-:W-:Y:S02]  /*27a0*/  @!P1 IMAD.IADD R53, R53, 0x1, -R2 ;  /* 0x0000000135359824 */ /* 0x000fe400078e0a02 */
[----:B------:R-:W-:-:S03]  /*27b0*/  IMAD.HI.U32 R48, R14, R57, RZ ;  /* 0x000000390e307227 */ /* 0x000fc600078e00ff */
[----:B------:R-:W-:Y:S01]  /*27c0*/  ISETP.GT.U32.AND P1, PT, R2, R53, PT ;  /* 0x000000350200720c */ /* 0x000fe20003f24070 */
[--C-:B------:R-:W-:Y:S01]  /*27d0*/  @!P6 IMAD.IADD R49, R49, 0x1, -R2.reuse ;  /* 0x000000013131e824 */ /* 0x100fe200078e0a02 */
[----:B------:R-:W-:Y:S01]  /*27e0*/  IADD3 R48, -R48, RZ, RZ ;  /* 0x000000ff30307210 */ /* 0x000fe20007ffe1ff */
[C---:B------:R-:W-:Y:S01]  /*27f0*/  IMAD R59, R2.reuse, R50, R59 ;  /* 0x00000032023b7224 */ /* 0x040fe200078e023b */
[C---:B------:R-:W-:Y:S01]  /*2800*/  ISETP.GT.U32.AND P6, PT, R2.reuse, R55, PT ;  /* 0x000000370200720c */ /* 0x040fe20003fc4070 */
[C---:B------:R-:W-:Y:S01]  /*2810*/  IMAD R61, R2.reuse, R52, R61 ;  /* 0x00000034023d7224 */ /* 0x040fe200078e023d */
[----:B------:R-:W-:Y:S01]  /*2820*/  LOP3.LUT R52, R15, 0x60, RZ, 0xfc, !PT ;  /* 0x000000600f347812 */ /* 0x000fe200078efcff */
[C---:B------:R-:W-:Y:S01]  /*2830*/  IMAD R57, R2.reuse, R48, R57 ;  /* 0x0000003002397224 */ /* 0x040fe200078e0239 */
[----:B------:R-:W-:Y:S01]  /*2840*/  MOV R63, R49 ;  /* 0x00000031003f7202 */ /* 0x000fe20000000f00 */
[----:B------:R-:W-:Y:S01]  /*2850*/  @!P0 IMAD.IADD R51, R51, 0x1, -R2 ;  /* 0x0000000133338824 */ /* 0x000fe200078e0a02 */
[----:B------:R-:W-:Y:S01]  /*2860*/  IABS R79, R52 ;  /* 0x00000034004f7213 */ /* 0x000fe20000000000 */
[----:B------:R-:W-:Y:S01]  /*2870*/  @!P3 IMAD.MOV R45, RZ, RZ, -R45 ;  /* 0x000000ffff2db224 */ /* 0x000fe200078e0a2d */
[----:B------:R-:W-:Y:S01]  /*2880*/  ISETP.GT.U32.AND P0, PT, R2, R57, PT ;  /* 0x000000390200720c */ /* 0x000fe20003f04070 */
[----:B------:R-:W-:Y:S01]  /*2890*/  IMAD.HI.U32 R49, R14, R91, RZ ;  /* 0x0000005b0e317227 */ /* 0x000fe200078e00ff */
[----:B------:R-:W-:-:S02]  /*28a0*/  @!P1 IADD3 R53, R53, -R2, RZ ;  /* 0x8000000235359210 */ /* 0x000fc40007ffe0ff */
[C---:B------:R-:W-:Y:S01]  /*28b0*/  ISETP.GT.U32.AND P1, PT, R2.reuse, R59, PT ;  /* 0x0000003b0200720c */ /* 0x040fe20003f24070 */
[----:B------:R-:W-:Y:S01]  /*28c0*/  @!P6 IMAD.IADD R55, R55, 0x1, -R2 ;  /* 0x000000013737e824 */ /* 0x000fe200078e0a02 */
[----:B------:R-:W-:Y:S01]  /*28d0*/  ISETP.GT.U32.AND P6, PT, R2, R61, PT ;  /* 0x0000003d0200720c */ /* 0x000fe20003fc4070 */
[----:B------:R-:W-:Y:S01]  /*28e0*/  IMAD.HI.U32 R48, R14, R79, RZ ;  /* 0x0000004f0e307227 */ /* 0x000fe200078e00ff */
[----:B------:R-:W-:Y:S02]  /*28f0*/  ISETP.GE.AND P3, PT, R54, RZ, PT ;  /* 0x000000ff3600720c */ /* 0x000fe40003f66270 */
[----:B------:R-:W-:Y:S01]  /*2900*/  IADD3 R49, -R49, RZ, RZ ;  /* 0x000000ff31317210 */ /* 0x000fe20007ffe1ff */
[----:B------:R-:W-:-:S04]  /*2910*/  IMAD.HI.U32 R54, R14, R77, RZ ;  /* 0x0000004d0e367227 */ /* 0x000fc800078e00ff */
[--C-:B------:R-:W-:Y:S01]  /*2920*/  @!P0 IMAD.IADD R57, R57, 0x1, -R2.reuse ;  /* 0x0000000139398824 */ /* 0x100fe200078e0a02 */
[C---:B------:R-:W-:Y:S01]  /*2930*/  ISETP.GT.U32.AND P0, PT, R2.reuse, R55, PT ;  /* 0x000000370200720c */ /* 0x040fe20003f04070 */
[----:B------:R-:W-:Y:S02]  /*2940*/  @!P1 IMAD.IADD R59, R59, 0x1, -R2 ;  /* 0x000000013b3b9824 */ /* 0x000fe400078e0a02 */
[----:B------:R-:W-:Y:S01]  /*2950*/  @!P6 IADD3 R61, R61, -R2, RZ ;  /* 0x800000023d3de210 */ /* 0x000fe20007ffe0ff */
[----:B------:R-:W-:Y:S01]  /*2960*/  IMAD.MOV R54, RZ, RZ, -R54 ;  /* 0x000000ffff367224 */ /* 0x000fe200078e0a36 */
[C---:B------:R-:W-:Y:S01]  /*2970*/  ISETP.GT.U32.AND P1, PT, R2.reuse, R57, PT ;  /* 0x000000390200720c */ /* 0x040fe20003f24070 */
[----:B------:R-:W-:Y:S01]  /*2980*/  IMAD.MOV R48, RZ, RZ, -R48 ;  /* 0x000000ffff307224 */ /* 0x000fe200078e0a30 */
[C---:B------:R-:W-:Y:S01]  /*2990*/  ISETP.GT.U32.AND P6, PT, R2.reuse, R59, PT ;  /* 0x0000003b0200720c */ /* 0x040fe20003fc4070 */
[C---:B------:R-:W-:Y:S01]  /*29a0*/  IMAD R77, R2.reuse, R54, R77 ;  /* 0x00000036024d7224 */ /* 0x040fe200078e024d */
[----:B------:R-:W-:Y:S01]  /*29b0*/  LOP3.LUT R54, R15, 0x62, RZ, 0xfc, !PT ;  /* 0x000000620f367812 */ /* 0x000fe200078efcff */
[----:B------:R-:W-:-:S02]  /*29c0*/  IMAD R79, R2, R48, R79 ;  /* 0x00000030024f7224 */ /* 0x000fc400078e024f */
[----:B------:R-:W-:Y:S01]  /*29d0*/  IMAD.HI.U32 R48, R14, R83, RZ ;  /* 0x000000530e307227 */ /* 0x000fe200078e00ff */
[----:B------:R-:W-:Y:S02]  /*29e0*/  @!P0 IADD3 R55, R55, -R2, RZ ;  /* 0x8000000237378210 */ /* 0x000fe40007ffe0ff */
[----:B------:R-:W-:Y:S01]  /*29f0*/  ISETP.GT.U32.AND P0, PT, R2, R77, PT ;  /* 0x0000004d0200720c */ /* 0x000fe20003f04070 */
[----:B------:R-:W-:Y:S01]  /*2a00*/  IMAD.MOV R48, RZ, RZ, -R48 ;  /* 0x000000ffff307224 */ /* 0x000fe200078e0a30 */
[----:B------:R-:W-:Y:S01]  /*2a10*/  MOV R69, R55 ;  /* 0x0000003700457202 */ /* 0x000fe20000000f00 */
[--C-:B------:R-:W-:Y:S01]  /*2a20*/  @!P1 IMAD.IADD R57, R57, 0x1, -R2.reuse ;  /* 0x0000000139399824 */ /* 0x100fe200078e0a02 */
[----:B------:R-:W-:Y:S01]  /*2a30*/  ISETP.GE.AND P1, PT, R56, RZ, PT ;  /* 0x000000ff3800720c */ /* 0x000fe20003f26270 */
[--C-:B------:R-:W-:Y:S01]  /*2a40*/  @!P6 IMAD.IADD R59, R59, 0x1, -R2.reuse ;  /* 0x000000013b3be824 */ /* 0x100fe200078e0a02 */
[C---:B------:R-:W-:Y:S01]  /*2a50*/  ISETP.GT.U32.AND P6, PT, R2.reuse, R79, PT ;  /* 0x0000004f0200720c */ /* 0x040fe20003fc4070 */
[C---:B------:R-:W-:Y:S01]  /*2a60*/  IMAD R83, R2.reuse, R48, R83 ;  /* 0x0000003002537224 */ /* 0x040fe200078e0253 */
[----:B------:R-:W-:Y:S01]  /*2a70*/  LOP3.LUT R56, R15, 0x68, RZ, 0xfc, !PT ;  /* 0x000000680f387812 */ /* 0x000fe200078efcff */
[----:B------:R-:W-:Y:S01]  /*2a80*/  IMAD R91, R2, R49, R91 ;  /* 0x00000031025b7224 */ /* 0x000fe200078e025b */
[----:B------:R-:W-:Y:S01]  /*2a90*/  IABS R81, R54 ;  /* 0x0000003600517213 */ /* 0x000fe20000000000 */
[----:B------:R-:W-:Y:S01]  /*2aa0*/  @!P5 IMAD.MOV R47, RZ, RZ, -R47 ;  /* 0x000000ffff2fd224 */ /* 0x000fe200078e0a2f */
[----:B------:R-:W-:Y:S01]  /*2ab0*/  IABS R87, R56 ;  /* 0x0000003800577213 */ /* 0x000fe20000000000 */
[----:B------:R-:W-:Y:S01]  /*2ac0*/  @!P0 IMAD.IADD R77, R77, 0x1, -R2 ;  /* 0x000000014d4d8824 */ /* 0x000fe200078e0a02 */
[----:B------:R-:W-:Y:S01]  /*2ad0*/  ISETP.GE.AND P0, PT, R58, RZ, PT ;  /* 0x000000ff3a00720c */ /* 0x000fe20003f06270 */
[----:B------:R-:W-:Y:S01]  /*2ae0*/  IMAD.HI.U32 R50, R14, R81, RZ ;  /* 0x000000510e327227 */ /* 0x000fe200078e00ff */
[----:B------:R-:W-:-:S02]  /*2af0*/  LOP3.LUT R58, R15, 0x6a, RZ, 0xfc, !PT ;  /* 0x0000006a0f3a7812 */ /* 0x000fc400078efcff */
[C---:B------:R-:W-:Y:S01]  /*2b00*/  ISETP.GT.U32.AND P5, PT, R2.reuse, R61, PT ;  /* 0x0000003d0200720c */ /* 0x040fe20003fa4070 */
[----:B------:R-:W-:Y:S01]  /*2b10*/  @!P6 IMAD.IADD R79, R79, 0x1, -R2 ;  /* 0x000000014f4fe824 */ /* 0x000fe200078e0a02 */
[----:B------:R-:W-:Y:S01]  /*2b20*/  ISETP.GT.U32.AND P6, PT, R2, R77, PT ;  /* 0x0000004d0200720c */ /* 0x000fe20003fc4070 */
[----:B------:R-:W-:Y:S01]  /*2b30*/  IMAD.HI.U32 R48, R14, R87, RZ ;  /* 0x000000570e307227 */ /* 0x000fe200078e00ff */
[----:B------:R-:W-:Y:S02]  /*2b40*/  IABS R89, R58 ;  /* 0x0000003a00597213 */ /* 0x000fe40000000000 */
[----:B------:R-:W-:Y:S01]  /*2b50*/  MOV R73, R59 ;  /* 0x0000003b00497202 */ /* 0x000fe20000000f00 */
[----:B------:R-:W-:Y:S01]  /*2b60*/  IMAD.MOV R48, RZ, RZ, -R48 ;  /* 0x000000ffff307224 */ /* 0x000fe200078e0a30 */
[----:B------:R-:W-:Y:S01]  /*2b70*/  IABS R59, R120 ;  /* 0x00000078003b7213 */ /* 0x000fe20000000000 */
[----:B------:R-:W-:Y:S01]  /*2b80*/  @!P1 IMAD.MOV R69, RZ, RZ, -R69 ;  /* 0x000000ffff459224 */ /* 0x000fe200078e0a45 */
[C---:B------:R-:W-:Y:S01]  /*2b90*/  ISETP.GT.U32.AND P1, PT, R2.reuse, R91, PT ;  /* 0x0000005b0200720c */ /* 0x040fe20003f24070 */
[----:B------:R-:W-:Y:S01]  /*2ba0*/  IMAD R87, R2, R48, R87 ;  /* 0x0000003002577224 */ /* 0x000fe200078e0257 */
[----:B------:R-:W-:Y:S01]  /*2bb0*/  IABS R55, R122 ;  /* 0x0000007a00377213 */ /* 0x000fe20000000000 */
[----:B------:R-:W-:-:S02]  /*2bc0*/  IMAD.HI.U32 R48, R14, R89, RZ ;  /* 0x000000590e307227 */ /* 0x000fc400078e00ff */
[----:B------:R-:W-:Y:S02]  /*2bd0*/  @!P6 IADD3 R77, R77, -R2, RZ ;  /* 0x800000024d4de210 */ /* 0x000fe40007ffe0ff */
[C---:B------:R-:W-:Y:S01]  /*2be0*/  ISETP.GT.U32.AND P6, PT, R2.reuse, R83, PT ;  /* 0x000000530200720c */ /* 0x040fe20003fc4070 */
[----:B------:R-:W-:Y:S02]  /*2bf0*/  IMAD.MOV R48, RZ, RZ, -R48 ;  /* 0x000000ffff307224 */ /* 0x000fe400078e0a30 */
[----:B------:R-:W-:Y:S02]  /*2c00*/  IMAD.MOV R50, RZ, RZ, -R50 ;  /* 0x000000ffff327224 */ /* 0x000fe400078e0a32 */
[----:B------:R-:W-:Y:S02]  /*2c10*/  IMAD R89, R2, R48, R89 ;  /* 0x0000003002597224 */ /* 0x000fe400078e0259 */
[----:B------:R-:W-:-:S04]  /*2c20*/  IMAD.HI.U32 R48, R14, R93, RZ ;  /* 0x0000005d0e307227 */ /* 0x000fc800078e00ff */
[--C-:B------:R-:W-:Y:S01]  /*2c30*/  @!P1 IMAD.IADD R91, R91, 0x1, -R2.reuse ;  /* 0x000000015b5b9824 */ /* 0x100fe200078e0a02 */
[----:B------:R-:W-:Y:S01]  /*2c40*/  IADD3 R48, -R48, RZ, RZ ;  /* 0x000000ff30307210 */ /* 0x000fe20007ffe1ff */
[----:B------:R-:W-:Y:S01]  /*2c50*/  @!P6 IMAD.IADD R83, R83, 0x1, -R2 ;  /* 0x000000015353e824 */ /* 0x000fe200078e0a02 */
[----:B------:R-:W-:Y:S01]  /*2c60*/  ISETP.GE.AND P6, PT, R60, RZ, PT ;  /* 0x000000ff3c00720c */ /* 0x000fe20003fc6270 */
[----:B------:R-:W-:Y:S01]  /*2c70*/  IMAD R81, R2, R50, R81 ;  /* 0x0000003202517224 */ /* 0x000fe200078e0251 */
[C---:B------:R-:W-:Y:S01]  /*2c80*/  LOP3.LUT R60, R15.reuse, 0x70, RZ, 0xfc, !PT ;  /* 0x000000700f3c7812 */ /* 0x040fe200078efcff */
[----:B------:R-:W-:Y:S01]  /*2c90*/  IMAD.HI.U32 R50, R14, R85, RZ ;  /* 0x000000550e327227 */ /* 0x000fe200078e00ff */
[----:B------:R-:W-:Y:S02]  /*2ca0*/  ISETP.GE.AND P1, PT, R54, RZ, PT ;  /* 0x000000ff3600720c */ /* 0x000fe40003f26270 */
[----:B------:R-:W-:Y:S01]  /*2cb0*/  IABS R95, R60 ;  /* 0x0000003c005f7213 */ /* 0x000fe20000000000 */
[----:B------:R-:W-:Y:S01]  /*2cc0*/  @!P2 IMAD.MOV R63, RZ, RZ, -R63 ;  /* 0x000000ffff3fa224 */ /* 0x000fe200078e0a3f */
[C---:B------:R-:W-:Y:S01]  /*2cd0*/  ISETP.GT.U32.AND P2, PT, R2.reuse, R79, PT ;  /* 0x0000004f0200720c */ /* 0x040fe20003f44070 */
[----:B------:R-:W-:Y:S01]  /*2ce0*/  IMAD R93, R2, R48, R93 ;  /* 0x00000030025d7224 */ /* 0x000fe200078e025d */
[----:B------:R-:W-:Y:S01]  /*2cf0*/  IADD3 R50, -R50, RZ, RZ ;  /* 0x000000ff32327210 */ /* 0x000fe20007ffe1ff */
[----:B------:R-:W-:Y:S01]  /*2d00*/  IMAD.HI.U32 R48, R14, R95, RZ ;  /* 0x0000005f0e307227 */ /* 0x000fe200078e00ff */
[----:B------:R-:W-:-:S03]  /*2d10*/  LOP3.LUT R54, R15, 0x72, RZ, 0xfc, !PT ;  /* 0x000000720f367812 */ /* 0x000fc600078efcff */
[----:B------:R-:W-:Y:S01]  /*2d20*/  @!P6 IMAD.MOV R73, RZ, RZ, -R73 ;  /* 0x000000ffff49e224 */ /* 0x000fe200078e0a49 */
[C---:B------:R-:W-:Y:S01]  /*2d30*/  ISETP.GT.U32.AND P6, PT, R2.reuse, R91, PT ;  /* 0x0000005b0200720c */ /* 0x040fe20003fc4070 */
[----:B------:R-:W-:Y:S01]  /*2d40*/  @!P5 IMAD.IADD R61, R61, 0x1, -R2 ;  /* 0x000000013d3dd824 */ /* 0x000fe200078e0a02 */
[C---:B------:R-:W-:Y:S01]  /*2d50*/  ISETP.GT.U32.AND P5, PT, R2.reuse, R81, PT ;  /* 0x000000510200720c */ /* 0x040fe20003fa4070 */
[----:B------:R-:W-:Y:S01]  /*2d60*/  IMAD.MOV R48, RZ, RZ, -R48 ;  /* 0x000000ffff307224 */ /* 0x000fe200078e0a30 */
[----:B------:R-:W-:Y:S01]  /*2d70*/  IABS R97, R54 ;  /* 0x0000003600617213 */ /* 0x000fe20000000000 */
[C---:B------:R-:W-:Y:S02]  /*2d80*/  IMAD R85, R2.reuse, R50, R85 ;  /* 0x0000003202557224 */ /* 0x040fe400078e0255 */
[C---:B------:R-:W-:Y:S02]  /*2d90*/  IMAD R95, R2.reuse, R48, R95 ;  /* 0x00000030025f7224 */ /* 0x040fe400078e025f */
[--C-:B------:R-:W-:Y:S01]  /*2da0*/  @!P2 IMAD.IADD R79, R79, 0x1, -R2.reuse ;  /* 0x000000014f4fa824 */ /* 0x100fe200078e0a02 */
[C---:B------:R-:W-:Y:S01]  /*2db0*/  ISETP.GT.U32.AND P2, PT, R2.reuse, R85, PT ;  /* 0x000000550200720c */ /* 0x040fe20003f44070 */
[----:B------:R-:W-:Y:S01]  /*2dc0*/  IMAD.MOV.U32 R65, RZ, RZ, R51 ;  /* 0x000000ffff417224 */ /* 0x000fe200078e0033 */
[----:B------:R-:W-:Y:S01]  /*2dd0*/  IABS R51, R74 ;  /* 0x0000004a00337213 */ /* 0x000fe20000000000 */
[--C-:B------:R-:W-:Y:S01]  /*2de0*/  @!P6 IMAD.IADD R91, R91, 0x1, -R2.reuse ;  /* 0x000000015b5be824 */ /* 0x100fe200078e0a02 */
[----:B------:R-:W-:Y:S01]  /*2df0*/  ISETP.GT.U32.AND P6, PT, R2, R95, PT ;  /* 0x0000005f0200720c */ /* 0x000fe20003fc4070 */
[----:B------:R-:W-:-:S02]  /*2e00*/  @!P5 IMAD.IADD R81, R81, 0x1, -R2 ;  /* 0x000000015151d824 */ /* 0x000fc400078e0a02 */
[----:B------:R-:W-:-:S03]  /*2e10*/  IMAD.HI.U32 R48, R14, R97, RZ ;  /* 0x000000610e307227 */ /* 0x000fc600078e00ff */
[----:B------:R-:W-:Y:S01]  /*2e20*/  ISETP.GT.U32.AND P5, PT, R2, R81, PT ;  /* 0x000000510200720c */ /* 0x000fe20003fa4070 */
[----:B------:R-:W-:Y:S01]  /*2e30*/  @!P4 IMAD.MOV R65, RZ, RZ, -R65 ;  /* 0x000000ffff41c224 */ /* 0x000fe200078e0a41 */
[----:B------:R-:W-:Y:S01]  /*2e40*/  IADD3 R48, -R48, RZ, RZ ;  /* 0x000000ff30307210 */ /* 0x000fe20007ffe1ff */
[--C-:B------:R-:W-:Y:S01]  /*2e50*/  @!P2 IMAD.IADD R85, R85, 0x1, -R2.reuse ;  /* 0x000000015555a824 */ /* 0x100fe200078e0a02 */
[C---:B------:R-:W-:Y:S01]  /*2e60*/  ISETP.GT.U32.AND P2, PT, R2.reuse, R89, PT ;  /* 0x000000590200720c */ /* 0x040fe20003f44070 */
[----:B------:R-:W-:Y:S01]  /*2e70*/  IMAD.MOV.U32 R71, RZ, RZ, R57 ;  /* 0x000000ffff477224 */ /* 0x000fe200078e0039 */
[----:B------:R-:W-:Y:S01]  /*2e80*/  IABS R57, R121 ;  /* 0x0000007900397213 */ /* 0x000fe20000000000 */
[--C-:B------:R-:W-:Y:S01]  /*2e90*/  @!P6 IMAD.IADD R95, R95, 0x1, -R2.reuse ;  /* 0x000000015f5fe824 */ /* 0x100fe200078e0a02 */
[----:B------:R-:W-:Y:S01]  /*2ea0*/  ISETP.GT.U32.AND P4, PT, R2, R85, PT ;  /* 0x000000550200720c */ /* 0x000fe20003f84070 */
[----:B------:R-:W-:Y:S01]  /*2eb0*/  @!P0 IMAD.MOV R71, RZ, RZ, -R71 ;  /* 0x000000ffff478224 */ /* 0x000fe200078e0a47 */
[----:B------:R-:W-:Y:S01]  /*2ec0*/  ISETP.GE.AND P0, PT, R62, RZ, PT ;  /* 0x000000ff3e00720c */ /* 0x000fe20003f06270 */
[C---:B------:R-:W-:Y:S01]  /*2ed0*/  IMAD R97, R2.reuse, R48, R97 ;  /* 0x0000003002617224 */ /* 0x040fe200078e0261 */
[C---:B------:R-:W-:Y:S01]  /*2ee0*/  ISETP.GT.U32.AND P6, PT, R2.reuse, R95, PT ;  /* 0x0000005f0200720c */ /* 0x040fe20003fc4070 */
[--C-:B------:R-:W-:Y:S01]  /*2ef0*/  @!P5 IMAD.IADD R81, R81, 0x1, -R2.reuse ;  /* 0x000000015151d824 */ /* 0x100fe200078e0a02 */
[C---:B------:R-:W-:Y:S01]  /*2f00*/  ISETP.GT.U32.AND P5, PT, R2.reuse, R87, PT ;  /* 0x000000570200720c */ /* 0x040fe20003fa4070 */
[----:B------:R-:W-:Y:S01]  /*2f10*/  IMAD.MOV.U32 R75, RZ, RZ, R61 ;  /* 0x000000ffff4b7224 */ /* 0x000fe200078e003d */
[----:B------:R-:W-:Y:S01]  /*2f20*/  LOP3.LUT R62, R15, 0x74, RZ, 0xfc, !PT ;  /* 0x000000740f3e7812 */ /* 0x000fe200078efcff */
[----:B------:R-:W-:Y:S01]  /*2f30*/  IMAD.MOV.U32 R67, RZ, RZ, R53 ;  /* 0x000000ffff437224 */ /* 0x000fe200078e0035 */
[----:B------:R-:W-:Y:S01]  /*2f40*/  @!P2 IADD3 R89, R89, -R2, RZ ;  /* 0x800000025959a210 */ /* 0x000fe20007ffe0ff */
[----:B------:R-:W-:Y:S01]  /*2f50*/  @!P1 IMAD.MOV R81, RZ, RZ, -R81 ;  /* 0x000000ffff519224 */ /* 0x000fe200078e0a51 */
[----:B------:R-:W-:Y:S01]  /*2f60*/  IABS R99, R62 ;  /* 0x0000003e00637213 */ /* 0x000fe20000000000 */
[--C-:B------:R-:W-:Y:S01]  /*2f70*/  @!P4 IMAD.IADD R85, R85, 0x1, -R2.reuse ;  /* 0x000000015555c824 */ /* 0x100fe200078e0a02 */
[C---:B------:R-:W-:Y:S01]  /*2f80*/  ISETP.GT.U32.AND P4, PT, R2.reuse, R93, PT ;  /* 0x0000005d0200720c */ /* 0x040fe20003f84070 */
[----:B------:R-:W-:Y:S01]  /*2f90*/  @!P3 IMAD.MOV R67, RZ, RZ, -R67 ;  /* 0x000000ffff43b224 */ /* 0x000fe200078e0a43 */
[C---:B------:R-:W-:Y:S01]  /*2fa0*/  ISETP.GT.U32.AND P2, PT, R2.reuse, R89, PT ;  /* 0x000000590200720c */ /* 0x040fe20003f44070 */
[----:B------:R-:W-:Y:S01]  /*2fb0*/  @!P6 IMAD.IADD R95, R95, 0x1, -R2 ;  /* 0x000000015f5fe824 */ /* 0x000fe200078e0a02 */
[----:B------:R-:W-:Y:S01]  /*2fc0*/  ISETP.GT.U32.AND P6, PT, R2, R97, PT ;  /* 0x000000610200720c */ /* 0x000fe20003fc4070 */
[----:B------:R-:W-:Y:S01]  /*2fd0*/  IMAD.HI.U32 R49, R14, R99, RZ ;  /* 0x000000630e317227 */ /* 0x000fe200078e00ff */
[----:B------:R-:W-:-:S02]  /*2fe0*/  @!P0 IADD3 R75, -R75, RZ, RZ ;  /* 0x000000ff4b4b8210 */ /* 0x000fc40007ffe1ff */
[----:B------:R-:W-:Y:S01]  /*2ff0*/  IABS R53, R124 ;  /* 0x0000007c00357213 */ /* 0x000fe20000000000 */
[--C-:B------:R-:W-:Y:S01]  /*3000*/  @!P5 IMAD.IADD R87, R87, 0x1, -R2.reuse ;  /* 0x000000015757d824 */ /* 0x100fe200078e0a02 */
[C---:B------:R-:W-:Y:S01]  /*3010*/  ISETP.GT.U32.AND P5, PT, R2.reuse, R83, PT ;  /* 0x000000530200720c */ /* 0x040fe20003fa4070 */
[----:B------:R-:W-:Y:S01]  /*3020*/  IMAD.MOV R49, RZ, RZ, -R49 ;  /* 0x000000ffff317224 */ /* 0x000fe200078e0a31 */
[----:B------:R-:W-:Y:S01]  /*3030*/  IABS R61, R119 ;  /* 0x00000077003d7213 */ /* 0x000fe20000000000 */
[--C-:B------:R-:W-:Y:S01]  /*3040*/  @!P4 IMAD.IADD R93, R93, 0x1, -R2.reuse ;  /* 0x000000015d5dc824 */ /* 0x100fe200078e0a02 */
[C---:B------:R-:W-:Y:S01]  /*3050*/  ISETP.GT.U32.AND P3, PT, R2.reuse, R87, PT ;  /* 0x000000570200720c */ /* 0x040fe20003f64070 */
[C---:B------:R-:W-:Y:S01]  /*3060*/  IMAD R99, R2.reuse, R49, R99 ;  /* 0x0000003102637224 */ /* 0x040fe200078e0263 */
[----:B------:R-:W-:Y:S01]  /*3070*/  @!P2 IADD3 R89, R89, -R2, RZ ;  /* 0x800000025959a210 */ /* 0x000fe20007ffe0ff */
[----:B------:R-:W-:Y:S01]  /*3080*/  @!P6 IMAD.IADD R97, R97, 0x1, -R2 ;  /* 0x000000016161e824 */ /* 0x000fe200078e0a02 */
[----:B------:R-:W-:Y:S01]  /*3090*/  ISETP.GT.U32.AND P0, PT, R2, R93, PT ;  /* 0x0000005d0200720c */ /* 0x000fe20003f04070 */
[----:B------:R-:W-:Y:S01]  /*30a0*/  IMAD.HI.U32 R18, R8, R53, RZ ;  /* 0x0000003508127227 */ /* 0x000fe200078e00ff */
[----:B------:R-:W-:-:S02]  /*30b0*/  ISETP.GT.U32.AND P6, PT, R2, R99, PT ;  /* 0x000000630200720c */ /* 0x000fc40003fc4070 */
[----:B------:R-:W-:Y:S01]  /*30c0*/  ISETP.GE.AND P2, PT, R66, RZ, PT ;  /* 0x000000ff4200720c */ /* 0x000fe20003f46270 */
[----:B------:R-:W-:Y:S01]  /*30d0*/  @!P5 IMAD.IADD R83, R83, 0x1, -R2 ;  /* 0x000000015353d824 */ /* 0x000fe200078e0a02 */
[----:B------:R-:W-:Y:S01]  /*30e0*/  ISETP.GE.AND P5, PT, R64, RZ, PT ;  /* 0x000000ff4000720c */ /* 0x000fe20003fa6270 */
[----:B------:R-:W-:Y:S01]  /*30f0*/  IMAD.MOV R18, RZ, RZ, -R18 ;  /* 0x000000ffff127224 */ /* 0x000fe200078e0a12 */
[----:B------:R-:W-:Y:S01]  /*3100*/  LOP3.LUT R66, R15, 0x78, RZ, 0xfc, !PT ;  /* 0x000000780f427812 */ /* 0x000fe200078efcff */
[--C-:B------:R-:W-:Y:S01]  /*3110*/  @!P3 IMAD.IADD R87, R87, 0x1, -R2.reuse ;  /* 0x000000015757b824 */ /* 0x100fe200078e0a02 */
[----:B------:R-:W-:Y:S02]  /*3120*/  LOP3.LUT R64, R15, 0x76, RZ, 0xfc, !PT ;  /* 0x000000760f407812 */ /* 0x000fe400078efcff */
[----:B------:R-:W-:Y:S01]  /*3130*/  IABS R103, R66 ;  /* 0x0000004200677213 */ /* 0x000fe20000000000 */
[----:B------:R-:W-:Y:S01]  /*3140*/  @!P0 IMAD.IADD R93, R93, 0x1, -R2 ;  /* 0x000000015d5d8824 */ /* 0x000fe200078e0a02 */
[----:B------:R-:W-:-:S02]  /*3150*/  IABS R101, R64 ;  /* 0x0000004000657213 */ /* 0x000fc40000000000 */
[----:B------:R-:W-:Y:S01]  /*3160*/  @!P6 IADD3 R99, R99, -R2, RZ ;  /* 0x800000026363e210 */ /* 0x000fe20007ffe0ff */
[----:B------:R-:W-:Y:S01]  /*3170*/  IMAD.HI.U32 R48, R14, R103, RZ ;  /* 0x000000670e307227 */ /* 0x000fe200078e00ff */
[----:B------:R-:W-:Y:S02]  /*3180*/  ISETP.GT.U32.AND P6, PT, R2, R97, PT ;  /* 0x000000610200720c */ /* 0x000fe40003fc4070 */
[----:B------:R-:W-:Y:S01]  /*3190*/  ISETP.GE.AND P0, PT, R56, RZ, PT ;  /* 0x000000ff3800720c */ /* 0x000fe20003f06270 */
[----:B------:R-:W-:Y:S01]  /*31a0*/  @!P5 IMAD.MOV R77, RZ, RZ, -R77 ;  /* 0x000000ffff4dd224 */ /* 0x000fe200078e0a4d */
[----:B------:R-:W-:Y:S01]  /*31b0*/  ISETP.GT.U32.AND P5, PT, R2, R99, PT ;  /* 0x000000630200720c */ /* 0x000fe20003fa4070 */
[----:B------:R-:W-:Y:S01]  /*31c0*/  IMAD.HI.U32 R50, R14, R101, RZ ;  /* 0x000000650e327227 */ /* 0x000fe200078e00ff */
[----:B------:R-:W-:Y:S02]  /*31d0*/  ISETP.GE.AND P3, PT, R52, RZ, PT ;  /* 0x000000ff3400720c */ /* 0x000fe40003f66270 */
[C---:B------:R-:W-:Y:S01]  /*31e0*/  LOP3.LUT R56, R15.reuse, 0x7a, RZ, 0xfc, !PT ;  /* 0x0000007a0f387812 */ /* 0x040fe200078efcff */
[----:B------:R-:W-:Y:S01]  /*31f0*/  IMAD.MOV R50, RZ, RZ, -R50 ;  /* 0x000000ffff327224 */ /* 0x000fe200078e0a32 */
[----:B------:R-:W-:Y:S01]  /*3200*/  LOP3.LUT R52, R15, 0x7c, RZ, 0xfc, !PT ;  /* 0x0000007c0f347812 */ /* 0x000fe200078efcff */
[----:B------:R-:W-:Y:S01]  /*3210*/  @!P2 IMAD.MOV R83, RZ, RZ, -R83 ;  /* 0x000000ffff53a224 */ /* 0x000fe200078e0a53 */
[----:B------:R-:W-:Y:S01]  /*3220*/  IADD3 R48, -R48, RZ, RZ ;  /* 0x000000ff30307210 */ /* 0x000fe20007ffe1ff */
[C---:B------:R-:W-:Y:S01]  /*3230*/  IMAD R101, R2.reuse, R50, R101 ;  /* 0x0000003202657224 */ /* 0x040fe200078e0265 */
[----:B------:R-:W-:Y:S01]  /*3240*/  IABS R105, R56 ;  /* 0x0000003800697213 */ /* 0x000fe20000000000 */
[----:B------:R-:W-:Y:S01]  /*3250*/  @!P6 IMAD.IADD R97, R97, 0x1, -R2 ;  /* 0x000000016161e824 */ /* 0x000fe200078e0a02 */
[----:B------:R-:W-:Y:S01]  /*3260*/  IABS R107, R52 ;  /* 0x00000034006b7213 */ /* 0x000fe20000000000 */
[C---:B------:R-:W-:Y:S01]  /*3270*/  IMAD R103, R2.reuse, R48, R103 ;  /* 0x0000003002677224 */ /* 0x040fe200078e0267 */
[----:B------:R-:W-:Y:S01]  /*3280*/  ISETP.GT.U32.AND P6, PT, R2, R101, PT ;  /* 0x000000650200720c */ /* 0x000fe20003fc4070 */
[----:B------:R-:W-:Y:S01]  /*3290*/  IMAD.HI.U32 R15, R14, R105, RZ ;  /* 0x000000690e0f7227 */ /* 0x000fe200078e00ff */
[----:B------:R-:W-:-:S02]  /*32a0*/  IABS R49, R76 ;  /* 0x0000004c00317213 */ /* 0x000fc40000000000 */
[----:B------:R-:W-:Y:S01]  /*32b0*/  ISETP.GE.AND P4, PT, R68, RZ, PT ;  /* 0x000000ff4400720c */ /* 0x000fe20003f86270 */
[----:B------:R-:W-:-:S04]  /*32c0*/  IMAD.HI.U32 R14, R14, R107, RZ ;  /* 0x0000006b0e0e7227 */ /* 0x000fc800078e00ff */
[----:B------:R-:W-:Y:S01]  /*32d0*/  @!P5 IMAD.IADD R99, R99, 0x1, -R2 ;  /* 0x000000016363d824 */ /* 0x000fe200078e0a02 */
[----:B------:R-:W-:Y:S01]  /*32e0*/  ISETP.GT.U32.AND P5, PT, R2, R103, PT ;  /* 0x000000670200720c */ /* 0x000fe20003fa4070 */
[----:B------:R-:W-:Y:S01]  /*32f0*/  IMAD.MOV R15, RZ, RZ, -R15 ;  /* 0x000000ffff0f7224 */ /* 0x000fe200078e0a0f */
[----:B------:R-:W-:Y:S01]  /*3300*/  IADD3 R48, -R14, RZ, RZ ;  /* 0x000000ff0e307210 */ /* 0x000fe20007ffe1ff */
[----:B------:R-:W-:Y:S01]  /*3310*/  IMAD.HI.U32 R14, R8, R49, RZ ;  /* 0x00000031080e7227 */ /* 0x000fe200078e00ff */
[----:B------:R-:W-:-:S03]  /*3320*/  @!P6 IADD3 R101, R101, -R2, RZ ;  /* 0x800000026565e210 */ /* 0x000fc60007ffe0ff */
[C---:B------:R-:W-:Y:S02]  /*3330*/  IMAD R105, R2.reuse, R15, R105 ;  /* 0x0000000f02697224 */ /* 0x040fe400078e0269 */
[----:B------:R-:W-:Y:S02]  /*3340*/  IMAD R107, R2, R48, R107 ;  /* 0x00000030026b7224 */ /* 0x000fe400078e026b */
[----:B------:R-:W-:Y:S01]  /*3350*/  IMAD.HI.U32 R15, R8, R51, RZ ;  /* 0x00000033080f7227 */ /* 0x000fe200078e00ff */
[----:B------:R-:W-:-:S03]  /*3360*/  ISETP.GT.U32.AND P6, PT, R2, R105, PT ;  /* 0x000000690200720c */ /* 0x000fc60003fc4070 */
[----:B------:R-:W-:Y:S01]  /*3370*/  @!P5 IMAD.IADD R103, R103, 0x1, -R2 ;  /* 0x000000016767d824 */ /* 0x000fe200078e0a02 */
[C---:B------:R-:W-:Y:S01]  /*3380*/  ISETP.GT.U32.AND P5, PT, R2.reuse, R107, PT ;  /* 0x0000006b0200720c */ /* 0x040fe20003fa4070 */
[----:B------:R-:W-:Y:S02]  /*3390*/  IMAD.MOV R14, RZ, RZ, -R14 ;  /* 0x000000ffff0e7224 */ /* 0x000fe400078e0a0e */
[----:B------:R-:W-:Y:S01]  /*33a0*/  IMAD.MOV R48, RZ, RZ, -R15 ;  /* 0x000000ffff307224 */ /* 0x000fe200078e0a0f */
[----:B------:R-:W-:Y:S01]  /*33b0*/  ISETP.GT.U32.AND P1, PT, R2, R103, PT ;  /* 0x000000670200720c */ /* 0x000fe20003f24070 */
[C---:B------:R-:W-:Y:S02]  /*33c0*/  IMAD R15, R0.reuse, R14, R49 ;  /* 0x0000000e000f7224 */ /* 0x040fe400078e0231 */
[C---:B------:R-:W-:Y:S02]  /*33d0*/  IMAD R49, R0.reuse, R48, R51 ;  /* 0x0000003000317224 */ /* 0x040fe400078e0233 */
[C---:B------:R-:W-:Y:S01]  /*33e0*/  IMAD R51, R0.reuse, R18, R53 ;  /* 0x0000001200337224 */ /* 0x040fe200078e0235 */
[----:B------:R-:W-:Y:S01]  /*33f0*/  IABS R53, R123 ;  /* 0x0000007b00357213 */ /* 0x000fe20000000000 */
[----:B------:R-:W-:Y:S01]  /*3400*/  @!P6 IMAD.IADD R105, R105, 0x1, -R2 ;  /* 0x000000016969e824 */ /* 0x000fe200078e0a02 */
[----:B------:R-:W-:Y:S01]  /*3410*/  ISETP.GT.U32.AND P6, PT, R0, R15, PT ;  /* 0x0000000f0000720c */ /* 0x000fe20003fc4070 */
[----:B------:R-:W-:Y:S01]  /*3420*/  IMAD.HI.U32 R48, R8, R57, RZ ;  /* 0x0000003908307227 */ /* 0x000fe200078e00ff */
[----:B------:R-:W-:-:S02]  /*3430*/  @!P5 IADD3 R107, R107, -R2, RZ ;  /* 0x800000026b6bd210 */ /* 0x000fc40007ffe0ff */
[----:B------:R-:W-:Y:S01]  /*3440*/  ISETP.GT.U32.AND P5, PT, R2, R101, PT ;  /* 0x000000650200720c */ /* 0x000fe20003fa4070 */
[----:B------:R-:W-:Y:S01]  /*3450*/  IMAD.HI.U32 R14, R8, R53, RZ ;  /* 0x00000035080e7227 */ /* 0x000fe200078e00ff */
[----:B------:R-:W-:Y:S02]  /*3460*/  IADD3 R48, -R48, RZ, RZ ;  /* 0x000000ff30307210 */ /* 0x000fe40007ffe1ff */
[C---:B------:R-:W-:Y:S01]  /*3470*/  ISETP.GT.U32.AND P2, PT, R2.reuse, R105, PT ;  /* 0x000000690200720c */ /* 0x040fe20003f44070 */
[----:B------:R-:W-:Y:S01]  /*3480*/  @!P3 IMAD.MOV R79, RZ, RZ, -R79 ;  /* 0x000000ffff4fb224 */ /* 0x000fe200078e0a4f */
[----:B------:R-:W-:Y:S01]  /*3490*/  ISETP.GT.U32.AND P3, PT, R2, R107, PT ;  /* 0x0000006b0200720c */ /* 0x000fe20003f64070 */
[----:B------:R-:W-:Y:S02]  /*34a0*/  IMAD.MOV R50, RZ, RZ, -R14 ;  /* 0x000000ffff327224 */ /* 0x000fe400078e0a0e */
[----:B------:R-:W-:Y:S01]  /*34b0*/  IMAD.HI.U32 R14, R8, R59, RZ ;  /* 0x0000003b080e7227 */ /* 0x000fe200078e00ff */
[----:B------:R-:W-:-:S02]  /*34c0*/  @!P6 IADD3 R15, R15, -R0, RZ ;  /* 0x800000000f0fe210 */ /* 0x000fc40007ffe0ff */
[C---:B------:R-:W-:Y:S01]  /*34d0*/  ISETP.GT.U32.AND P6, PT, R0.reuse, R49, PT ;  /* 0x000000310000720c */ /* 0x040fe20003fc4070 */
[----:B------:R-:W-:Y:S02]  /*34e0*/  IMAD.MOV R14, RZ, RZ, -R14 ;  /* 0x000000ffff0e7224 */ /* 0x000fe400078e0a0e */
[C---:B------:R-:W-:Y:S02]  /*34f0*/  IMAD R53, R0.reuse, R50, R53 ;  /* 0x0000003200357224 */ /* 0x040fe400078e0235 */
[C---:B------:R-:W-:Y:S01]  /*3500*/  IMAD R57, R0.reuse, R48, R57 ;  /* 0x0000003000397224 */ /* 0x040fe200078e0239 */
[----:B------:R-:W-:Y:S01]  /*3510*/  @!P2 IADD3 R105, R105, -R2, RZ ;  /* 0x800000026969a210 */ /* 0x000fe20007ffe0ff */
[C---:B------:R-:W-:Y:S02]  /*3520*/  IMAD R59, R0.reuse, R14, R59 ;  /* 0x0000000e003b7224 */ /* 0x040fe400078e023b */
[----:B------:R-:W-:Y:S01]  /*3530*/  @!P4 IMAD.MOV R85, RZ, RZ, -R85 ;  /* 0x000000ffff55c224 */ /* 0x000fe200078e0a55 */
[C---:B------:R-:W-:Y:S01]  /*3540*/  ISETP.GT.U32.AND P4, PT, R0.reuse, R15, PT ;  /* 0x0000000f0000720c */ /* 0x040fe20003f84070 */
[--C-:B------:R-:W-:Y:S01]  /*3550*/  @!P1 IMAD.IADD R103, R103, 0x1, -R2.reuse ;  /* 0x0000000167679824 */ /* 0x100fe200078e0a02 */
[C---:B------:R-:W-:Y:S01]  /*3560*/  ISETP.GT.U32.AND P1, PT, R0.reuse, R53, PT ;  /* 0x000000350000720c */ /* 0x040fe20003f24070 */
[----:B------:R-:W-:Y:S01]  /*3570*/  @!P3 IMAD.IADD R107, R107, 0x1, -R2 ;  /* 0x000000016b6bb824 */ /* 0x000fe200078e0a02 */
[----:B------:R-:W-:Y:S01]  /*3580*/  ISETP.GT.U32.AND P3, PT, R0, R57, PT ;  /* 0x000000390000720c */ /* 0x000fe20003f64070 */
[----:B------:R-:W-:Y:S01]  /*3590*/  IMAD.HI.U32 R18, R8, R55, RZ ;  /* 0x0000003708127227 */ /* 0x000fe200078e00ff */
[----:B------:R-:W-:-:S03]  /*35a0*/  @!P6 IADD3 R49, R49, -R0, RZ ;  /* 0x800000003131e210 */ /* 0x000fc60007ffe0ff */
[----:B------:R-:W-:Y:S01]  /*35b0*/  @!P0 IMAD.MOV R87, RZ, RZ, -R87 ;  /* 0x000000ffff578224 */ /* 0x000fe200078e0a57 */
[----:B------:R-:W-:Y:S01]  /*35c0*/  ISETP.GT.U32.AND P0, PT, R0, R59, PT ;  /* 0x0000003b0000720c */ /* 0x000fe20003f04070 */
[----:B------:R-:W-:-:S04]  /*35d0*/  IMAD.HI.U32 R8, R8, R61, RZ ;  /* 0x0000003d08087227 */ /* 0x000fc800078e00ff */
[----:B------:R-:W-:Y:S02]  /*35e0*/  IMAD.MOV R18, RZ, RZ, -R18 ;  /* 0x000000ffff127224 */ /* 0x000fe400078e0a12 */
[----:B------:R-:W-:Y:S02]  /*35f0*/  IMAD.MOV R8, RZ, RZ, -R8 ;  /* 0x000000ffff087224 */ /* 0x000fe400078e0a08 */
[C---:B------:R-:W-:Y:S02]  /*3600*/  IMAD R55, R0.reuse, R18, R55 ;  /* 0x0000001200377224 */ /* 0x040fe400078e0237 */
[C---:B------:R-:W-:Y:S01]  /*3610*/  IMAD R61, R0.reuse, R8, R61 ;  /* 0x00000008003d7224 */ /* 0x040fe200078e023d */
[----:B------:R-:W-:Y:S01]  /*3620*/  LOP3.LUT R8, R125, 0x1f, RZ, 0xc0, !PT ;  /* 0x0000001f7d087812 */ /* 0x000fe200078ec0ff */
[----:B------:R-:W-:Y:S01]  /*3630*/  @!P5 IMAD.IADD R101, R101, 0x1, -R2 ;  /* 0x000000016565d824 */ /* 0x000fe200078e0a02 */
[C---:B------:R-:W-:Y:S01]  /*3640*/  ISETP.GT.U32.AND P5, PT, R0.reuse, R51, PT ;  /* 0x000000330000720c */ /* 0x040fe20003fa4070 */
[--C-:B------:R-:W-:Y:S01]  /*3650*/  @!P4 IMAD.IADD R15, R15, 0x1, -R0.reuse ;  /* 0x000000010f0fc824 */ /* 0x100fe200078e0a00 */
[----:B------:R-:W-:Y:S01]  /*3660*/  ISETP.GT.U32.AND P2, PT, R0, R55, PT ;  /* 0x000000370000720c */ /* 0x000fe20003f44070 */
[--C-:B------:R-:W-:Y:S01]  /*3670*/  @!P1 IMAD.IADD R53, R53, 0x1, -R0.reuse ;  /* 0x0000000135359824 */ /* 0x100fe200078e0a00 */
[----:B------:R-:W-:Y:S01]  /*3680*/  ISETP.GE.AND P4, PT, R58, RZ, PT ;  /* 0x000000ff3a00720c */ /* 0x000fe20003f86270 */
[--C-:B------:R-:W-:Y:S01]  /*3690*/  @!P3 IMAD.IADD R57, R57, 0x1, -R0.reuse ;  /* 0x000000013939b824 */ /* 0x100fe200078e0a00 */
[----:B------:R-:W-:Y:S01]  /*36a0*/  ISETP.GT.U32.AND P6, PT, R0, R61, PT ;  /* 0x0000003d0000720c */ /* 0x000fe20003fc4070 */
[----:B------:R-:W-:Y:S01]  /*36b0*/  @!P0 IMAD.IADD R59, R59, 0x1, -R0 ;  /* 0x000000013b3b8824 */ /* 0x000fe200078e0a00 */
[----:B------:R-:W-:-:S02]  /*36c0*/  ISETP.GE.AND P1, PT, R72, RZ, PT ;  /* 0x000000ff4800720c */ /* 0x000fc40003f26270 */
[----:B------:R-:W-:Y:S02]  /*36d0*/  ISETP.GE.AND P3, PT, R54, RZ, PT ;  /* 0x000000ff3600720c */ /* 0x000fe40003f66270 */
[----:B------:R-:W-:Y:S01]  /*36e0*/  ISETP.GE.AND P0, PT, R62, RZ, PT ;  /* 0x000000ff3e00720c */ /* 0x000fe20003f06270 */
[--C-:B------:R-:W-:Y:S01]  /*36f0*/  @!P5 IMAD.IADD R51, R51, 0x1, -R0.reuse ;  /* 0x000000013333d824 */ /* 0x100fe200078e0a00 */
[----:B------:R-:W-:Y:S01]  /*3700*/  ISETP.GE.AND P5, PT, R70, RZ, PT ;  /* 0x000000ff4600720c */ /* 0x000fe20003fa6270 */
[--C-:B------:R-:W-:Y:S01]  /*3710*/  @!P2 IMAD.IADD R55, R55, 0x1, -R0.reuse ;  /* 0x000000013737a824 */ /* 0x100fe200078e0a00 */
[----:B------:R-:W-:Y:S02]  /*3720*/  ISETP.GE.AND P2, PT, R60, RZ, PT ;  /* 0x000000ff3c00720c */ /* 0x000fe40003f46270 */
[----:B------:R-:W-:Y:S01]  /*3730*/  @!P4 IADD3 R89, -R89, RZ, RZ ;  /* 0x000000ff5959c210 */ /* 0x000fe20007ffe1ff */
[----:B------:R-:W-:Y:S01]  /*3740*/  @!P6 IMAD.IADD R61, R61, 0x1, -R0 ;  /* 0x000000013d3de824 */ /* 0x000fe200078e0a00 */
[C---:B------:R-:W-:Y:S01]  /*3750*/  ISETP.GT.U32.AND P4, PT, R0.reuse, R49, PT ;  /* 0x000000310000720c */ /* 0x040fe20003f84070 */
[----:B------:R-:W-:Y:S01]  /*3760*/  @!P1 IMAD.MOV R93, RZ, RZ, -R93 ;  /* 0x000000ffff5d9224 */ /* 0x000fe200078e0a5d */
[----:B------:R-:W-:-:S02]  /*3770*/  ISETP.GT.U32.AND P6, PT, R0, R51, PT ;  /* 0x000000330000720c */ /* 0x000fc40003fc4070 */
[----:B------:R-:W-:Y:S01]  /*3780*/  @!P3 IADD3 R97, -R97, RZ, RZ ;  /* 0x000000ff6161b210 */ /* 0x000fe20007ffe1ff */
[----:B------:R-:W-:Y:S01]  /*3790*/  @!P0 IMAD.MOV R99, RZ, RZ, -R99 ;  /* 0x000000ffff638224 */ /* 0x000fe200078e0a63 */
[C---:B------:R-:W-:Y:S01]  /*37a0*/  ISETP.GT.U32.AND P1, PT, R0.reuse, R53, PT ;  /* 0x000000350000720c */ /* 0x040fe20003f24070 */
[----:B------:R-:W-:Y:S01]  /*37b0*/  @!P5 IMAD.MOV R91, RZ, RZ, -R91 ;  /* 0x000000ffff5bd224 */ /* 0x000fe200078e0a5b */
[C---:B------:R-:W-:Y:S01]  /*37c0*/  ISETP.GT.U32.AND P3, PT, R0.reuse, R57, PT ;  /* 0x000000390000720c */ /* 0x040fe20003f64070 */
[----:B------:R-:W-:Y:S01]  /*37d0*/  @!P2 IMAD.MOV R95, RZ, RZ, -R95 ;  /* 0x000000ffff5fa224 */ /* 0x000fe200078e0a5f */
[C---:B------:R-:W-:Y:S02]  /*37e0*/  ISETP.GT.U32.AND P0, PT, R0.reuse, R59, PT ;  /* 0x0000003b0000720c */ /* 0x040fe40003f04070 */
[C---:B------:R-:W-:Y:S01]  /*37f0*/  ISETP.GT.U32.AND P2, PT, R0.reuse, R55, PT ;  /* 0x000000370000720c */ /* 0x040fe20003f44070 */
[--C-:B------:R-:W-:Y:S01]  /*3800*/  @!P4 IMAD.IADD R49, R49, 0x1, -R0.reuse ;  /* 0x000000013131c824 */ /* 0x100fe200078e0a00 */
[----:B------:R-:W-:Y:S01]  /*3810*/  ISETP.GT.U32.AND P4, PT, R0, R61, PT ;  /* 0x0000003d0000720c */ /* 0x000fe20003f84070 */
[----:B------:R-:W-:Y:S01]  /*3820*/  @!P6 IMAD.IADD R51, R51, 0x1, -R0 ;  /* 0x000000013333e824 */ /* 0x000fe200078e0a00 */
[----:B------:R-:W-:-:S02]  /*3830*/  ISETP.GE.AND P6, PT, R64, RZ, PT ;  /* 0x000000ff4000720c */ /* 0x000fc40003fc6270 */
[----:B------:R-:W-:Y:S02]  /*3840*/  IADD3 R2, R118, -0x1, RZ ;  /* 0xffffffff76027810 */ /* 0x000fe40007ffe0ff */
[-C--:B------:R-:W-:Y:S01]  /*3850*/  @!P1 IADD3 R53, R53, -R0.reuse, RZ ;  /* 0x8000000035359210 */ /* 0x080fe20007ffe0ff */
[--C-:B------:R-:W-:Y:S01]  /*3860*/  @!P3 IMAD.IADD R57, R57, 0x1, -R0.reuse ;  /* 0x000000013939b824 */ /* 0x100fe200078e0a00 */
[----:B------:R-:W-:Y:S01]  /*3870*/  ISETP.GE.AND P1, PT, R66, RZ, PT ;  /* 0x000000ff4200720c */ /* 0x000fe20003f26270 */
[--C-:B------:R-:W-:Y:S01]  /*3880*/  @!P0 IMAD.IADD R59, R59, 0x1, -R0.reuse ;  /* 0x000000013b3b8824 */ /* 0x100fe200078e0a00 */
[----:B------:R-:W-:Y:S01]  /*3890*/  ISETP.GE.AND P3, PT, R56, RZ, PT ;  /* 0x000000ff3800720c */ /* 0x000fe20003f66270 */
[----:B------:R-:W-:Y:S01]  /*38a0*/  @!P2 IMAD.IADD R55, R55, 0x1, -R0 ;  /* 0x000000013737a824 */ /* 0x000fe200078e0a00 */
[----:B------:R-:W-:Y:S02]  /*38b0*/  ISETP.GE.AND P0, PT, R52, RZ, PT ;  /* 0x000000ff3400720c */ /* 0x000fe40003f06270 */
[----:B------:R-:W-:Y:S01]  /*38c0*/  @!P4 IADD3 R61, R61, -R0, RZ ;  /* 0x800000003d3dc210 */ /* 0x000fe20007ffe0ff */
[----:B------:R-:W-:Y:S01]  /*38d0*/  @!P6 IMAD.MOV R101, RZ, RZ, -R101 ;  /* 0x000000ffff65e224 */ /* 0x000fe200078e0a65 */
[----:B------:R-:W-:-:S02]  /*38e0*/  ISETP.NE.AND P4, PT, RZ, c[0x0][0x17c], PT ;  /* 0x00005f00ff007a0c */ /* 0x000fc40003f85270 */
[----:B------:R-:W-:Y:S02]  /*38f0*/  LOP3.LUT R0, RZ, c[0x0][0x17c], RZ, 0x33, !PT ;  /* 0x00005f00ff007a12 */ /* 0x000fe400078e33ff */
[----:B------:R-:W-:Y:S01]  /*3900*/  ISETP.GE.AND P6, PT, R123, RZ, PT ;  /* 0x000000ff7b00720c */ /* 0x000fe20003fc6270 */
[----:B------:R-:W-:Y:S01]  /*3910*/  @!P1 IMAD.MOV R103, RZ, RZ, -R103 ;  /* 0x000000ffff679224 */ /* 0x000fe200078e0a67 */
[----:B------:R-:W-:Y:S01]  /*3920*/  ISETP.GE.AND P1, PT, R76, RZ, PT ;  /* 0x000000ff4c00720c */ /* 0x000fe20003f26270 */
[----:B------:R-:W-:Y:S01]  /*3930*/  @!P3 IMAD.MOV R105, RZ, RZ, -R105 ;  /* 0x000000ffff69b224 */ /* 0x000fe200078e0a69 */
[----:B------:R-:W-:Y:S02]  /*3940*/  ISETP.GE.AND P3, PT, R74, RZ, PT ;  /* 0x000000ff4a00720c */ /* 0x000fe40003f66270 */
[----:B------:R-:W-:Y:S02]  /*3950*/  @!P0 IADD3 R107, -R107, RZ, RZ ;  /* 0x000000ff6b6b8210 */ /* 0x000fe40007ffe1ff */
[----:B------:R-:W-:-:S02]  /*3960*/  SEL R56, R0, R11, !P4 ;  /* 0x0000000b00387207 */ /* 0x000fc40006000000 */
[C---:B------:R-:W-:Y:S02]  /*3970*/  SEL R14, R0.reuse, R4, !P4 ;  /* 0x00000004000e7207 */ /* 0x040fe40006000000 */
[C---:B------:R-:W-:Y:S02]  /*3980*/  SEL R18, R0.reuse, R5, !P4 ;  /* 0x0000000500127207 */ /* 0x040fe40006000000 */
[C---:B------:R-:W-:Y:S01]  /*3990*/  SEL R48, R0.reuse, R6, !P4 ;  /* 0x0000000600307207 */ /* 0x040fe20006000000 */
[----:B------:R-:W-:Y:S01]  /*39a0*/  @!P1 IMAD.MOV R15, RZ, RZ, -R15 ;  /* 0x000000ffff0f9224 */ /* 0x000fe200078e0a0f */
[C---:B------:R-:W-:Y:S01]  /*39b0*/  SEL R50, R0.reuse, R7, !P4 ;  /* 0x0000000700327207 */ /* 0x040fe20006000000 */
[----:B------:R-:W-:Y:S01]  /*39c0*/  @!P3 IMAD.MOV R49, RZ, RZ, -R49 ;  /* 0x000000ffff31b224 */ /* 0x000fe200078e0a31 */
[C---:B------:R-:W-:Y:S02]  /*39d0*/  SEL R52, R0.reuse, R9, !P4 ;  /* 0x0000000900347207 */ /* 0x040fe40006000000 */
[----:B------:R-:W-:Y:S01]  /*39e0*/  SEL R54, R0, R10, !P4 ;  /* 0x0000000a00367207 */ /* 0x000fe20006000000 */
[----:B------:R-:W-:Y:S01]  /*39f0*/  IMAD R10, R8, c[0x0][0x18c], RZ ;  /* 0x00006300080a7a24 */ /* 0x000fe200078e02ff */
        /* <DEDUP_REMOVED lines=16> */
[----:B-1----:R-:W-:Y:S01]  /*3b00*/  SEL R74, R0, R23, !P4 ;  /* 0x00000017004a7207 */ /* 0x002fe20006000000 */
        /* <DEDUP_REMOVED lines=47> */
[C---:B------:R-:W-:Y:S01]  /*3e00*/  SEL R115, R0.reuse, R47, !P4 ;  /* 0x0000002f00737207 */ /* 0x040fe20006000000 */
        /* <DEDUP_REMOVED lines=9> */
[C---:B------:R-:W-:Y:S01]  /*3ea0*/  SEL R71, R0.reuse, R71, !P4 ;  /* 0x0000004700477207 */ /* 0x040fe20006000000 */
[----:B------:R-:W-:Y:S01]  /*3eb0*/  IMAD R54, R67, c[0x0][0x190], RZ ;  /* 0x0000640043367a24 */ /* 0x000fe200078e02ff */
[----:B------:R-:W-:Y:S01]  /*3ec0*/  SEL R73, R0, R73, !P4 ;  /* 0x0000004900497207 */ /* 0x000fe20006000000 */
[----:B------:R-:W-:Y:S01]  /*3ed0*/  IMAD R84, R252, 0x1c, RZ ;  /* 0x0000001cfc547824 */ /* 0x000fe200078e02ff */
[C---:B------:R-:W-:Y:S01]  /*3ee0*/  SEL R116, R0.reuse, R75, !P4 ;  /* 0x0000004b00747207 */ /* 0x040fe20006000000 */
[----:B------:R-:W-:Y:S01]  /*3ef0*/  IMAD R56, R71, c[0x0][0x190], RZ ;  /* 0x0000640047387a24 */ /* 0x000fe200078e02ff */
[----:B------:R-:W-:-:S02]  /*3f00*/  SEL R77, R0, R77, !P4 ;  /* 0x0000004d004d7207 */ /* 0x000fc40006000000 */
[----:B------:R-:W-:Y:S01]  /*3f10*/  SEL R79, R0, R79, !P4 ;  /* 0x0000004f004f7207 */ /* 0x000fe20006000000 */
[----:B------:R-:W-:Y:S01]  /*3f20*/  IMAD R58, R116, c[0x0][0x190], RZ ;  /* 0x00006400743a7a24 */ /* 0x000fe200078e02ff */
[----:B------:R-:W-:Y:S01]  /*3f30*/  SEL R81, R0, R81, !P4 ;  /* 0x0000005100517207 */ /* 0x000fe20006000000 */
[----:B------:R-:W-:Y:S01]  /*3f40*/  IMAD R116, R252, 0x11, RZ ;  /* 0x00000011fc747824 */ /* 0x000fe200078e02ff */
[C---:B------:R-:W-:Y:S01]  /*3f50*/  SEL R83, R0.reuse, R83, !P4 ;  /* 0x0000005300537207 */ /* 0x040fe20006000000 */
[----:B------:R-:W-:Y:S01]  /*3f60*/  IMAD R60, R79, c[0x0][0x190], RZ ;  /* 0x000064004f3c7a24 */ /* 0x000fe200078e02ff */
[C---:B------:R-:W-:Y:S02]  /*3f70*/  SEL R85, R0.reuse, R85, !P4 ;  /* 0x0000005500557207 */ /* 0x040fe40006000000 */
[C---:B------:R-:W-:Y:S01]  /*3f80*/  SEL R87, R0.reuse, R87, !P4 ;  /* 0x0000005700577207 */ /* 0x040fe20006000000 */
[----:B------:R-:W-:Y:S01]  /*3f90*/  IMAD R62, R83, c[0x0][0x190], RZ ;  /* 0x00006400533e7a24 */ /* 0x000fe200078e02ff */
[C---:B------:R-:W-:Y:S01]  /*3fa0*/  SEL R89, R0.reuse, R89, !P4 ;  /* 0x0000005900597207 */ /* 0x040fe20006000000 */
[----:B------:R-:W-:Y:S01]  /*3fb0*/  IMAD R63, R85, c[0x0][0x190], RZ ;  /* 0x00006400553f7a24 */ /* 0x000fe200078e02ff */
[C---:B------:R-:W-:Y:S01]  /*3fc0*/  SEL R91, R0.reuse, R91, !P4 ;  /* 0x0000005b005b7207 */ /* 0x040fe20006000000 */
[----:B------:R-:W-:Y:S01]  /*3fd0*/  IMAD R64, R87, c[0x0][0x190], RZ ;  /* 0x0000640057407a24 */ /* 0x000fe200078e02ff */
[----:B------:R-:W-:-:S02]  /*3fe0*/  SEL R93, R0, R93, !P4 ;  /* 0x0000005d005d7207 */ /* 0x000fc40006000000 */
[C---:B------:R-:W-:Y:S01]  /*3ff0*/  SEL R95, R0.reuse, R95, !P4 ;  /* 0x0000005f005f7207 */ /* 0x040fe20006000000 */
[----:B------:R-:W-:Y:S01]  /*4000*/  IMAD R66, R91, c[0x0][0x190], RZ ;  /* 0x000064005b427a24 */ /* 0x000fe200078e02ff */
[C---:B------:R-:W-:Y:S01]  /*4010*/  SEL R97, R0.reuse, R97, !P4 ;  /* 0x0000006100617207 */ /* 0x040fe20006000000 */
[----:B------:R-:W-:Y:S01]  /*4020*/  IMAD R67, R93, c[0x0][0x190], RZ ;  /* 0x000064005d437a24 */ /* 0x000fe200078e02ff */
        /* <DEDUP_REMOVED lines=10> */
[----:B------:R-:W-:Y:S01]  /*40d0*/  ISETP.GE.AND P4, PT, R124, RZ, PT ;  /* 0x000000ff7c00720c */ /* 0x000fe20003f86270 */
[----:B------:R-:W-:Y:S01]  /*40e0*/  IMAD R74, R107, c[0x0][0x190], RZ ;  /* 0x000064006b4a7a24 */ /* 0x000fe200078e02ff */
[----:B------:R-:W-:Y:S01]  /*40f0*/  ISETP.GE.AND P3, PT, R120, RZ, PT ;  /* 0x000000ff7800720c */ /* 0x000fe20003f66270 */
[----:B------:R-:W-:Y:S01]  /*4100*/  IMAD R11, R11, c[0x0][0x190], RZ ;  /* 0x000064000b0b7a24 */ /* 0x000fe200078e02ff */
[----:B------:R-:W-:Y:S02]  /*4110*/  ISETP.GE.AND P1, PT, R121, RZ, PT ;  /* 0x000000ff7900720c */ /* 0x000fe40003f26270 */
[----:B------:R-:W-:Y:S02]  /*4120*/  ISETP.GE.AND P0, PT, R122, RZ, PT ;  /* 0x000000ff7a00720c */ /* 0x000fe40003f06270 */
[----:B------:R-:W-:Y:S02]  /*4130*/  ISETP.GE.U32.AND P5, PT, R2, 0x7fffffe0, PT ;  /* 0x7fffffe00200780c */ /* 0x000fe40003fa6070 */
[----:B------:R-:W-:-:S02]  /*4140*/  IADD3 R0, R118, -0x9, RZ ;  /* 0xfffffff776007810 */ /* 0x000fc40007ffe0ff */
[----:B------:R-:W-:Y:S01]  /*4150*/  IADD3 R2, R118, -0x5, RZ ;  /* 0xfffffffb76027810 */ /* 0x000fe20007ffe0ff */
[----:B------:R-:W-:Y:S01]  /*4160*/  @!P4 IMAD.MOV R51, RZ, RZ, -R51 ;  /* 0x000000ffff33c224 */ /* 0x000fe200078e0a33 */
[----:B------:R-:W-:Y:S01]  /*4170*/  ISETP.GE.AND P4, PT, R119, RZ, PT ;  /* 0x000000ff7700720c */ /* 0x000fe20003f86270 */
[----:B------:R-:W-:Y:S01]  /*4180*/  @!P3 IMAD.MOV R59, RZ, RZ, -R59 ;  /* 0x000000ffff3bb224 */ /* 0x000fe200078e0a3b */
[----:B------:R-:W-:Y:S01]  /*4190*/  @!P6 IADD3 R53, -R53, RZ, RZ ;  /* 0x000000ff3535e210 */ /* 0x000fe20007ffe1ff */
[----:B------:R-:W-:Y:S01]  /*41a0*/  @!P1 IMAD.MOV R57, RZ, RZ, -R57 ;  /* 0x000000ffff399224 */ /* 0x000fe200078e0a39 */
[----:B------:R-:W-:Y:S01]  /*41b0*/  ISETP.GE.U32.AND P6, PT, R0, 0x7fffffd8, PT ;  /* 0x7fffffd80000780c */ /* 0x000fe20003fc6070 */
[----:B------:R-:W-:Y:S01]  /*41c0*/  @!P0 IMAD.MOV R55, RZ, RZ, -R55 ;  /* 0x000000ffff378224 */ /* 0x000fe200078e0a37 */
[----:B------:R-:W-:Y:S02]  /*41d0*/  LEA R9, P3, R10, c[0x0][0x168], 0x2 ;  /* 0x00005a000a097a11 */ /* 0x000fe400078610ff */
[----:B------:R-:W-:-:S02]  /*41e0*/  ISETP.GE.U32.AND P2, PT, R2, 0x7fffffdc, PT ;  /* 0x7fffffdc0200780c */ /* 0x000fc40003f46070 */
[----:B------:R-:W-:Y:S02]  /*41f0*/  ISETP.NE.AND P1, PT, RZ, c[0x0][0x178], PT ;  /* 0x00005e00ff007a0c */ /* 0x000fe40003f25270 */
[----:B------:R-:W-:Y:S02]  /*4200*/  LOP3.LUT R0, RZ, c[0x0][0x178], RZ, 0x33, !PT ;  /* 0x00005e00ff007a12 */ /* 0x000fe400078e33ff */
[----:B------:R-:W-:Y:S02]  /*4210*/  IADD3 R2, R118, -0xd, RZ ;  /* 0xfffffff376027810 */ /* 0x000fe40007ffe0ff */
[----:B------:R-:W-:Y:S02]  /*4220*/  @!P4 IADD3 R61, -R61, RZ, RZ ;  /* 0x000000ff3d3dc210 */ /* 0x000fe40007ffe1ff */
[----:B------:R-:W-:Y:S02]  /*4230*/  LEA.HI.X.SX32 R10, R10, c[0x0][0x16c], 0x2, P3 ;  /* 0x00005b000a0a7a11 */ /* 0x000fe400018f16ff */
[----:B------:R-:W-:Y:S01]  /*4240*/  SEL R5, R0, R15, !P1 ;  /* 0x0000000f00057207 */ /* 0x000fe20004800000 */
[----:B------:R-:W-:Y:S01]  /*4250*/  IMAD R15, R50, c[0x0][0x190], RZ ;  /* 0x00006400320f7a24 */ /* 0x000fe200078e02ff */
[----:B------:R-:W-:Y:S01]  /*4260*/  LEA R170, P3, R12, R9, 0x2 ;  /* 0x000000090caa7211 */ /* 0x000fe200078610ff */
[----:B------:R-:W-:Y:S01]  /*4270*/  IMAD R50, R114, c[0x0][0x190], RZ ;  /* 0x0000640072327a24 */ /* 0x000fe200078e02ff */
[----:B------:R-:W-:Y:S01]  /*4280*/  ISETP.GE.U32.AND P0, PT, R2, 0x7fffffd4, PT ;  /* 0x7fffffd40200780c */ /* 0x000fe20003f06070 */
[----:B------:R-:W-:Y:S01]  /*4290*/  IMAD R5, R5, c[0x0][0x184], RZ ;  /* 0x0000610005057a24 */ /* 0x000fe200078e02ff */
[C---:B------:R-:W-:Y:S01]  /*42a0*/  SEL R6, R0.reuse, R49, !P1 ;  /* 0x0000003100067207 */ /* 0x040fe20004800000 */
        /* <DEDUP_REMOVED lines=11> */
[----:B------:R-:W-:Y:S01]  /*4360*/  SEL R0, R0, R61, !P1 ;  /* 0x0000003d00007207 */ /* 0x000fe20004800000 */
[----:B------:R-:W-:Y:S01]  /*4370*/  IMAD R61, R81, c[0x0][0x190], RZ ;  /* 0x00006400513d7a24 */ /* 0x000fe200078e02ff */
[-C--:B--2---:R-:W-:Y:S01]  /*4380*/  LEA R124, P1, R13, R9.reuse, 0x2 ;  /* 0x000000090d7c7211 */ /* 0x084fe200078210ff */
[----:B------:R-:W-:Y:S01]  /*4390*/  IMAD R65, R89, c[0x0][0x190], RZ ;  /* 0x0000640059417a24 */ /* 0x000fe200078e02ff */
[-C--:B------:R-:W-:Y:S01]  /*43a0*/  LEA.HI.X.SX32 R171, R12, R10.reuse, 0x2, P3 ;  /* 0x0000000a0cab7211 */ /* 0x080fe200018f16ff */
[----:B------:R-:W-:Y:S01]  /*43b0*/  IMAD R69, R97, c[0x0][0x190], RZ ;  /* 0x0000640061457a24 */ /* 0x000fe200078e02ff */
[-C--:B---3--:R-:W-:Y:S01]  /*43c0*/  LEA R122, P3, R14, R9.reuse, 0x2 ;  /* 0x000000090e7a7211 */ /* 0x088fe200078610ff */
[----:B------:R-:W-:Y:S01]  /*43d0*/  IMAD R73, R105, c[0x0][0x190], RZ ;  /* 0x0000640069497a24 */ /* 0x000fe200078e02ff */
[-C--:B----4-:R-:W-:Y:S01]  /*43e0*/  LEA R120, P4, R15, R9.reuse, 0x2 ;  /* 0x000000090f787211 */ /* 0x090fe200078810ff */
[----:B------:R-:W-:Y:S01]  /*43f0*/  STL.64 [R1+0xd50], R170 ;  /* 0x000d50aa01007387 */ /* 0x000fe20000100a00 */
[-C--:B------:R-:W-:Y:S01]  /*4400*/  LEA.HI.X.SX32 R125, R13, R10.reuse, 0x2, P1 ;  /* 0x0000000a0d7d7211 */ /* 0x080fe200008f16ff */
[----:B------:R-:W-:Y:S01]  /*4410*/  IMAD R6, R6, c[0x0][0x184], RZ ;  /* 0x0000610006067a24 */ /* 0x000fe200078e02ff */
[-C--:B------:R-:W-:Y:S01]  /*4420*/  LEA R168, P1, R16, R9.reuse, 0x2 ;  /* 0x0000000910a87211 */ /* 0x080fe200078210ff */
[----:B------:R-:W-:Y:S01]  /*4430*/  IMAD R7, R7, c[0x0][0x184], RZ ;  /* 0x0000610007077a24 */ /* 0x000fe200078e02ff */
[-C--:B------:R-:W-:Y:S01]  /*4440*/  LEA.HI.X.SX32 R123, R14, R10.reuse, 0x2, P3 ;  /* 0x0000000a0e7b7211 */ /* 0x080fe200018f16ff */
[----:B------:R-:W-:Y:S01]  /*4450*/  STL.64 [R1+0xd28], R124 ;  /* 0x000d287c01007387 */ /* 0x000fe20000100a00 */
[-C--:B------:R-:W-:Y:S01]  /*4460*/  LEA R78, P3, R17, R9.reuse, 0x2 ;  /* 0x00000009114e7211 */ /* 0x080fe200078610ff */
[----:B------:R-:W-:Y:S01]  /*4470*/  IMAD R0, R0, c[0x0][0x184], RZ ;  /* 0x0000610000007a24 */ /* 0x000fe200078e02ff */
[----:B------:R-:W-:Y:S01]  /*4480*/  LEA.HI.X.SX32 R121, R15, R10, 0x2, P4 ;  /* 0x0000000a0f797211 */ /* 0x000fe200020f16ff */
[----:B------:R-:W-:Y:S01]  /*4490*/  STL.64 [R1+0xd20], R122 ;  /* 0x000d207a01007387 */ /* 0x000fe20000100a00 */
[----:B------:R-:W-:-:S02]  /*44a0*/  LEA R12, P4, R18, R9, 0x2 ;  /* 0x00000009120c7211 */ /* 0x000fc400078810ff */
[-C--:B------:R-:W-:Y:S01]  /*44b0*/  LEA.HI.X.SX32 R169, R16, R10.reuse, 0x2, P1 ;  /* 0x0000000a10a97211 */ /* 0x080fe200008f16ff */
[----:B------:R-:W-:Y:S01]  /*44c0*/  STL.64 [R1+0xd18], R120 ;  /* 0x000d187801007387 */ /* 0x000fe20000100a00 */
[-C--:B------:R-:W-:Y:S02]  /*44d0*/  LEA.HI.X.SX32 R79, R17, R10.reuse, 0x2, P3 ;  /* 0x0000000a114f7211 */ /* 0x080fe400018f16ff */
[-C--:B------:R-:W-:Y:S01]  /*44e0*/  LEA.HI.X.SX32 R13, R18, R10.reuse, 0x2, P4 ;  /* 0x0000000a120d7211 */ /* 0x080fe200020f16ff */
[----:B------:R-:W-:Y:S01]  /*44f0*/  STL.64 [R1+0xd10], R168 ;  /* 0x000d10a801007387 */ /* 0x000fe20000100a00 */
[CC--:B------:R-:W-:Y:S02]  /*4500*/  LEA R14, P3, R20.reuse, R9.reuse, 0x2 ;  /* 0x00000009140e7211 */ /* 0x0c0fe400078610ff */
[----:B------:R-:W-:Y:S01]  /*4510*/  LEA R76, P1, R19, R9, 0x2 ;  /* 0x00000009134c7211 */ /* 0x000fe200078210ff */
[----:B------:R-:W-:Y:S01]  /*4520*/  STL.64 [R1+0xd08], R78 ;  /* 0x000d084e01007387 */ /* 0x000fe20000100a00 */
[----:B------:R-:W-:-:S02]  /*4530*/  LEA.HI.X.SX32 R15, R20, R10, 0x2, P3 ;  /* 0x0000000a140f7211 */ /* 0x000fc400018f16ff */
[-C--:B------:R-:W-:Y:S01]  /*4540*/  LEA.HI.X.SX32 R77, R19, R10.reuse, 0x2, P1 ;  /* 0x0000000a134d7211 */ /* 0x080fe200008f16ff */
[----:B------:R1:W-:Y:S01]  /*4550*/  STL.64 [R1+0xd00], R12 ;  /* 0x000d000c01007387 */ /* 0x0003e20000100a00 */
[----:B------:R-:W-:Y:S02]  /*4560*/  LEA R16, P1, R22, R9, 0x2 ;  /* 0x0000000916107211 */ /* 0x000fe400078210ff */
[----:B------:R-:W-:Y:S01]  /*4570*/  IADD3 R19, R118, -0x19, RZ ;  /* 0xffffffe776137810 */ /* 0x000fe20007ffe0ff */
[----:B------:R2:W-:Y:S01]  /*4580*/  STL.64 [R1+0xcb0], R14 ;  /* 0x000cb00e01007387 */ /* 0x0005e20000100a00 */
[----:B------:R-:W-:Y:S01]  /*4590*/  LEA.HI.X.SX32 R17, R22, R10, 0x2, P1 ;  /* 0x0000000a16117211 */ /* 0x000fe200008f16ff */
[----:B------:R-:W-:Y:S01]  /*45a0*/  IMAD.SHL.U32 R22, R117, 0x4, RZ ;  /* 0x0000000475167824 */ /* 0x000fe200078e00ff */
[C---:B------:R-:W-:Y:S01]  /*45b0*/  IADD3 R18, R118.reuse, -0x15, RZ ;  /* 0xffffffeb76127810 */ /* 0x040fe20007ffe0ff */
[----:B------:R-:W-:Y:S01]  /*45c0*/  STL.64 [R1+0xcb8], R76 ;  /* 0x000cb84c01007387 */ /* 0x000fe20000100a00 */
[----:B------:R-:W-:-:S02]  /*45d0*/  IADD3 R75, R118, -0x11, RZ ;  /* 0xffffffef764b7810 */ /* 0x000fc40007ffe0ff */
[----:B-1----:R-:W-:-:S04]  /*45e0*/  LEA R12, P4, R21, R9, 0x2 ;  /* 0x00000009150c7211 */ /* 0x002fc800078810ff */
[-C--:B------:R-:W-:Y:S02]  /*45f0*/  LEA.HI.X.SX32 R13, R21, R10.reuse, 0x2, P4 ;  /* 0x0000000a150d7211 */ /* 0x080fe400020f16ff */
[CC--:B--2---:R-:W-:Y:S02]  /*4600*/  LEA R14, P3, R23.reuse, R9.reuse, 0x2 ;  /* 0x00000009170e7211 */ /* 0x0c4fe400078610ff */
[C---:B------:R-:W-:Y:S01]  /*4610*/  SHF.L.U32 R21, R252.reuse, 0x3, RZ ;  /* 0x00000003fc157819 */ /* 0x040fe200000006ff */
[----:B------:R1:W-:Y:S01]  /*4620*/  STL.64 [R1+0xc98], R12 ;  /* 0x000c980c01007387 */ /* 0x0003e20000100a00 */
[----:B------:R-:W-:Y:S01]  /*4630*/  LEA.HI.X.SX32 R15, R23, R10, 0x2, P3 ;  /* 0x0000000a170f7211 */ /* 0x000fe200018f16ff */
[----:B------:R-:W-:Y:S02]  /*4640*/  IMAD R23, R252, 0xc, RZ ;  /* 0x0000000cfc177824 */ /* 0x000fe400078e02ff */
[----:B------:R2:W-:Y:S04]  /*4650*/  STL.64 [R1+0xc90], R16 ;  /* 0x000c901001007387 */ /* 0x0005e80000100a00 */
[----:B------:R3:W-:Y:S01]  /*4660*/  STL.64 [R1+0xc68], R14 ;  /* 0x000c680e01007387 */ /* 0x0007e20000100a00 */
[----:B-1----:R-:W-:-:S04]  /*4670*/  LEA R12, P4, R24, R9, 0x2 ;  /* 0x00000009180c7211 */ /* 0x002fc800078810ff */
[-C--:B------:R-:W-:Y:S02]  /*4680*/  LEA.HI.X.SX32 R13, R24, R10.reuse, 0x2, P4 ;  /* 0x0000000a180d7211 */ /* 0x080fe400020f16ff */
[CC--:B--2---:R-:W-:Y:S02]  /*4690*/  LEA R16, P1, R25.reuse, R9.reuse, 0x2 ;  /* 0x0000000919107211 */ /* 0x0c4fe400078210ff */
[C---:B---3--:R-:W-:Y:S01]  /*46a0*/  LEA R14, P3, R26.reuse, R9, 0x2 ;  /* 0x000000091a0e7211 */ /* 0x048fe200078610ff */
[----:B------:R1:W-:Y:S01]  /*46b0*/  STL.64 [R1+0xc60], R12 ;  /* 0x000c600c01007387 */ /* 0x0003e20000100a00 */
[-C--:B------:R-:W-:Y:S02]  /*46c0*/  LEA.HI.X.SX32 R17, R25, R10.reuse, 0x2, P1 ;  /* 0x0000000a19117211 */ /* 0x080fe400008f16ff */
[----:B------:R-:W-:-:S03]  /*46d0*/  LEA.HI.X.SX32 R15, R26, R10, 0x2, P3 ;  /* 0x0000000a1a0f7211 */ /* 0x000fc600018f16ff */
[----:B------:R2:W-:Y:S04]  /*46e0*/  STL.64 [R1+0xc18], R16 ;  /* 0x000c181001007387 */ /* 0x0005e80000100a00 */
[----:B------:R3:W-:Y:S01]  /*46f0*/  STL.64 [R1+0xc10], R14 ;  /* 0x000c100e01007387 */ /* 0x0007e20000100a00 */
[----:B-1----:R-:W-:-:S04]  /*4700*/  LEA R12, P4, R27, R9, 0x2 ;  /* 0x000000091b0c7211 */ /* 0x002fc800078810ff */
[----:B------:R-:W-:Y:S02]  /*4710*/  LEA.HI.X.SX32 R13, R27, R10, 0x2, P4 ;  /* 0x0000000a1b0d7211 */ /* 0x000fe400020f16ff */
[----:B--2---:R-:W-:-:S03]  /*4720*/  LEA R16, P1, R28, R9, 0x2 ;  /* 0x000000091c107211 */ /* 0x004fc600078210ff */
[----:B------:R1:W-:Y:S01]  /*4730*/  STL.64 [R1+0xbb8], R12 ;  /* 0x000bb80c01007387 */ /* 0x0003e20000100a00 */
[C---:B---3--:R-:W-:Y:S02]  /*4740*/  LEA R14, P3, R29.reuse, R9, 0x2 ;  /* 0x000000091d0e7211 */ /* 0x048fe400078610ff */
[-C--:B------:R-:W-:Y:S02]  /*4750*/  LEA.HI.X.SX32 R17, R28, R10.reuse, 0x2, P1 ;  /* 0x0000000a1c117211 */ /* 0x080fe400008f16ff */
[----:B------:R-:W-:-:S03]  /*4760*/  LEA.HI.X.SX32 R15, R29, R10, 0x2, P3 ;  /* 0x0000000a1d0f7211 */ /* 0x000fc600018f16ff */
[----:B------:R2:W-:Y:S01]  /*4770*/  STL.64 [R1+0xbb0], R16 ;  /* 0x000bb01001007387 */ /* 0x0005e20000100a00 */
[----:B-1----:R-:W-:-:S03]  /*4780*/  LEA R12, P4, R30, R9, 0x2 ;  /* 0x000000091e0c7211 */ /* 0x002fc600078810ff */
[----:B------:R1:W-:Y:S01]  /*4790*/  STL.64 [R1+0xba8], R14 ;  /* 0x000ba80e01007387 */ /* 0x0003e20000100a00 */
[----:B------:R-:W-:Y:S02]  /*47a0*/  LEA.HI.X.SX32 R13, R30, R10, 0x2, P4 ;  /* 0x0000000a1e0d7211 */ /* 0x000fe400020f16ff */
[----:B--2---:R-:W-:-:S03]  /*47b0*/  LEA R16, P1, R31, R9, 0x2 ;  /* 0x000000091f107211 */ /* 0x004fc600078210ff */
[----:B------:R2:W-:Y:S01]  /*47c0*/  STL.64 [R1+0xba0], R12 ;  /* 0x000ba00c01007387 */ /* 0x0005e20000100a00 */
[----:B------:R-:W-:Y:S02]  /*47d0*/  LEA.HI.X.SX32 R17, R31, R10, 0x2, P1 ;  /* 0x0000000a1f117211 */ /* 0x000fe400008f16ff */
        /* <DEDUP_REMOVED lines=65> */
[----:B------:R-:W-:Y:S01]  /*4bf0*/  LEA.HI.X.SX32 R15, R53, R10, 0x2, P3 ;  /* 0x0000000a350f7211 */ /* 0x000fe200018f16ff */
[----:B------:R-:W-:Y:S01]  /*4c00*/  IMAD R53, R252, 0x14, RZ ;  /* 0x00000014fc357824 */ /* 0x000fe200078e02ff */
        /* <DEDUP_REMOVED lines=44> */
[----:B------:R-:W-:Y:S01]  /*4ed0*/  LEA.HI.X.SX32 R15, R68, R10, 0x2, P3 ;  /* 0x0000000a440f7211 */ /* 0x000fe200018f16ff */
[----:B------:R-:W-:Y:S01]  /*4ee0*/  IMAD R68, R252, 0x18, RZ ;  /* 0x00000018fc447824 */ /* 0x000fe200078e02ff */
        /* <DEDUP_REMOVED lines=14> */
[-C--:B------:R-:W-:Y:S02]  /*4fd0*/  LEA.HI.X.SX32 R17, R73, R10.reuse, 0x2, P1 ;  /* 0x0000000a49117211 */ /* 0x080fe400008f16ff */
[CC--:B-1----:R-:W-:Y:S02]  /*4fe0*/  LEA R14, P3, R74.reuse, R9.reuse, 0x2 ;  /* 0x000000094a0e7211 */ /* 0x0c2fe400078610ff */
[----:B------:R-:W-:Y:S01]  /*4ff0*/  ISETP.GE.U32.AND P1, PT, R75, 0x7fffffd0, PT ;  /* 0x7fffffd04b00780c */ /* 0x000fe20003f26070 */
[----:B------:R1:W-:Y:S01]  /*5000*/  STL.64 [R1+0x5f8], R16 ;  /* 0x0005f81001007387 */ /* 0x0003e20000100a00 */
[----:B------:R-:W-:Y:S02]  /*5010*/  LEA.HI.X.SX32 R15, R74, R10, 0x2, P3 ;  /* 0x0000000a4a0f7211 */ /* 0x000fe400018f16ff */
[----:B--2---:R-:W-:Y:S01]  /*5020*/  LEA R12, P4, R11, R9, 0x2 ;  /* 0x000000090b0c7211 */ /* 0x004fe200078810ff */
[----:B------:R-:W-:-:S02]  /*5030*/  IMAD R9, R8, c[0x0][0x184], RZ ;  /* 0x0000610008097a24 */ /* 0x000fc400078e02ff */
[----:B------:R2:W-:Y:S01]  /*5040*/  STL.64 [R1+0x5f0], R14 ;  /* 0x0005f00e01007387 */ /* 0x0005e20000100a00 */
[----:B------:R-:W-:Y:S01]  /*5050*/  LEA.HI.X.SX32 R13, R11, R10, 0x2, P4 ;  /* 0x0000000a0b0d7211 */ /* 0x000fe200020f16ff */
[----:B------:R-:W-:Y:S01]  /*5060*/  IMAD R11, R2, c[0x0][0x184], RZ ;  /* 0x00006100020b7a24 */ /* 0x000fe200078e02ff */
[C---:B------:R-:W-:Y:S02]  /*5070*/  LEA R2, P4, R6.reuse, c[0x0][0x160], 0x2 ;  /* 0x0000580006027a11 */ /* 0x040fe400078810ff */
[C---:B-1----:R-:W-:Y:S01]  /*5080*/  LEA R16, P3, R5.reuse, c[0x0][0x160], 0x2 ;  /* 0x0000580005107a11 */ /* 0x042fe200078610ff */
[----:B------:R1:W-:Y:S03]  /*5090*/  STL.64 [R1+0x538], R12 ;  /* 0x0005380c01007387 */ /* 0x0003e60000100a00 */
[----:B------:R-:W-:Y:S01]  /*50a0*/  LEA.HI.X.SX32 R17, R5, c[0x0][0x164], 0x2, P3 ;  /* 0x0000590005117a11 */ /* 0x000fe200018f16ff */
[----:B--2---:R-:W-:Y:S01]  /*50b0*/  IMAD R15, R3, c[0x0][0x184], RZ ;  /* 0x00006100030f7a24 */ /* 0x004fe200078e02ff */
[----:B------:R-:W-:-:S02]  /*50c0*/  LEA.HI.X.SX32 R3, R6, c[0x0][0x164], 0x2, P4 ;  /* 0x0000590006037a11 */ /* 0x000fc400020f16ff */
[----:B------:R-:W-:Y:S01]  /*50d0*/  LEA R6, P4, R9, c[0x0][0x160], 0x2 ;  /* 0x0000580009067a11 */ /* 0x000fe200078810ff */
[----:B------:R2:W-:Y:S01]  /*50e0*/  LDGSTS.E [R22], [R16.64], !P5 ;  /* 0x0000000010167fae */ /* 0x0005e2000e921844 */
[----:B------:R-:W-:-:S03]  /*50f0*/  IMAD.WIDE R54, R68, 0x4, R16 ;  /* 0x0000000444367825 */ /* 0x000fc600078e0210 */
[----:B------:R2:W-:Y:S01]  /*5100*/  LDGSTS.E [R22+0x100], [R2.64], !P5 ;  /* 0x0010000002167fae */ /* 0x0005e2000e921844 */
[----:B-1----:R-:W-:Y:S01]  /*5110*/  IMAD R13, R4, c[0x0][0x184], RZ ;  /* 0x00006100040d7a24 */ /* 0x002fe200078e02ff */
[----:B------:R-:W-:Y:S01]  /*5120*/  LEA R4, P3, R7, c[0x0][0x160], 0x2 ;  /* 0x0000580007047a11 */ /* 0x000fe200078610ff */
[----:B------:R-:W-:-:S03]  /*5130*/  IMAD.WIDE R40, R53, 0x4, R2 ;  /* 0x0000000435287825 */ /* 0x000fc600078e0202 */
[----:B------:R-:W-:Y:S01]  /*5140*/  LEA.HI.X.SX32 R5, R7, c[0x0][0x164], 0x2, P3 ;  /* 0x0000590007057a11 */ /* 0x000fe200018f16ff */
[----:B------:R-:W-:Y:S01]  /*5150*/  IMAD.WIDE R56, R68, 0x4, R2 ;  /* 0x0000000444387825 */ /* 0x000fe200078e0202 */
[----:B------:R-:W-:Y:S02]  /*5160*/  LEA R8, P3, R11, c[0x0][0x160], 0x2 ;  /* 0x000058000b087a11 */ /* 0x000fe400078610ff */
[----:B------:R-:W-:Y:S01]  /*5170*/  LEA.HI.X.SX32 R7, R9, c[0x0][0x164], 0x2, P4 ;  /* 0x0000590009077a11 */ /* 0x000fe200020f16ff */
[----:B------:R2:W-:Y:S01]  /*5180*/  LDGSTS.E [R22+0x200], [R4.64], !P5 ;  /* 0x0020000004167fae */ /* 0x0005e2000e921844 */
[----:B------:R-:W-:Y:S01]  /*5190*/  LEA R10, P4, R13, c[0x0][0x160], 0x2 ;  /* 0x000058000d0a7a11 */ /* 0x000fe200078810ff */
[----:B------:R-:W-:Y:S01]  /*51a0*/  IMAD.WIDE R42, R53, 0x4, R4 ;  /* 0x00000004352a7825 */ /* 0x000fe200078e0204 */
[----:B------:R-:W-:Y:S01]  /*51b0*/  LEA.HI.X.SX32 R9, R11, c[0x0][0x164], 0x2, P3 ;  /* 0x000059000b097a11 */ /* 0x000fe200018f16ff */
[----:B------:R2:W-:Y:S01]  /*51c0*/  LDGSTS.E [R22+0x300], [R6.64], !P5 ;  /* 0x0030000006167fae */ /* 0x0005e2000e921844 */
[----:B------:R-:W-:Y:S01]  /*51d0*/  LEA R12, P3, R15, c[0x0][0x160], 0x2 ;  /* 0x000058000f0c7a11 */ /* 0x000fe200078610ff */
[----:B------:R-:W-:Y:S01]  /*51e0*/  IMAD.WIDE R250, R23, 0x4, R6 ;  /* 0x0000000417fa7825 */ /* 0x000fe200078e0206 */
[----:B------:R-:W-:Y:S01]  /*51f0*/  LEA.HI.X.SX32 R11, R13, c[0x0][0x164], 0x2, P4 ;  /* 0x000059000d0b7a11 */ /* 0x000fe200020f16ff */
[----:B------:R2:W-:Y:S01]  /*5200*/  LDGSTS.E [R22+0x400], [R8.64], !P5 ;  /* 0x0040000008167fae */ /* 0x0005e2000e921844 */
[C---:B------:R-:W-:Y:S01]  /*5210*/  LEA R14, P4, R0.reuse, c[0x0][0x160], 0x2 ;  /* 0x00005800000e7a11 */ /* 0x040fe200078810ff */
[----:B------:R-:W-:Y:S01]  /*5220*/  IMAD.WIDE R248, R23, 0x4, R8 ;  /* 0x0000000417f87825 */ /* 0x000fe200078e0208 */
[----:B------:R-:W-:Y:S01]  /*5230*/  LEA.HI.X.SX32 R13, R15, c[0x0][0x164], 0x2, P3 ;  /* 0x000059000f0d7a11 */ /* 0x000fe200018f16ff */
[----:B------:R2:W-:Y:S01]  /*5240*/  LDGSTS.E [R22+0x500], [R10.64], !P5 ;  /* 0x005000000a167fae */ /* 0x0005e2000e921844 */
[----:B------:R-:W-:Y:S01]  /*5250*/  LEA.HI.X.SX32 R15, R0, c[0x0][0x164], 0x2, P4 ;  /* 0x00005900000f7a11 */ /* 0x000fe200020f16ff */
[----:B------:R-:W-:Y:S01]  /*5260*/  IMAD.WIDE R246, R23, 0x4, R10 ;  /* 0x0000000417f67825 */ /* 0x000fe200078e020a */
[----:B------:R-:W-:Y:S01]  /*5270*/  ISETP.GE.U32.AND P4, PT, R19, 0x7fffffc8, PT ;  /* 0x7fffffc81300780c */ /* 0x000fe20003f86070 */
[----:B------:R2:W-:Y:S01]  /*5280*/  LDGSTS.E [R22+0x600], [R12.64], !P5 ;  /* 0x006000000c167fae */ /* 0x0005e2000e921844 */
[----:B------:R-:W-:Y:S01]  /*5290*/  ISETP.GE.U32.AND P3, PT, R18, 0x7fffffcc, PT ;  /* 0x7fffffcc1200780c */ /* 0x000fe20003f66070 */
[----:B------:R-:W-:Y:S01]  /*52a0*/  IMAD.SHL.U32 R19, R252, 0x4, RZ ;  /* 0x00000004fc137824 */ /* 0x000fe200078e00ff */
[----:B------:R-:W-:Y:S01]  /*52b0*/  IADD3 R0, R118, -0x1d, RZ ;  /* 0xffffffe376007810 */ /* 0x000fe20007ffe0ff */
[----:B------:R2:W-:Y:S01]  /*52c0*/  LDGSTS.E [R22+0x700], [R14.64], !P5 ;  /* 0x007000000e167fae */ /* 0x0005e2000e921844 */
[----:B------:R-:W-:-:S02]  /*52d0*/  IMAD.WIDE R44, R53, 0x4, R6 ;  /* 0x00000004352c7825 */ /* 0x000fc400078e0206 */
[----:B------:R-:W-:Y:S02]  /*52e0*/  ISETP.GE.U32.AND P5, PT, R0, 0x7fffffc4, PT ;  /* 0x7fffffc40000780c */ /* 0x000fe40003fa6070 */
[----:B------:R-:W-:Y:S01]  /*52f0*/  IMAD.WIDE R38, R19, 0x4, R16 ;  /* 0x0000000413267825 */ /* 0x000fe200078e0210 */
[----:B------:R-:W-:-:S03]  /*5300*/  IADD3 R0, R118, -0x2, RZ ;  /* 0xfffffffe76007810 */ /* 0x000fc60007ffe0ff */
[C---:B------:R-:W-:Y:S01]  /*5310*/  IMAD.WIDE R36, R19.reuse, 0x4, R2 ;  /* 0x0000000413247825 */ /* 0x040fe200078e0202 */
[----:B------:R-:W-:Y:S03]  /*5320*/  STL.64 [R1+0x190], R38 ;  /* 0x0001902601007387 */ /* 0x000fe60000100a00 */
[C---:B------:R-:W-:Y:S01]  /*5330*/  IMAD.WIDE R34, R19.reuse, 0x4, R4 ;  /* 0x0000000413227825 */ /* 0x040fe200078e0204 */
[----:B------:R1:W-:Y:S03]  /*5340*/  LDGSTS.E [R22+0x2000], [R38.64], !P2 ;  /* 0x0200000026167fae */ /* 0x0003e6000d121844 */
[C---:B------:R-:W-:Y:S01]  /*5350*/  IMAD.WIDE R32, R19.reuse, 0x4, R6 ;  /* 0x0000000413207825 */ /* 0x040fe200078e0206 */
[----:B------:R3:W-:Y:S03]  /*5360*/  STL.64 [R1+0x188], R36 ;  /* 0x0001882401007387 */ /* 0x0007e60000100a00 */
[C---:B------:R-:W-:Y:S01]  /*5370*/  IMAD.WIDE R30, R19.reuse, 0x4, R8 ;  /* 0x00000004131e7825 */ /* 0x040fe200078e0208 */
[----:B------:R3:W-:Y:S03]  /*5380*/  LDGSTS.E [R22+0x2100], [R36.64], !P2 ;  /* 0x0210000024167fae */ /* 0x0007e6000d121844 */
[C---:B------:R-:W-:Y:S01]  /*5390*/  IMAD.WIDE R28, R19.reuse, 0x4, R10 ;  /* 0x00000004131c7825 */ /* 0x040fe200078e020a */
[----:B------:R4:W-:Y:S03]  /*53a0*/  STL.64 [R1+0x180], R34 ;  /* 0x0001802201007387 */ /* 0x0009e60000100a00 */
[C---:B------:R-:W-:Y:S01]  /*53b0*/  IMAD.WIDE R26, R19.reuse, 0x4, R12 ;  /* 0x00000004131a7825 */ /* 0x040fe200078e020c */
[----:B------:R4:W-:Y:S03]  /*53c0*/  LDGSTS.E [R22+0x2200], [R34.64], !P2 ;  /* 0x0220000022167fae */ /* 0x0009e6000d121844 */
[----:B------:R-:W-:Y:S01]  /*53d0*/  IMAD.WIDE R24, R19, 0x4, R14 ;  /* 0x0000000413187825 */ /* 0x000fe200078e020e */
[----:B------:R1:W-:Y:S03]  /*53e0*/  STL.64 [R1+0x178], R32 ;  /* 0x0001782001007387 */ /* 0x0003e60000100a00 */
[C---:B---3--:R-:W-:Y:S01]  /*53f0*/  IMAD.WIDE R36, R21.reuse, 0x4, R16 ;  /* 0x0000000415247825 */ /* 0x048fe200078e0210 */
[----:B------:R3:W-:Y:S03]  /*5400*/  LDGSTS.E [R22+0x2300], [R32.64], !P2 ;  /* 0x0230000020167fae */ /* 0x0007e6000d121844 */
[C---:B------:R-:W-:Y:S01]  /*5410*/  IMAD.WIDE R18, R21.reuse, 0x4, R14 ;  /* 0x0000000415127825 */ /* 0x040fe200078e020e */
[----:B------:R2:W-:Y:S03]  /*5420*/  STL.64 [R1+0x170], R30 ;  /* 0x0001701e01007387 */ /* 0x0005e60000100a00 */
[----:B----4-:R-:W-:Y:S01]  /*5430*/  IMAD.WIDE R34, R21, 0x4, R2 ;  /* 0x0000000415227825 */ /* 0x010fe200078e0202 */
[----:B------:R2:W-:Y:S03]  /*5440*/  LDGSTS.E [R22+0x2400], [R30.64], !P2 ;  /* 0x024000001e167fae */ /* 0x0005e6000d121844 */
[----:B-1----:R-:W-:Y:S01]  /*5450*/  IMAD.WIDE R38, R53, 0x4, R16 ;  /* 0x0000000435267825 */ /* 0x002fe200078e0210 */
[----:B------:R1:W-:Y:S03]  /*5460*/  STL.64 [R1+0x168], R28 ;  /* 0x0001681c01007387 */ /* 0x0003e60000100a00 */
[----:B---3--:R-:W-:Y:S01]  /*5470*/  IMAD.WIDE R32, R21, 0x4, R4 ;  /* 0x0000000415207825 */ /* 0x008fe200078e0204 */
[----:B------:R1:W-:Y:S03]  /*5480*/  LDGSTS.E [R22+0x2500], [R28.64], !P2 ;  /* 0x025000001c167fae */ /* 0x0003e6000d121844 */
[----:B------:R-:W-:Y:S01]  /*5490*/  IMAD.WIDE R46, R53, 0x4, R8 ;  /* 0x00000004352e7825 */ /* 0x000fe200078e0208 */
[----:B------:R3:W-:Y:S03]  /*54a0*/  STL.64 [R1+0x160], R26 ;  /* 0x0001601a01007387 */ /* 0x0007e60000100a00 */
[----:B--2---:R-:W-:Y:S01]  /*54b0*/  IMAD.WIDE R30, R21, 0x4, R6 ;  /* 0x00000004151e7825 */ /* 0x004fe200078e0206 */
[----:B------:R3:W-:Y:S03]  /*54c0*/  LDGSTS.E [R22+0x2600], [R26.64], !P2 ;  /* 0x026000001a167fae */ /* 0x0007e6000d121844 */
[----:B------:R-:W-:Y:S01]  /*54d0*/  IMAD.WIDE R48, R53, 0x4, R10 ;  /* 0x0000000435307825 */ /* 0x000fe200078e020a */
[----:B------:R2:W-:Y:S03]  /*54e0*/  STL.64 [R1+0x158], R24 ;  /* 0x0001581801007387 */ /* 0x0005e60000100a00 */
[----:B-1----:R-:W-:Y:S01]  /*54f0*/  IMAD.WIDE R28, R21, 0x4, R8 ;  /* 0x00000004151c7825 */ /* 0x002fe200078e0208 */
[----:B------:R2:W-:Y:S01]  /*5500*/  LDGSTS.E [R22+0x2700], [R24.64], !P2 ;  /* 0x0270000018167fae */ /* 0x0005e2000d121844 */
[----:B------:R-:W-:-:S02]  /*5510*/  ISETP.GE.U32.AND P2, PT, R0, 0x7fffffdf, PT ;  /* 0x7fffffdf0000780c */ /* 0x000fc40003f46070 */
[----:B------:R-:W-:Y:S01]  /*5520*/  IADD3 R0, R118, -0x6, RZ ;  /* 0xfffffffa76007810 */ /* 0x000fe20007ffe0ff */
[----:B------:R1:W-:Y:S01]  /*5530*/  STL.64 [R1+0xd0], R36 ;  /* 0x0000d02401007387 */ /* 0x0003e20000100a00 */
[----:B---3--:R-:W-:-:S03]  /*5540*/  IMAD.WIDE R26, R21, 0x4, R10 ;  /* 0x00000004151a7825 */ /* 0x008fc600078e020a */
[----:B------:R1:W-:Y:S01]  /*5550*/  LDGSTS.E [R22+0x4000], [R36.64], !P6 ;  /* 0x0400000024167fae */ /* 0x0003e2000f121844 */
[----:B------:R-:W-:-:S03]  /*5560*/  IMAD.WIDE R50, R53, 0x4, R12 ;  /* 0x0000000435327825 */ /* 0x000fc600078e020c */
[----:B------:R3:W-:Y:S01]  /*5570*/  STL.64 [R1+0xc8], R34 ;  /* 0x0000c82201007387 */ /* 0x0007e20000100a00 */
[----:B--2---:R-:W-:-:S03]  /*5580*/  IMAD.WIDE R24, R21, 0x4, R12 ;  /* 0x0000000415187825 */ /* 0x004fc600078e020c */
[----:B------:R3:W-:Y:S01]  /*5590*/  LDGSTS.E [R22+0x4100], [R34.64], !P6 ;  /* 0x0410000022167fae */ /* 0x0007e2000f121844 */
[----:B------:R-:W-:-:S03]  /*55a0*/  IMAD.WIDE R20, R23, 0x4, R14 ;  /* 0x0000000417147825 */ /* 0x000fc600078e020e */
[----:B------:R2:W-:Y:S01]  /*55b0*/  STL.64 [R1+0xc0], R32 ;  /* 0x0000c02001007387 */ /* 0x0005e20000100a00 */
[----:B-1----:R-:W-:Y:S02]  /*55c0*/  IMAD.SHL.U32 R37, R252, 0x10, RZ ;  /* 0x00000010fc257824 */ /* 0x002fe400078e00ff */
[----:B------:R-:W-:Y:S01]  /*55d0*/  IMAD.WIDE R52, R53, 0x4, R14 ;  /* 0x0000000435347825 */ /* 0x000fe200078e020e */
[----:B------:R2:W-:Y:S03]  /*55e0*/  LDGSTS.E [R22+0x4200], [R32.64], !P6 ;  /* 0x0420000020167fae */ /* 0x0005e6000f121844 */
[C---:B------:R-:W-:Y:S01]  /*55f0*/  IMAD.WIDE R58, R68.reuse, 0x4, R4 ;  /* 0x00000004443a7825 */ /* 0x040fe200078e0204 */
[----:B------:R1:W-:Y:S03]  /*5600*/  STL.64 [R1+0xb8], R30 ;  /* 0x0000b81e01007387 */ /* 0x0003e60000100a00 */
[C---:B---3--:R-:W-:Y:S01]  /*5610*/  IMAD.WIDE R34, R37.reuse, 0x4, R12 ;  /* 0x0000000425227825 */ /* 0x048fe200078e020c */
[----:B------:R1:W-:Y:S03]  /*5620*/  LDGSTS.E [R22+0x4300], [R30.64], !P6 ;  /* 0x043000001e167fae */ /* 0x0003e6000f121844 */
[C---:B------:R-:W-:Y:S01]  /*5630*/  IMAD.WIDE R60, R68.reuse, 0x4, R6 ;  /* 0x00000004443c7825 */ /* 0x040fe200078e0206 */
[----:B------:R3:W-:Y:S03]  /*5640*/  STL.64 [R1+0xb0], R28 ;  /* 0x0000b01c01007387 */ /* 0x0007e60000100a00 */
[C---:B--2---:R-:W-:Y:S01]  /*5650*/  IMAD.WIDE R32, R37.reuse, 0x4, R10 ;  /* 0x0000000425207825 */ /* 0x044fe200078e020a */
[----:B------:R3:W-:Y:S03]  /*5660*/  LDGSTS.E [R22+0x4400], [R28.64], !P6 ;  /* 0x044000001c167fae */ /* 0x0007e6000f121844 */
[C-C-:B------:R-:W-:Y:S01]  /*5670*/  IMAD.WIDE R62, R68.reuse, 0x4, R8.reuse ;  /* 0x00000004443e7825 */ /* 0x140fe200078e0208 */
[----:B------:R2:W-:Y:S03]  /*5680*/  STL.64 [R1+0xa8], R26 ;  /* 0x0000a81a01007387 */ /* 0x0005e60000100a00 */
[----:B-1----:R-:W-:Y:S01]  /*5690*/  IMAD.WIDE R30, R37, 0x4, R8 ;  /* 0x00000004251e7825 */ /* 0x002fe200078e0208 */
[----:B------:R2:W-:Y:S03]  /*56a0*/  LDGSTS.E [R22+0x4500], [R26.64], !P6 ;  /* 0x045000001a167fae */ /* 0x0005e6000f121844 */
[C---:B------:R-:W-:Y:S01]  /*56b0*/  IMAD.WIDE R64, R68.reuse, 0x4, R10 ;  /* 0x0000000444407825 */ /* 0x040fe200078e020a */
[----:B------:R1:W-:Y:S03]  /*56c0*/  STL.64 [R1+0xa0], R24 ;  /* 0x0000a01801007387 */ /* 0x0003e60000100a00 */
[C---:B---3--:R-:W-:Y:S01]  /*56d0*/  IMAD.WIDE R28, R23.reuse, 0x4, R16 ;  /* 0x00000004171c7825 */ /* 0x048fe200078e0210 */
[----:B------:R1:W-:Y:S03]  /*56e0*/  LDGSTS.E [R22+0x4600], [R24.64], !P6 ;  /* 0x0460000018167fae */ /* 0x0003e6000f121844 */
[----:B------:R-:W-:Y:S01]  /*56f0*/  IMAD.WIDE R66, R68, 0x4, R12 ;  /* 0x0000000444427825 */ /* 0x000fe200078e020c */
[----:B------:R3:W-:Y:S03]  /*5700*/  STL.64 [R1+0x98], R18 ;  /* 0x0000981201007387 */ /* 0x0007e60000100a00 */
[----:B--2---:R-:W-:Y:S01]  /*5710*/  IMAD.WIDE R26, R23, 0x4, R2 ;  /* 0x00000004171a7825 */ /* 0x004fe200078e0202 */
[----:B------:R3:W-:Y:S01]  /*5720*/  LDGSTS.E [R22+0x4700], [R18.64], !P6 ;  /* 0x0470000012167fae */ /* 0x0007e2000f121844 */
[----:B------:R-:W-:-:S02]  /*5730*/  ISETP.GE.U32.AND P6, PT, R0, 0x7fffffdb, PT ;  /* 0x7fffffdb0000780c */ /* 0x000fc40003fc6070 */
[----:B------:R-:W-:Y:S01]  /*5740*/  IADD3 R0, R118, -0xa, RZ ;  /* 0xfffffff676007810 */ /* 0x000fe20007ffe0ff */
[C---:B-1----:R-:W-:Y:S01]  /*5750*/  IMAD.WIDE R24, R23.reuse, 0x4, R4 ;  /* 0x0000000417187825 */ /* 0x042fe200078e0204 */
[----:B------:R1:W-:Y:S03]  /*5760*/  STL.64 [R1+0x10], R28 ;  /* 0x0000101c01007387 */ /* 0x0003e60000100a00 */
[----:B------:R-:W-:Y:S01]  /*5770*/  IMAD.WIDE R68, R68, 0x4, R14 ;  /* 0x0000000444447825 */ /* 0x000fe200078e020e */
[----:B------:R1:W-:Y:S03]  /*5780*/  LDGSTS.E [R22+0x6000], [R28.64], !P0 ;  /* 0x060000001c167fae */ /* 0x0003e6000c121844 */
[----:B---3--:R-:W-:Y:S01]  /*5790*/  IMAD.WIDE R18, R23, 0x4, R12 ;  /* 0x0000000417127825 */ /* 0x008fe200078e020c */
[----:B------:R2:W-:Y:S03]  /*57a0*/  STL.64 [R1+0x8], R26 ;  /* 0x0000081a01007387 */ /* 0x0005e60000100a00 */
[C---:B------:R-:W-:Y:S01]  /*57b0*/  IMAD.WIDE R70, R84.reuse, 0x4, R16 ;  /* 0x0000000454467825 */ /* 0x040fe200078e0210 */
[----:B------:R2:W-:Y:S03]  /*57c0*/  LDGSTS.E [R22+0x6100], [R26.64], !P0 ;  /* 0x061000001a167fae */ /* 0x0005e6000c121844 */
[C---:B------:R-:W-:Y:S01]  /*57d0*/  IMAD.WIDE R72, R84.reuse, 0x4, R2 ;  /* 0x0000000454487825 */ /* 0x040fe200078e0202 */
[----:B------:R3:W-:Y:S03]  /*57e0*/  STL.64 [R1], R24 ;  /* 0x0000001801007387 */ /* 0x0007e60000100a00 */
[C---:B-1----:R-:W-:Y:S01]  /*57f0*/  IMAD.WIDE R28, R37.reuse, 0x4, R6 ;  /* 0x00000004251c7825 */ /* 0x042fe200078e0206 */
[----:B------:R3:W-:Y:S03]  /*5800*/  LDGSTS.E [R22+0x6200], [R24.64], !P0 ;  /* 0x0620000018167fae */ /* 0x0007e6000c121844 */
[C-C-:B------:R-:W-:Y:S01]  /*5810*/  IMAD.WIDE R74, R84.reuse, 0x4, R4.reuse ;  /* 0x00000004544a7825 */ /* 0x140fe200078e0204 */
[----:B------:R1:W-:Y:S03]  /*5820*/  LDGSTS.E [R22+0x6300], [R250.64], !P0 ;  /* 0x06300000fa167fae */ /* 0x0003e6000c121844 */
[C---:B--2---:R-:W-:Y:S01]  /*5830*/  IMAD.WIDE R26, R37.reuse, 0x4, R4 ;  /* 0x00000004251a7825 */ /* 0x044fe200078e0204 */
[----:B------:R2:W-:Y:S03]  /*5840*/  STL.64 [R1+0x2240], R250 ;  /* 0x002240fa01007387 */ /* 0x0005e60000100a00 */
[----:B------:R-:W-:Y:S01]  /*5850*/  IMAD.WIDE R76, R84, 0x4, R6 ;  /* 0x00000004544c7825 */ /* 0x000fe200078e0206 */
[----:B------:R4:W-:Y:S03]  /*5860*/  STL.64 [R1+0x2248], R248 ;  /* 0x002248f801007387 */ /* 0x0009e60000100a00 */
[C---:B---3--:R-:W-:Y:S01]  /*5870*/  IMAD.WIDE R24, R37.reuse, 0x4, R2 ;  /* 0x0000000425187825 */ /* 0x048fe200078e0202 */
[----:B------:R3:W-:Y:S03]  /*5880*/  STL.64 [R1+0x2250], R246 ;  /* 0x002250f601007387 */ /* 0x0007e60000100a00 */
[----:B-1----:R-:W-:Y:S01]  /*5890*/  IMAD.WIDE R22, R37, 0x4, R16 ;  /* 0x0000000425167825 */ /* 0x002fe200078e0210 */
[----:B------:R-:W-:Y:S03]  /*58a0*/  STL.64 [R1+0x2258], R18 ;  /* 0x0022581201007387 */ /* 0x000fe60000100a00 */
[----:B--2---:R-:W-:Y:S01]  /*58b0*/  IMAD.SHL.U32 R250, R117, 0x4, RZ ;  /* 0x0000000475fa7824 */ /* 0x004fe200078e00ff */
[----:B------:R-:W-:Y:S01]  /*58c0*/  STL.64 [R1+0x2260], R20 ;  /* 0x0022601401007387 */ /* 0x000fe20000100a00 */
[----:B------:R-:W-:-:S03]  /*58d0*/  IMAD.WIDE R36, R37, 0x4, R14 ;  /* 0x0000000425247825 */ /* 0x000fc600078e020e */
[----:B------:R4:W-:Y:S01]  /*58e0*/  LDGSTS.E [R250+0x6400], [R248.64], !P0 ;  /* 0x06400000f8fa7fae */ /* 0x0009e2000c121844 */
[----:B------:R-:W-:Y:S01]  /*58f0*/  IMAD.MOV.U32 R251, RZ, RZ, c[0x0][0x180] ;  /* 0x00006000fffb7624 */ /* 0x000fe200078e00ff */
[----:B------:R-:W-:Y:S01]  /*5900*/  LOP3.LUT R167, R250, 0x20, RZ, 0x3c, !PT ;  /* 0x00000020faa77812 */ /* 0x000fe200078e3cff */
[C---:B------:R-:W-:Y:S01]  /*5910*/  IMAD.WIDE R78, R84.reuse, 0x4, R8 ;  /* 0x00000004544e7825 */ /* 0x040fe200078e0208 */
[----:B------:R3:W-:Y:S02]  /*5920*/  LDGSTS.E [R250+0x6500], [R246.64], !P0 ;  /* 0x06500000f6fa7fae */ /* 0x0007e4000c121844 */
[C---:B------:R-:W-:Y:S01]  /*5930*/  IADD3 R86, R251.reuse, -0x1e, RZ ;  /* 0xffffffe2fb567810 */ /* 0x040fe20007ffe0ff */
[C---:B------:R-:W-:Y:S01]  /*5940*/  IMAD.WIDE R80, R84.reuse, 0x4, R10 ;  /* 0x0000000454507825 */ /* 0x040fe200078e020a */
[----:B------:R1:W-:Y:S01]  /*5950*/  LDGSTS.E [R250+0x6600], [R18.64], !P0 ;  /* 0x0660000012fa7fae */ /* 0x0003e2000c121844 */
[----:B------:R-:W-:Y:S02]  /*5960*/  IADD3 R87, R251, -0x3, RZ ;  /* 0xfffffffdfb577810 */ /* 0x000fe40007ffe0ff */
[----:B------:R-:W-:Y:S01]  /*5970*/  IMAD.WIDE R82, R84, 0x4, R12 ;  /* 0x0000000454527825 */ /* 0x000fe200078e020c */
[----:B------:R2:W-:Y:S01]  /*5980*/  LDGSTS.E [R250+0x6700], [R20.64], !P0 ;  /* 0x0670000014fa7fae */ /* 0x0005e2000c121844 */
[----:B------:R-:W-:-:S02]  /*5990*/  ISETP.GE.U32.AND P0, PT, R0, 0x7fffffd7, PT ;  /* 0x7fffffd70000780c */ /* 0x000fc40003f06070 */
[C---:B------:R-:W-:Y:S01]  /*59a0*/  IADD3 R0, R251.reuse, -0xe, RZ ;  /* 0xfffffff2fb007810 */ /* 0x040fe20007ffe0ff */
[----:B------:R1:W-:Y:S01]  /*59b0*/  LDGSTS.E [R250+0x8000], [R22.64], !P1 ;  /* 0x0800000016fa7fae */ /* 0x0003e2000c921844 */
[----:B------:R-:W-:Y:S01]  /*59c0*/  IMAD.WIDE R84, R84, 0x4, R14 ;  /* 0x0000000454547825 */ /* 0x000fe200078e020e */
[----:B------:R-:W-:Y:S02]  /*59d0*/  IADD3 R166, R251, -0x1b, RZ ;  /* 0xffffffe5fba67810 */ /* 0x000fe40007ffe0ff */
[----:B------:R1:W-:Y:S01]  /*59e0*/  LDGSTS.E [R250+0x8100], [R24.64], !P1 ;  /* 0x0810000018fa7fae */ /* 0x0003e2000c921844 */
[C---:B------:R-:W-:Y:S01]  /*59f0*/  IMAD.WIDE R102, R252.reuse, 0x4, R16 ;  /* 0x00000004fc667825 */ /* 0x040fe200078e0210 */
[----:B----4-:R-:W-:Y:S02]  /*5a00*/  MOV R249, R169 ;  /* 0x000000a900f97202 */ /* 0x010fe40000000f00 */
[----:B------:R4:W-:Y:S01]  /*5a10*/  LDGSTS.E [R250+0x8200], [R26.64], !P1 ;  /* 0x082000001afa7fae */ /* 0x0009e2000c921844 */
[----:B------:R-:W-:-:S03]  /*5a20*/  IMAD.WIDE R100, R252, 0x4, R2 ;  /* 0x00000004fc647825 */ /* 0x000fc600078e0202 */
[----:B------:R1:W-:Y:S01]  /*5a30*/  LDGSTS.E [R250+0x8300], [R28.64], !P1 ;  /* 0x083000001cfa7fae */ /* 0x0003e2000c921844 */
[----:B------:R-:W-:-:S03]  /*5a40*/  IMAD.WIDE R98, R252, 0x4, R4 ;  /* 0x00000004fc627825 */ /* 0x000fc600078e0204 */
[----:B------:R1:W-:Y:S01]  /*5a50*/  LDGSTS.E [R250+0x8400], [R30.64], !P1 ;  /* 0x084000001efa7fae */ /* 0x0003e2000c921844 */
[----:B------:R-:W-:-:S03]  /*5a60*/  IMAD.WIDE R96, R252, 0x4, R6 ;  /* 0x00000004fc607825 */ /* 0x000fc600078e0206 */
[----:B------:R1:W-:Y:S01]  /*5a70*/  LDGSTS.E [R250+0x8500], [R32.64], !P1 ;  /* 0x0850000020fa7fae */ /* 0x0003e2000c921844 */
[----:B------:R-:W-:-:S03]  /*5a80*/  IMAD.WIDE R94, R252, 0x4, R8 ;  /* 0x00000004fc5e7825 */ /* 0x000fc600078e0208 */
[----:B------:R-:W-:Y:S01]  /*5a90*/  STL.64 [R1+0x2230], R22 ;  /* 0x0022301601007387 */ /* 0x000fe20000100a00 */
[----:B------:R-:W-:-:S03]  /*5aa0*/  IMAD.WIDE R92, R252, 0x4, R10 ;  /* 0x00000004fc5c7825 */ /* 0x000fc600078e020a */
[----:B------:R1:W-:Y:S01]  /*5ab0*/  LDGSTS.E [R250+0x8600], [R34.64], !P1 ;  /* 0x0860000022fa7fae */ /* 0x0003e2000c921844 */
[----:B------:R-:W-:-:S03]  /*5ac0*/  IMAD.WIDE R90, R252, 0x4, R12 ;  /* 0x00000004fc5a7825 */ /* 0x000fc600078e020c */
[----:B------:R-:W-:Y:S01]  /*5ad0*/  STL.64 [R1+0x2238], R24 ;  /* 0x0022381801007387 */ /* 0x000fe20000100a00 */
[----:B------:R-:W-:-:S03]  /*5ae0*/  IMAD.WIDE R88, R252, 0x4, R14 ;  /* 0x00000004fc587825 */ /* 0x000fc600078e020e */
[----:B------:R1:W-:Y:S01]  /*5af0*/  LDGSTS.E [R250+0x8700], [R36.64], !P1 ;  /* 0x0870000024fa7fae */ /* 0x0003e2000c921844 */
[----:B------:R-:W-:Y:S01]  /*5b00*/  ISETP.GE.U32.AND P1, PT, R0, 0x7fffffd3, PT ;  /* 0x7fffffd30000780c */ /* 0x000fe20003f26070 */
[C---:B------:R-:W-:Y:S01]  /*5b10*/  IMAD.WIDE R104, R116.reuse, 0x4, R2 ;  /* 0x0000000474687825 */ /* 0x040fe200078e0202 */
[----:B------:R-:W-:Y:S01]  /*5b20*/  IADD3 R0, R251, -0x12, RZ ;  /* 0xffffffeefb007810 */ /* 0x000fe20007ffe0ff */
[----:B------:R-:W-:Y:S02]  /*5b30*/  STL.64 [R1+0x2268], R26 ;  /* 0x0022681a01007387 */ /* 0x000fe40000100a00 */
[C---:B------:R-:W-:Y:S02]  /*5b40*/  IMAD.WIDE R106, R116.reuse, 0x4, R4 ;  /* 0x00000004746a7825 */ /* 0x040fe400078e0204 */
[----:B------:R1:W-:Y:S02]  /*5b50*/  LDGSTS.E [R250+0xa000], [R38.64], !P3 ;  /* 0x0a00000026fa7fae */ /* 0x0003e4000d921844 */
[----:B------:R-:W-:-:S02]  /*5b60*/  IMAD.WIDE R108, R116, 0x4, R6 ;  /* 0x00000004746c7825 */ /* 0x000fc400078e0206 */
[----:B------:R-:W-:Y:S02]  /*5b70*/  STL.64 [R1+0x2270], R28 ;  /* 0x0022701c01007387 */ /* 0x000fe40000100a00 */
[C---:B------:R-:W-:Y:S02]  /*5b80*/  IMAD.WIDE R110, R116.reuse, 0x4, R8 ;  /* 0x00000004746e7825 */ /* 0x040fe400078e0208 */
[----:B------:R1:W-:Y:S02]  /*5b90*/  LDGSTS.E [R250+0xa100], [R40.64], !P3 ;  /* 0x0a10000028fa7fae */ /* 0x0003e4000d921844 */
[C---:B------:R-:W-:Y:S02]  /*5ba0*/  IMAD.WIDE R112, R116.reuse, 0x4, R10 ;  /* 0x0000000474707825 */ /* 0x040fe400078e020a */
[----:B------:R-:W-:Y:S02]  /*5bb0*/  STL.64 [R1+0x2278], R30 ;  /* 0x0022781e01007387 */ /* 0x000fe40000100a00 */
[----:B------:R-:W-:-:S02]  /*5bc0*/  IMAD.WIDE R114, R116, 0x4, R12 ;  /* 0x0000000474727825 */ /* 0x000fc400078e020c */
[----:B------:R1:W-:Y:S02]  /*5bd0*/  LDGSTS.E [R250+0xa200], [R42.64], !P3 ;  /* 0x0a2000002afa7fae */ /* 0x0003e4000d921844 */
[C---:B------:R-:W-:Y:S02]  /*5be0*/  IMAD.WIDE R118, R132.reuse, 0x4, R16 ;  /* 0x0000000484767825 */ /* 0x040fe400078e0210 */
[----:B------:R1:W-:Y:S02]  /*5bf0*/  STL.64 [R1+0x2280], R32 ;  /* 0x0022802001007387 */ /* 0x0003e40000100a00 */
        /* <DEDUP_REMOVED lines=11> */
[----:B------:R-:W-:Y:S02]  /*5cb0*/  STL.64 [R1+0x2298], R38 ;  /* 0x0022982601007387 */ /* 0x000fe40000100a00 */
[----:B------:R-:W-:Y:S02]  /*5cc0*/  IMAD.WIDE R132, R132, 0x4, R14 ;  /* 0x0000000484847825 */ /* 0x000fe400078e020e */
[----:B------:R1:W-:Y:S02]  /*5cd0*/  LDGSTS.E [R250+0xa600], [R50.64], !P3 ;  /* 0x0a60000032fa7fae */ /* 0x0003e4000d921844 */
[----:B------:R-:W-:-:S02]  /*5ce0*/  IMAD.WIDE R134, R148, 0x4, R16 ;  /* 0x0000000494867825 */ /* 0x000fc400078e0210 */
[----:B------:R-:W-:Y:S02]  /*5cf0*/  STL.64 [R1+0x22a0], R40 ;  /* 0x0022a02801007387 */ /* 0x000fe40000100a00 */
[----:B------:R-:W-:Y:S02]  /*5d00*/  IMAD.WIDE R136, R148, 0x4, R2 ;  /* 0x0000000494887825 */ /* 0x000fe400078e0202 */
[----:B------:R1:W-:Y:S01]  /*5d10*/  LDGSTS.E [R250+0xa700], [R52.64], !P3 ;  /* 0x0a70000034fa7fae */ /* 0x0003e2000d921844 */
[----:B------:R-:W-:Y:S01]  /*5d20*/  ISETP.GE.U32.AND P3, PT, R0, 0x7fffffcf, PT ;  /* 0x7fffffcf0000780c */ /* 0x000fe20003f66070 */
[C---:B------:R-:W-:Y:S01]  /*5d30*/  IMAD.WIDE R138, R148.reuse, 0x4, R4 ;  /* 0x00000004948a7825 */ /* 0x040fe200078e0204 */
[----:B------:R-:W-:Y:S01]  /*5d40*/  IADD3 R0, R251, -0x16, RZ ;  /* 0xffffffeafb007810 */ /* 0x000fe20007ffe0ff */
[----:B------:R-:W-:Y:S02]  /*5d50*/  STL.64 [R1+0x22a8], R42 ;  /* 0x0022a82a01007387 */ /* 0x000fe40000100a00 */
[----:B------:R-:W-:-:S02]  /*5d60*/  IMAD.WIDE R140, R148, 0x4, R6 ;  /* 0x00000004948c7825 */ /* 0x000fc400078e0206 */
[----:B------:R1:W-:Y:S02]  /*5d70*/  LDGSTS.E [R250+0xc000], [R54.64], !P4 ;  /* 0x0c00000036fa7fae */ /* 0x0003e4000e121844 */
[C---:B------:R-:W-:Y:S02]  /*5d80*/  IMAD.WIDE R142, R148.reuse, 0x4, R8 ;  /* 0x00000004948e7825 */ /* 0x040fe400078e0208 */
[----:B------:R-:W-:Y:S02]  /*5d90*/  STL.64 [R1+0x22b0], R44 ;  /* 0x0022b02c01007387 */ /* 0x000fe40000100a00 */
[C---:B------:R-:W-:Y:S02]  /*5da0*/  IMAD.WIDE R144, R148.reuse, 0x4, R10 ;  /* 0x0000000494907825 */ /* 0x040fe400078e020a */
[----:B------:R1:W-:Y:S02]  /*5db0*/  LDGSTS.E [R250+0xc100], [R56.64], !P4 ;  /* 0x0c10000038fa7fae */ /* 0x0003e4000e121844 */
[----:B------:R-:W-:-:S02]  /*5dc0*/  IMAD.WIDE R146, R148, 0x4, R12 ;  /* 0x0000000494927825 */ /* 0x000fc400078e020c */
[----:B------:R-:W-:Y:S02]  /*5dd0*/  STL.64 [R1+0x22b8], R46 ;  /* 0x0022b82e01007387 */ /* 0x000fe40000100a00 */
[----:B------:R-:W-:Y:S02]  /*5de0*/  IMAD.WIDE R148, R148, 0x4, R14 ;  /* 0x0000000494947825 */ /* 0x000fe400078e020e */
[----:B------:R1:W-:Y:S02]  /*5df0*/  LDGSTS.E [R250+0xc200], [R58.64], !P4 ;  /* 0x0c2000003afa7fae */ /* 0x0003e4000e121844 */
[C---:B------:R-:W-:Y:S02]  /*5e00*/  IMAD.WIDE R150, R164.reuse, 0x4, R16 ;  /* 0x00000004a4967825 */ /* 0x040fe400078e0210 */
        /* <DEDUP_REMOVED lines=15> */
[----:B------:R-:W-:Y:S02]  /*5f00*/  IMAD.MOV.U32 R248, RZ, RZ, R168 ;  /* 0x000000fffff87224 */ /* 0x000fe400078e00a8 */
[----:B------:R-:W-:Y:S01]  /*5f10*/  STL.64 [R1+0x22e0], R56 ;  /* 0x0022e03801007387 */ /* 0x000fe20000100a00 */
[----:B---3--:R-:W-:Y:S02]  /*5f20*/  IMAD.MOV.U32 R246, RZ, RZ, R170 ;  /* 0x000000fffff67224 */ /* 0x008fe400078e00aa */
[----:B------:R-:W-:Y:S01]  /*5f30*/  IMAD.MOV.U32 R247, RZ, RZ, R171 ;  /* 0x000000fffff77224 */ /* 0x000fe200078e00ab */
        /* <DEDUP_REMOVED lines=34> */
[----:B------:R3:W-:Y:S01]  /*6160*/  LDGSTS.E [R250+0xe700], [R84.64], !P5 ;  /* 0x0e70000054fa7fae */ /* 0x0007e2000e921844 */
[----:B------:R-:W-:Y:S01]  /*6170*/  ISETP.GE.U32.AND P5, PT, R0, 0x7fffffc7, PT ;  /* 0x7fffffc70000780c */ /* 0x000fe20003fa6070 */
[----:B------:R-:W-:-:S02]  /*6180*/  IMAD R0, R252, 0x5, RZ ;  /* 0x00000005fc007824 */ /* 0x000fc400078e02ff */
[----:B------:R-:W-:Y:S01]  /*6190*/  STL.64 [R1+0x2328], R74 ;  /* 0x0023284a01007387 */ /* 0x000fe20000100a00 */
[----:B------:R-:W-:-:S03]  /*61a0*/  IMAD.WIDE R202, R212, 0x4, R4 ;  /* 0x00000004d4ca7825 */ /* 0x000fc600078e0204 */
[----:B------:R2:W-:Y:S01]  /*61b0*/  LDGSTS.E [R167+0x800], [R102.64], !P2 ;  /* 0x0080000066a77fae */ /* 0x0005e2000d121844 */
[----:B-1----:R-:W-:-:S03]  /*61c0*/  IMAD.WIDE R32, R0, 0x4, R16 ;  /* 0x0000000400207825 */ /* 0x002fc600078e0210 */
[----:B------:R-:W-:Y:S01]  /*61d0*/  STL.64 [R1+0x2330], R76 ;  /* 0x0023304c01007387 */ /* 0x000fe20000100a00 */
[----:B------:R-:W-:-:S03]  /*61e0*/  IMAD.WIDE R30, R0, 0x4, R2 ;  /* 0x00000004001e7825 */ /* 0x000fc600078e0202 */
[----:B------:R1:W-:Y:S01]  /*61f0*/  LDGSTS.E [R167+0x900], [R100.64], !P2 ;  /* 0x0090000064a77fae */ /* 0x0003e2000d121844 */
[----:B------:R-:W-:-:S03]  /*6200*/  IMAD.WIDE R28, R0, 0x4, R4 ;  /* 0x00000004001c7825 */ /* 0x000fc600078e0204 */
[----:B------:R-:W-:Y:S01]  /*6210*/  STL.64 [R1+0x2338], R78 ;  /* 0x0023384e01007387 */ /* 0x000fe20000100a00 */
[----:B----4-:R-:W-:-:S03]  /*6220*/  IMAD.WIDE R26, R0, 0x4, R6 ;  /* 0x00000004001a7825 */ /* 0x010fc600078e0206 */
[----:B------:R4:W-:Y:S01]  /*6230*/  LDGSTS.E [R167+0xa00], [R98.64], !P2 ;  /* 0x00a0000062a77fae */ /* 0x0009e2000d121844 */
[----:B------:R-:W-:-:S03]  /*6240*/  IMAD.WIDE R24, R0, 0x4, R8 ;  /* 0x0000000400187825 */ /* 0x000fc600078e0208 */
[----:B------:R-:W-:Y:S01]  /*6250*/  STL.64 [R1+0x2340], R80 ;  /* 0x0023405001007387 */ /* 0x000fe20000100a00 */
[----:B------:R-:W-:-:S03]  /*6260*/  IMAD.WIDE R22, R0, 0x4, R10 ;  /* 0x0000000400167825 */ /* 0x000fc600078e020a */
[----:B------:R1:W-:Y:S01]  /*6270*/  LDGSTS.E [R167+0xb00], [R96.64], !P2 ;  /* 0x00b0000060a77fae */ /* 0x0003e2000d121844 */
[----:B--2---:R-:W-:-:S03]  /*6280*/  IMAD.WIDE R20, R0, 0x4, R12 ;  /* 0x0000000400147825 */ /* 0x004fc600078e020c */
[----:B------:R2:W-:Y:S01]  /*6290*/  STL.64 [R1+0x210], R102 ;  /* 0x0002106601007387 */ /* 0x0005e20000100a00 */
[----:B------:R-:W-:Y:S01]  /*62a0*/  IMAD.WIDE R18, R0, 0x4, R14 ;  /* 0x0000000400127825 */ /* 0x000fe200078e020e */
[----:B------:R-:W-:Y:S02]  /*62b0*/  IADD3 R0, R251, -0x7, RZ ;  /* 0xfffffff9fb007810 */ /* 0x000fe40007ffe0ff */
[----:B------:R1:W-:Y:S01]  /*62c0*/  LDGSTS.E [R167+0xc00], [R94.64], !P2 ;  /* 0x00c000005ea77fae */ /* 0x0003e2000d121844 */
[----:B------:R-:W-:-:S03]  /*62d0*/  IMAD.WIDE R204, R212, 0x4, R6 ;  /* 0x00000004d4cc7825 */ /* 0x000fc600078e0206 */
[----:B------:R1:W-:Y:S01]  /*62e0*/  STL.64 [R1+0x208], R100 ;  /* 0x0002086401007387 */ /* 0x0003e20000100a00 */
[----:B------:R-:W-:-:S03]  /*62f0*/  IMAD.WIDE R206, R212, 0x4, R8 ;  /* 0x00000004d4ce7825 */ /* 0x000fc600078e0208 */
[----:B------:R3:W-:Y:S01]  /*6300*/  LDGSTS.E [R167+0xd00], [R92.64], !P2 ;  /* 0x00d000005ca77fae */ /* 0x0007e2000d121844 */
[----:B--2---:R-:W-:-:S03]  /*6310*/  IMAD.WIDE R102, R116, 0x4, R16 ;  /* 0x0000000474667825 */ /* 0x004fc600078e0210 */
[----:B------:R4:W-:Y:S01]  /*6320*/  STL.64 [R1+0x200], R98 ;  /* 0x0002006201007387 */ /* 0x0009e20000100a00 */
[----:B------:R-:W-:-:S03]  /*6330*/  IMAD.WIDE R116, R116, 0x4, R14 ;  /* 0x0000000474747825 */ /* 0x000fc600078e020e */
[----:B------:R2:W-:Y:S01]  /*6340*/  LDGSTS.E [R167+0xe00], [R90.64], !P2 ;  /* 0x00e000005aa77fae */ /* 0x0005e2000d121844 */
[----:B-1----:R-:W-:Y:S02]  /*6350*/  IMAD R100, R252, 0xd, RZ ;  /* 0x0000000dfc647824 */ /* 0x002fe400078e02ff */
[C---:B------:R-:W-:Y:S01]  /*6360*/  IMAD.WIDE R208, R212.reuse, 0x4, R10 ;  /* 0x00000004d4d07825 */ /* 0x040fe200078e020a */
[----:B------:R1:W-:Y:S03]  /*6370*/  STL.64 [R1+0x1f8], R96 ;  /* 0x0001f86001007387 */ /* 0x0003e60000100a00 */
[--C-:B------:R-:W-:Y:S01]  /*6380*/  IMAD.WIDE R210, R212, 0x4, R12.reuse ;  /* 0x00000004d4d27825 */ /* 0x100fe200078e020c */
[----:B------:R2:W-:Y:S01]  /*6390*/  LDGSTS.E [R167+0xf00], [R88.64], !P2 ;  /* 0x00f0000058a77fae */ /* 0x0005e2000d121844 */
[----:B------:R-:W-:Y:S02]  /*63a0*/  ISETP.GE.U32.AND P2, PT, R86, 0x7fffffc3, PT ;  /* 0x7fffffc35600780c */ /* 0x000fe40003f46070 */
[----:B------:R-:W-:Y:S01]  /*63b0*/  IMAD R86, R252, 0x9, RZ ;  /* 0x00000009fc567824 */ /* 0x000fe200078e02ff */
[----:B------:R2:W-:Y:S01]  /*63c0*/  STL.64 [R1+0x1f0], R94 ;  /* 0x0001f05e01007387 */ /* 0x0005e20000100a00 */
[----:B----4-:R-:W-:-:S03]  /*63d0*/  IMAD.WIDE R98, R100, 0x4, R12 ;  /* 0x0000000464627825 */ /* 0x010fc600078e020c */
[----:B------:R3:W-:Y:S01]  /*63e0*/  STL.64 [R1+0x1e8], R92 ;  /* 0x0001e85c01007387 */ /* 0x0007e20000100a00 */
[----:B-1----:R-:W-:-:S03]  /*63f0*/  IMAD.WIDE R96, R100, 0x4, R10 ;  /* 0x0000000464607825 */ /* 0x002fc600078e020a */
[----:B------:R1:W-:Y:S01]  /*6400*/  STL.64 [R1+0x1e0], R90 ;  /* 0x0001e05a01007387 */ /* 0x0003e20000100a00 */
[----:B------:R-:W-:-:S03]  /*6410*/  IMAD.WIDE R212, R212, 0x4, R14 ;  /* 0x00000004d4d47825 */ /* 0x000fc600078e020e */
[----:B------:R4:W-:Y:S01]  /*6420*/  LDGSTS.E [R167+0x2800], [R32.64], !P6 ;  /* 0x0280000020a77fae */ /* 0x0009e2000f121844 */
[----:B--2---:R-:W-:-:S03]  /*6430*/  IMAD.WIDE R94, R100, 0x4, R8 ;  /* 0x00000004645e7825 */ /* 0x004fc600078e0208 */
[----:B------:R2:W-:Y:S01]  /*6440*/  STL.64 [R1+0x1d8], R88 ;  /* 0x0001d85801007387 */ /* 0x0005e20000100a00 */
[----:B---3--:R-:W-:-:S03]  /*6450*/  IMAD.WIDE R92, R100, 0x4, R6 ;  /* 0x00000004645c7825 */ /* 0x008fc600078e0206 */
[----:B------:R3:W-:Y:S01]  /*6460*/  LDGSTS.E [R167+0x2900], [R30.64], !P6 ;  /* 0x029000001ea77fae */ /* 0x0007e2000f121844 */
[----:B-1----:R-:W-:-:S03]  /*6470*/  IMAD.WIDE R90, R100, 0x4, R4 ;  /* 0x00000004645a7825 */ /* 0x002fc600078e0204 */
[----:B------:R4:W-:Y:S01]  /*6480*/  STL.64 [R1+0x150], R32 ;  /* 0x0001502001007387 */ /* 0x0009e20000100a00 */
[----:B------:R-:W-:-:S03]  /*6490*/  IMAD.WIDE R214, R228, 0x4, R16 ;  /* 0x00000004e4d67825 */ /* 0x000fc600078e0210 */
[----:B------:R1:W-:Y:S01]  /*64a0*/  LDGSTS.E [R167+0x2a00], [R28.64], !P6 ;  /* 0x02a000001ca77fae */ /* 0x0003e2000f121844 */
[----:B--2---:R-:W-:-:S03]  /*64b0*/  IMAD.WIDE R88, R100, 0x4, R2 ;  /* 0x0000000464587825 */ /* 0x004fc600078e0202 */
[----:B------:R3:W-:Y:S01]  /*64c0*/  STL.64 [R1+0x148], R30 ;  /* 0x0001481e01007387 */ /* 0x0007e20000100a00 */
[----:B------:R-:W-:-:S03]  /*64d0*/  IMAD.WIDE R216, R228, 0x4, R2 ;  /* 0x00000004e4d87825 */ /* 0x000fc600078e0202 */
[----:B------:R2:W-:Y:S01]  /*64e0*/  LDGSTS.E [R167+0x2b00], [R26.64], !P6 ;  /* 0x02b000001aa77fae */ /* 0x0005e2000f121844 */
[----:B----4-:R-:W-:-:S03]  /*64f0*/  IMAD.WIDE R32, R86, 0x4, R16 ;  /* 0x0000000456207825 */ /* 0x010fc600078e0210 */
[----:B------:R1:W-:Y:S01]  /*6500*/  STL.64 [R1+0x140], R28 ;  /* 0x0001401c01007387 */ /* 0x0003e20000100a00 */
[----:B------:R-:W-:-:S03]  /*6510*/  IMAD.WIDE R218, R228, 0x4, R4 ;  /* 0x00000004e4da7825 */ /* 0x000fc600078e0204 */
[----:B------:R4:W-:Y:S01]  /*6520*/  LDGSTS.E [R167+0x2c00], [R24.64], !P6 ;  /* 0x02c0000018a77fae */ /* 0x0009e2000f121844 */
[----:B---3--:R-:W-:-:S03]  /*6530*/  IMAD.WIDE R30, R86, 0x4, R2 ;  /* 0x00000004561e7825 */ /* 0x008fc600078e0202 */
[----:B------:R2:W-:Y:S01]  /*6540*/  STL.64 [R1+0x138], R26 ;  /* 0x0001381a01007387 */ /* 0x0005e20000100a00 */
[----:B------:R-:W-:-:S03]  /*6550*/  IMAD.WIDE R220, R228, 0x4, R6 ;  /* 0x00000004e4dc7825 */ /* 0x000fc600078e0206 */
        /* <DEDUP_REMOVED lines=9> */
[----:B----4-:R-:W-:Y:S01]  /*65f0*/  IMAD.WIDE R24, R86, 0x4, R8 ;  /* 0x0000000456187825 */ /* 0x010fe200078e0208 */
[----:B------:R-:W-:Y:S02]  /*6600*/  ISETP.GE.U32.AND P6, PT, R87, 0x7fffffde, PT ;  /* 0x7fffffde5700780c */ /* 0x000fe40003fc6070 */
        /* <DEDUP_REMOVED lines=8> */
[----:B------:R1:W-:Y:S01]  /*6690*/  LDGSTS.E [R167+0x4a00], [R28.64], !P0 ;  /* 0x04a000001ca77fae */ /* 0x0003e2000c121844 */
[----:B------:R-:W-:-:S03]  /*66a0*/  IMAD.WIDE R230, R244, 0x4, R16 ;  /* 0x00000004f4e67825 */ /* 0x000fc600078e0210 */
[----:B------:R1:W-:Y:S01]  /*66b0*/  LDGSTS.E [R167+0x4b00], [R26.64], !P0 ;  /* 0x04b000001aa77fae */ /* 0x0003e2000c121844 */
[----:B--2---:R-:W-:-:S03]  /*66c0*/  IMAD.WIDE R18, R86, 0x4, R14 ;  /* 0x0000000456127825 */ /* 0x004fc600078e020e */
[----:B------:R2:W-:Y:S01]  /*66d0*/  LDGSTS.E [R167+0x4c00], [R24.64], !P0 ;  /* 0x04c0000018a77fae */ /* 0x0005e2000c121844 */
[----:B------:R-:W-:-:S03]  /*66e0*/  IMAD.WIDE R86, R100, 0x4, R16 ;  /* 0x0000000464567825 */ /* 0x000fc600078e0210 */
[----:B------:R1:W-:Y:S01]  /*66f0*/  LDGSTS.E [R167+0x4d00], [R22.64], !P0 ;  /* 0x04d0000016a77fae */ /* 0x0003e2000c121844 */
[----:B------:R-:W-:-:S03]  /*6700*/  IMAD.WIDE R100, R100, 0x4, R14 ;  /* 0x0000000464647825 */ /* 0x000fc600078e020e */
[----:B------:R1:W-:Y:S01]  /*6710*/  LDGSTS.E [R167+0x4e00], [R20.64], !P0 ;  /* 0x04e0000014a77fae */ /* 0x0003e2000c121844 */
[----:B------:R-:W-:-:S03]  /*6720*/  IMAD.WIDE R232, R244, 0x4, R2 ;  /* 0x00000004f4e87825 */ /* 0x000fc600078e0202 */
[----:B------:R1:W-:Y:S01]  /*6730*/  LDGSTS.E [R167+0x4f00], [R18.64], !P0 ;  /* 0x04f0000012a77fae */ /* 0x0003e2000c121844 */
[----:B------:R-:W-:Y:S01]  /*6740*/  ISETP.GE.U32.AND P0, PT, R0, 0x7fffffda, PT ;  /* 0x7fffffda0000780c */ /* 0x000fe20003f06070 */
[C---:B------:R-:W-:Y:S01]  /*6750*/  IMAD.WIDE R234, R244.reuse, 0x4, R4 ;  /* 0x00000004f4ea7825 */ /* 0x040fe200078e0204 */
[----:B------:R-:W-:Y:S01]  /*6760*/  IADD3 R0, R251, -0xb, RZ ;  /* 0xfffffff5fb007810 */ /* 0x000fe20007ffe0ff */
[----:B------:R1:W-:Y:S02]  /*6770*/  LDGSTS.E [R167+0x6800], [R86.64], !P1 ;  /* 0x0680000056a77fae */ /* 0x0003e4000c921844 */
[C---:B------:R-:W-:Y:S02]  /*6780*/  IMAD.WIDE R236, R244.reuse, 0x4, R6 ;  /* 0x00000004f4ec7825 */ /* 0x040fe400078e0206 */
[----:B------:R1:W-:Y:S02]  /*6790*/  LDGSTS.E [R167+0x6900], [R88.64], !P1 ;  /* 0x0690000058a77fae */ /* 0x0003e4000c921844 */
[----:B------:R-:W-:-:S02]  /*67a0*/  IMAD.WIDE R238, R244, 0x4, R8 ;  /* 0x00000004f4ee7825 */ /* 0x000fc400078e0208 */
[----:B------:R1:W-:Y:S02]  /*67b0*/  LDGSTS.E [R167+0x6a00], [R90.64], !P1 ;  /* 0x06a000005aa77fae */ /* 0x0003e4000c921844 */
[C---:B------:R-:W-:Y:S02]  /*67c0*/  IMAD.WIDE R240, R244.reuse, 0x4, R10 ;  /* 0x00000004f4f07825 */ /* 0x040fe400078e020a */
[----:B------:R1:W-:Y:S02]  /*67d0*/  LDGSTS.E [R167+0x6b00], [R92.64], !P1 ;  /* 0x06b000005ca77fae */ /* 0x0003e4000c921844 */
[C---:B------:R-:W-:Y:S02]  /*67e0*/  IMAD.WIDE R242, R244.reuse, 0x4, R12 ;  /* 0x00000004f4f27825 */ /* 0x040fe400078e020c */
[----:B------:R1:W-:Y:S02]  /*67f0*/  LDGSTS.E [R167+0x6c00], [R94.64], !P1 ;  /* 0x06c000005ea77fae */ /* 0x0003e4000c921844 */
[----:B------:R-:W-:-:S02]  /*6800*/  IMAD.WIDE R244, R244, 0x4, R14 ;  /* 0x00000004f4f47825 */ /* 0x000fc400078e020e */
[----:B------:R1:W-:Y:S04]  /*6810*/  LDGSTS.E [R167+0x6d00], [R96.64], !P1 ;  /* 0x06d0000060a77fae */ /* 0x0003e8000c921844 */
[----:B------:R1:W-:Y:S04]  /*6820*/  LDGSTS.E [R167+0x6e00], [R98.64], !P1 ;  /* 0x06e0000062a77fae */ /* 0x0003e8000c921844 */
[----:B------:R1:W-:Y:S01]  /*6830*/  LDGSTS.E [R167+0x6f00], [R100.64], !P1 ;  /* 0x06f0000064a77fae */ /* 0x0003e2000c921844 */
[----:B------:R-:W-:Y:S02]  /*6840*/  ISETP.GE.U32.AND P1, PT, R0, 0x7fffffd6, PT ;  /* 0x7fffffd60000780c */ /* 0x000fe40003f26070 */
[----:B------:R-:W-:Y:S01]  /*6850*/  IADD3 R0, R251, -0xf, RZ ;  /* 0xfffffff1fb007810 */ /* 0x000fe20007ffe0ff */
[----:B------:R1:W-:Y:S04]  /*6860*/  LDGSTS.E [R167+0x8800], [R102.64], !P3 ;  /* 0x0880000066a77fae */ /* 0x0003e8000d921844 */
[----:B------:R1:W-:Y:S04]  /*6870*/  LDGSTS.E [R167+0x8900], [R104.64], !P3 ;  /* 0x0890000068a77fae */ /* 0x0003e8000d921844 */
[----:B------:R1:W-:Y:S04]  /*6880*/  LDGSTS.E [R167+0x8a00], [R106.64], !P3 ;  /* 0x08a000006aa77fae */ /* 0x0003e8000d921844 */
[----:B------:R1:W-:Y:S04]  /*6890*/  LDGSTS.E [R167+0x8b00], [R108.64], !P3 ;  /* 0x08b000006ca77fae */ /* 0x0003e8000d921844 */
[----:B------:R1:W-:Y:S04]  /*68a0*/  LDGSTS.E [R167+0x8c00], [R110.64], !P3 ;  /* 0x08c000006ea77fae */ /* 0x0003e8000d921844 */
[----:B------:R1:W-:Y:S04]  /*68b0*/  LDGSTS.E [R167+0x8d00], [R112.64], !P3 ;  /* 0x08d0000070a77fae */ /* 0x0003e8000d921844 */
[----:B------:R1:W-:Y:S04]  /*68c0*/  LDGSTS.E [R167+0x8e00], [R114.64], !P3 ;  /* 0x08e0000072a77fae */ /* 0x0003e8000d921844 */
[----:B------:R1:W-:Y:S01]  /*68d0*/  LDGSTS.E [R167+0x8f00], [R116.64], !P3 ;  /* 0x08f0000074a77fae */ /* 0x0003e2000d921844 */
[----:B------:R-:W-:-:S02]  /*68e0*/  ISETP.GE.U32.AND P3, PT, R0, 0x7fffffd2, PT ;  /* 0x7fffffd20000780c */ /* 0x000fc40003f66070 */
        /* <DEDUP_REMOVED lines=17> */
[----:B------:R4:W-:Y:S04]  /*6a00*/  STL.64 [R1+0x90], R32 ;  /* 0x0000902001007387 */ /* 0x0009e80000100a00 */
[----:B------:R1:W-:Y:S04]  /*6a10*/  LDGSTS.E [R167+0xce00], [R146.64], !P5 ;  /* 0x0ce0000092a77fae */ /* 0x0003e8000e921844 */
[----:B------:R3:W-:Y:S04]  /*6a20*/  STL.64 [R1+0x88], R30 ;  /* 0x0000881e01007387 */ /* 0x0007e80000100a00 */
[----:B------:R1:W-:Y:S01]  /*6a30*/  LDGSTS.E [R167+0xcf00], [R148.64], !P5 ;  /* 0x0cf0000094a77fae */ /* 0x0003e2000e921844 */
[----:B------:R-:W-:-:S02]  /*6a40*/  ISETP.GE.U32.AND P5, PT, R0, 0x7fffffca, PT ;  /* 0x7fffffca0000780c */ /* 0x000fc40003fa6070 */
[----:B------:R-:W-:Y:S01]  /*6a50*/  SHF.L.U32 R0, R252, 0x1, RZ ;  /* 0x00000001fc007819 */ /* 0x000fe200000006ff */
[----:B------:R1:W-:Y:S04]  /*6a60*/  STL.64 [R1+0x80], R28 ;  /* 0x0000801c01007387 */ /* 0x0003e80000100a00 */
[----:B------:R1:W-:Y:S01]  /*6a70*/  STL.64 [R1+0x78], R26 ;  /* 0x0000781a01007387 */ /* 0x0003e20000100a00 */
[----:B------:R-:W-:-:S03]  /*6a80*/  IMAD.WIDE R34, R0, 0x4, R16 ;  /* 0x0000000400227825 */ /* 0x000fc600078e0210 */
[----:B------:R2:W-:Y:S01]  /*6a90*/  LDGSTS.E [R167+0xe800], [R150.64], !P2 ;  /* 0x0e80000096a77fae */ /* 0x0005e2000d121844 */
[----:B----4-:R-:W-:-:S03]  /*6aa0*/  IMAD.WIDE R32, R0, 0x4, R2 ;  /* 0x0000000400207825 */ /* 0x010fc600078e0202 */
        /* <DEDUP_REMOVED lines=8> */
[----:B------:R2:W-:Y:S04]  /*6b30*/  STL.64 [R1+0x60], R20 ;  /* 0x0000601401007387 */ /* 0x0005e80000100a00 */
[----:B------:R3:W-:Y:S01]  /*6b40*/  LDGSTS.E [R167+0xeb00], [R156.64], !P2 ;  /* 0x0eb000009ca77fae */ /* 0x0007e2000d121844 */
[----:B-1----:R-:W-:-:S03]  /*6b50*/  IMAD.WIDE R22, R0, 0x4, R12 ;  /* 0x0000000400167825 */ /* 0x002fc600078e020c */
[----:B------:R1:W-:Y:S04]  /*6b60*/  STL.64 [R1+0x58], R18 ;  /* 0x0000581201007387 */ /* 0x0003e80000100a00 */
[----:B------:R3:W-:Y:S01]  /*6b70*/  LDGSTS.E [R167+0xec00], [R158.64], !P2 ;  /* 0x0ec000009ea77fae */ /* 0x0007e2000d121844 */
[----:B--2---:R-:W-:-:S03]  /*6b80*/  IMAD.WIDE R20, R0, 0x4, R14 ;  /* 0x0000000400147825 */ /* 0x004fc600078e020e */
[----:B------:R3:W-:Y:S01]  /*6b90*/  LDGSTS.E [R167+0xed00], [R160.64], !P2 ;  /* 0x0ed00000a0a77fae */ /* 0x0007e2000d121844 */
[----:B------:R-:W-:Y:S01]  /*6ba0*/  IMAD R0, R252, 0xa, RZ ;  /* 0x0000000afc007824 */ /* 0x000fe200078e02ff */
[----:B-1----:R-:W-:Y:S02]  /*6bb0*/  LOP3.LUT R18, R250, 0x40, RZ, 0x3c, !PT ;  /* 0x00000040fa127812 */ /* 0x002fe400078e3cff */
[----:B------:R3:W-:Y:S01]  /*6bc0*/  LDGSTS.E [R167+0xee00], [R162.64], !P2 ;  /* 0x0ee00000a2a77fae */ /* 0x0007e2000d121844 */
[----:B------:R-:W-:-:S03]  /*6bd0*/  IMAD R19, R252, 0xb, RZ ;  /* 0x0000000bfc137824 */ /* 0x000fc600078e02ff */
[----:B------:R3:W-:Y:S01]  /*6be0*/  LDGSTS.E [R167+0xef00], [R164.64], !P2 ;  /* 0x0ef00000a4a77fae */ /* 0x0007e2000d121844 */
[----:B------:R-:W-:Y:S01]  /*6bf0*/  ISETP.GE.U32.AND P2, PT, R166, 0x7fffffc6, PT ;  /* 0x7fffffc6a600780c */ /* 0x000fe20003f46070 */
[----:B------:R-:W-:Y:S02]  /*6c00*/  IMAD R166, R252, 0x6, RZ ;  /* 0x00000006fca67824 */ /* 0x000fe400078e02ff */
[----:B------:R1:W-:Y:S04]  /*6c10*/  LDGSTS.E [R18+0x1000], [R34.64], !P6 ;  /* 0x0100000022127fae */ /* 0x0003e8000f121844 */
[----:B------:R2:W-:Y:S04]  /*6c20*/  LDGSTS.E [R18+0x1100], [R32.64], !P6 ;  /* 0x0110000020127fae */ /* 0x0005e8000f121844 */
[----:B------:R1:W-:Y:S01]  /*6c30*/  STL.64 [R1+0x1d0], R34 ;  /* 0x0001d02201007387 */ /* 0x0003e20000100a00 */
[----:B---3--:R-:W-:-:S03]  /*6c40*/  IADD3 R167, R251, -0x1f, RZ ;  /* 0xffffffe1fba77810 */ /* 0x008fc60007ffe0ff */
[----:B------:R3:W-:Y:S04]  /*6c50*/  LDGSTS.E [R18+0x1200], [R30.64], !P6 ;  /* 0x012000001e127fae */ /* 0x0007e8000f121844 */
[----:B------:R2:W-:Y:S04]  /*6c60*/  STL.64 [R1+0x1c8], R32 ;  /* 0x0001c82001007387 */ /* 0x0005e80000100a00 */
[----:B------:R4:W-:Y:S01]  /*6c70*/  LDGSTS.E [R18+0x1300], [R28.64], !P6 ;  /* 0x013000001c127fae */ /* 0x0009e2000f121844 */
[----:B-1----:R-:W-:-:S03]  /*6c80*/  IMAD.WIDE R34, R166, 0x4, R16 ;  /* 0x00000004a6227825 */ /* 0x002fc600078e0210 */
[----:B------:R3:W-:Y:S04]  /*6c90*/  STL.64 [R1+0x1c0], R30 ;  /* 0x0001c01e01007387 */ /* 0x0007e80000100a00 */
[----:B------:R1:W-:Y:S01]  /*6ca0*/  LDGSTS.E [R18+0x1400], [R26.64], !P6 ;  /* 0x014000001a127fae */ /* 0x0003e2000f121844 */
[----:B--2---:R-:W-:-:S03]  /*6cb0*/  IMAD.WIDE R32, R166, 0x4, R2 ;  /* 0x00000004a6207825 */ /* 0x004fc600078e0202 */
[----:B------:R4:W-:Y:S04]  /*6cc0*/  STL.64 [R1+0x1b8], R28 ;  /* 0x0001b81c01007387 */ /* 0x0009e80000100a00 */
[----:B------:R2:W-:Y:S01]  /*6cd0*/  LDGSTS.E [R18+0x1500], [R24.64], !P6 ;  /* 0x0150000018127fae */ /* 0x0005e2000f121844 */
[----:B---3--:R-:W-:-:S03]  /*6ce0*/  IMAD.WIDE R30, R166, 0x4, R4 ;  /* 0x00000004a61e7825 */ /* 0x008fc600078e0204 */
[----:B------:R1:W-:Y:S04]  /*6cf0*/  STL.64 [R1+0x1b0], R26 ;  /* 0x0001b01a01007387 */ /* 0x0003e80000100a00 */
[----:B------:R3:W-:Y:S01]  /*6d00*/  LDGSTS.E [R18+0x1600], [R22.64], !P6 ;  /* 0x0160000016127fae */ /* 0x0007e2000f121844 */
[----:B----4-:R-:W-:-:S03]  /*6d10*/  IMAD.WIDE R28, R166, 0x4, R6 ;  /* 0x00000004a61c7825 */ /* 0x010fc600078e0206 */
[----:B------:R2:W-:Y:S04]  /*6d20*/  STL.64 [R1+0x1a8], R24 ;  /* 0x0001a81801007387 */ /* 0x0005e80000100a00 */
[----:B------:R4:W-:Y:S01]  /*6d30*/  LDGSTS.E [R18+0x1700], [R20.64], !P6 ;  /* 0x0170000014127fae */ /* 0x0009e2000f121844 */
[C---:B-1----:R-:W-:Y:S01]  /*6d40*/  IMAD.WIDE R26, R166.reuse, 0x4, R8 ;  /* 0x00000004a61a7825 */ /* 0x042fe200078e0208 */
[----:B------:R-:W-:Y:S02]  /*6d50*/  ISETP.GE.U32.AND P6, PT, R167, 0x7fffffc2, PT ;  /* 0x7fffffc2a700780c */ /* 0x000fe40003fc6070 */
[----:B------:R3:W-:Y:S01]  /*6d60*/  STL.64 [R1+0x1a0], R22 ;  /* 0x0001a01601007387 */ /* 0x0007e20000100a00 */
[----:B------:R-:W-:Y:S01]  /*6d70*/  IADD3 R167, R251, -0x4, RZ ;  /* 0xfffffffcfba77810 */ /* 0x000fe20007ffe0ff */
[----:B--2---:R-:W-:-:S02]  /*6d80*/  IMAD.WIDE R24, R166, 0x4, R10 ;  /* 0x00000004a6187825 */ /* 0x004fc400078e020a */
[----:B------:R1:W-:Y:S04]  /*6d90*/  LDGSTS.E [R18+0x3000], [R34.64], !P0 ;  /* 0x0300000022127fae */ /* 0x0003e8000c121844 */
[----:B------:R4:W-:Y:S01]  /*6da0*/  STL.64 [R1+0x198], R20 ;  /* 0x0001981401007387 */ /* 0x0009e20000100a00 */
[----:B---3--:R-:W-:-:S03]  /*6db0*/  IMAD.WIDE R22, R166, 0x4, R12 ;  /* 0x00000004a6167825 */ /* 0x008fc600078e020c */
[----:B------:R2:W-:Y:S04]  /*6dc0*/  LDGSTS.E [R18+0x3100], [R32.64], !P0 ;  /* 0x0310000020127fae */ /* 0x0005e8000c121844 */
[----:B------:R1:W-:Y:S01]  /*6dd0*/  STL.64 [R1+0x110], R34 ;  /* 0x0001102201007387 */ /* 0x0003e20000100a00 */
[----:B----4-:R-:W-:-:S03]  /*6de0*/  IMAD.WIDE R20, R166, 0x4, R14 ;  /* 0x00000004a6147825 */ /* 0x010fc600078e020e */
[----:B------:R3:W-:Y:S01]  /*6df0*/  LDGSTS.E [R18+0x3200], [R30.64], !P0 ;  /* 0x032000001e127fae */ /* 0x0007e2000c121844 */
[----:B------:R-:W-:-:S03]  /*6e00*/  IADD3 R166, R251, -0x8, RZ ;  /* 0xfffffff8fba67810 */ /* 0x000fc60007ffe0ff */
[----:B------:R2:W-:Y:S01]  /*6e10*/  STL.64 [R1+0x108], R32 ;  /* 0x0001082001007387 */ /* 0x0005e20000100a00 */
[----:B-1----:R-:W-:-:S03]  /*6e20*/  IMAD.WIDE R34, R0, 0x4, R16 ;  /* 0x0000000400227825 */ /* 0x002fc600078e0210 */
[----:B------:R1:W-:Y:S04]  /*6e30*/  LDGSTS.E [R18+0x3300], [R28.64], !P0 ;  /* 0x033000001c127fae */ /* 0x0003e8000c121844 */
        /* <DEDUP_REMOVED lines=8> */
[----:B-1----:R-:W-:-:S03]  /*6ec0*/  IMAD.WIDE R28, R0, 0x4, R6 ;  /* 0x00000004001c7825 */ /* 0x002fc600078e0206 */
[----:B------:R2:W-:Y:S04]  /*6ed0*/  STL.64 [R1+0xe8], R24 ;  /* 0x0000e81801007387 */ /* 0x0005e80000100a00 */
[----:B------:R1:W-:Y:S01]  /*6ee0*/  LDGSTS.E [R18+0x3700], [R20.64], !P0 ;  /* 0x0370000014127fae */ /* 0x0003e2000c121844 */
[C---:B----4-:R-:W-:Y:S01]  /*6ef0*/  IMAD.WIDE R26, R0.reuse, 0x4, R8 ;  /* 0x00000004001a7825 */ /* 0x050fe200078e0208 */
[----:B------:R-:W-:Y:S02]  /*6f00*/  ISETP.GE.U32.AND P0, PT, R167, 0x7fffffdd, PT ;  /* 0x7fffffdda700780c */ /* 0x000fe40003f06070 */
[----:B------:R3:W-:Y:S01]  /*6f10*/  STL.64 [R1+0xe0], R22 ;  /* 0x0000e01601007387 */ /* 0x0007e20000100a00 */
[----:B--2---:R-:W-:-:S03]  /*6f20*/  IMAD.WIDE R24, R0, 0x4, R10 ;  /* 0x0000000400187825 */ /* 0x004fc600078e020a */
[----:B------:R2:W-:Y:S04]  /*6f30*/  LDGSTS.E [R18+0x5000], [R34.64], !P1 ;  /* 0x0500000022127fae */ /* 0x0005e8000c921844 */
[----:B------:R1:W-:Y:S01]  /*6f40*/  STL.64 [R1+0xd8], R20 ;  /* 0x0000d81401007387 */ /* 0x0003e20000100a00 */
[----:B---3--:R-:W-:-:S03]  /*6f50*/  IMAD.WIDE R22, R0, 0x4, R12 ;  /* 0x0000000400167825 */ /* 0x008fc600078e020c */
[----:B------:R2:W-:Y:S04]  /*6f60*/  LDGSTS.E [R18+0x5100], [R32.64], !P1 ;  /* 0x0510000020127fae */ /* 0x0005e8000c921844 */
[----:B------:R2:W-:Y:S01]  /*6f70*/  LDGSTS.E [R18+0x5200], [R30.64], !P1 ;  /* 0x052000001e127fae */ /* 0x0005e2000c921844 */
[----:B-1----:R-:W-:-:S03]  /*6f80*/  IMAD.WIDE R20, R0, 0x4, R14 ;  /* 0x0000000400147825 */ /* 0x002fc600078e020e */
[----:B------:R2:W-:Y:S01]  /*6f90*/  LDGSTS.E [R18+0x5300], [R28.64], !P1 ;  /* 0x053000001c127fae */ /* 0x0005e2000c921844 */
[----:B------:R-:W-:-:S03]  /*6fa0*/  IADD3 R0, R251, -0xc, RZ ;  /* 0xfffffff4fb007810 */ /* 0x000fc60007ffe0ff */
[----:B------:R2:W-:Y:S04]  /*6fb0*/  LDGSTS.E [R18+0x5400], [R26.64], !P1 ;  /* 0x054000001a127fae */ /* 0x0005e8000c921844 */
[----:B------:R2:W-:Y:S04]  /*6fc0*/  LDGSTS.E [R18+0x5500], [R24.64], !P1 ;  /* 0x0550000018127fae */ /* 0x0005e8000c921844 */
[----:B------:R2:W-:Y:S04]  /*6fd0*/  LDGSTS.E [R18+0x5600], [R22.64], !P1 ;  /* 0x0560000016127fae */ /* 0x0005e8000c921844 */
[----:B------:R2:W-:Y:S01]  /*6fe0*/  LDGSTS.E [R18+0x5700], [R20.64], !P1 ;  /* 0x0570000014127fae */ /* 0x0005e2000c921844 */
[----:B------:R-:W-:Y:S01]  /*6ff0*/  ISETP.GE.U32.AND P1, PT, R166, 0x7fffffd9, PT ;  /* 0x7fffffd9a600780c */ /* 0x000fe20003f26070 */
[----:B------:R-:W-:-:S02]  /*7000*/  IMAD.WIDE R166, R180, 0x4, R16 ;  /* 0x00000004b4a67825 */ /* 0x000fc400078e0210 */
[----:B------:R1:W-:Y:S02]  /*7010*/  STL.64 [R1+0x50], R34 ;  /* 0x0000502201007387 */ /* 0x0003e40000100a00 */
[----:B------:R-:W-:Y:S02]  /*7020*/  IMAD.WIDE R180, R180, 0x4, R14 ;  /* 0x00000004b4b47825 */ /* 0x000fe400078e020e */
        /* <DEDUP_REMOVED lines=47> */
[----:B------:R3:W-:Y:S04]  /*7320*/  STL.64 [R1+0x48], R32 ;  /* 0x0000482001007387 */ /* 0x0007e80000100a00 */
[----:B------:R2:W-:Y:S01]  /*7330*/  LDGSTS.E [R18+0xf700], [R244.64], !P6 ;  /* 0x0f700000f4127fae */ /* 0x0005e2000f121844 */
[----:B------:R-:W-:Y:S01]  /*7340*/  ISETP.GE.U32.AND P6, PT, R0, 0x7fffffc5, PT ;  /* 0x7fffffc50000780c */ /* 0x000fe20003fc6070 */
[----:B------:R-:W-:-:S02]  /*7350*/  IMAD R0, R252, 0x3, RZ ;  /* 0x00000003fc007824 */ /* 0x000fc400078e02ff */
[----:B------:R4:W-:Y:S02]  /*7360*/  STL.64 [R1+0x40], R30 ;  /* 0x0000401e01007387 */ /* 0x0009e40000100a00 */
[C---:B------:R-:W-:Y:S02]  /*7370*/  IMAD.WIDE R38, R0.reuse, 0x4, R16 ;  /* 0x0000000400267825 */ /* 0x040fe400078e0210 */
[----:B------:R4:W-:Y:S02]  /*7380*/  STL.64 [R1+0x38], R28 ;  /* 0x0000381c01007387 */ /* 0x0009e40000100a00 */
[C---:B------:R-:W-:Y:S02]  /*7390*/  IMAD.WIDE R36, R0.reuse, 0x4, R2 ;  /* 0x0000000400247825 */ /* 0x040fe400078e0202 */
[----:B------:R4:W-:Y:S01]  /*73a0*/  STL.64 [R1+0x30], R26 ;  /* 0x0000301a01007387 */ /* 0x0009e20000100a00 */
[----:B--2---:R-:W-:Y:S01]  /*73b0*/  IADD3 R18, R251, -0x20, RZ ;  /* 0xffffffe0fb127810 */ /* 0x004fe20007ffe0ff */
[----:B-1----:R-:W-:-:S02]  /*73c0*/  IMAD.WIDE R34, R0, 0x4, R4 ;  /* 0x0000000400227825 */ /* 0x002fc400078e0204 */
[----:B------:R-:W-:Y:S02]  /*73d0*/  STL.64 [R1+0x28], R24 ;  /* 0x0000281801007387 */ /* 0x000fe40000100a00 */
[C---:B---3--:R-:W-:Y:S02]  /*73e0*/  IMAD.WIDE R32, R0.reuse, 0x4, R6 ;  /* 0x0000000400207825 */ /* 0x048fe400078e0206 */
[----:B------:R1:W-:Y:S02]  /*73f0*/  STL.64 [R1+0x20], R22 ;  /* 0x0000201601007387 */ /* 0x0003e40000100a00 */
[C---:B----4-:R-:W-:Y:S02]  /*7400*/  IMAD.WIDE R30, R0.reuse, 0x4, R8 ;  /* 0x00000004001e7825 */ /* 0x050fe400078e0208 */
[----:B------:R2:W-:Y:S02]  /*7410*/  STL.64 [R1+0x18], R20 ;  /* 0x0000181401007387 */ /* 0x0005e40000100a00 */
[----:B------:R-:W-:-:S02]  /*7420*/  IMAD.WIDE R28, R0, 0x4, R10 ;  /* 0x00000004001c7825 */ /* 0x000fc400078e020a */
[----:B------:R-:W-:Y:S02]  /*7430*/  STL.64 [R1+0x290], R38 ;  /* 0x0002902601007387 */ /* 0x000fe40000100a00 */
[----:B------:R-:W-:Y:S01]  /*7440*/  IMAD.WIDE R26, R0, 0x4, R12 ;  /* 0x00000004001a7825 */ /* 0x000fe200078e020c */
[----:B-1----:R-:W-:Y:S01]  /*7450*/  LOP3.LUT R23, R250, 0x60, RZ, 0x3c, !PT ;  /* 0x00000060fa177812 */ /* 0x002fe200078e3cff */
[----:B------:R1:W-:Y:S02]  /*7460*/  STL.64 [R1+0x288], R36 ;  /* 0x0002882401007387 */ /* 0x0003e40000100a00 */
[----:B------:R-:W-:Y:S01]  /*7470*/  IMAD.WIDE R24, R0, 0x4, R14 ;  /* 0x0000000400187825 */ /* 0x000fe200078e020e */
[----:B------:R-:W-:Y:S01]  /*7480*/  IADD3 R22, R251, -0x31, RZ ;  /* 0xffffffcffb167810 */ /* 0x000fe20007ffe0ff */
[----:B------:R3:W-:Y:S02]  /*7490*/  LDGSTS.E [R23+0x1800], [R38.64], !P0 ;  /* 0x0180000026177fae */ /* 0x0007e4000c121844 */
[----:B--2---:R-:W-:-:S02]  /*74a0*/  IMAD R20, R252, 0x7, RZ ;  /* 0x00000007fc147824 */ /* 0x004fc400078e02ff */
[----:B------:R-:W-:Y:S01]  /*74b0*/  IMAD R0, R252, 0xf, RZ ;  /* 0x0000000ffc007824 */ /* 0x000fe200078e02ff */
[----:B------:R1:W-:Y:S04]  /*74c0*/  LDGSTS.E [R23+0x1900], [R36.64], !P0 ;  /* 0x0190000024177fae */ /* 0x0003e8000c121844 */
        /* <DEDUP_REMOVED lines=9> */
[----:B----4-:R-:W-:-:S03]  /*7560*/  IMAD.WIDE R32, R20, 0x4, R4 ;  /* 0x0000000414207825 */ /* 0x010fc600078e0204 */
[----:B------:R2:W-:Y:S04]  /*7570*/  STL.64 [R1+0x268], R28 ;  /* 0x0002681c01007387 */ /* 0x0005e80000100a00 */
[----:B------:R4:W-:Y:S01]  /*7580*/  LDGSTS.E [R23+0x1e00], [R26.64], !P0 ;  /* 0x01e000001a177fae */ /* 0x0009e2000c121844 */
[----:B-1----:R-:W-:-:S03]  /*7590*/  IMAD.WIDE R30, R20, 0x4, R6 ;  /* 0x00000004141e7825 */ /* 0x002fc600078e0206 */
[----:B------:R4:W-:Y:S04]  /*75a0*/  STL.64 [R1+0x260], R26 ;  /* 0x0002601a01007387 */ /* 0x0009e80000100a00 */
[----:B------:R1:W-:Y:S01]  /*75b0*/  LDGSTS.E [R23+0x1f00], [R24.64], !P0 ;  /* 0x01f0000018177fae */ /* 0x0003e2000c121844 */
[----:B--2---:R-:W-:Y:S01]  /*75c0*/  IMAD.WIDE R28, R20, 0x4, R8 ;  /* 0x00000004141c7825 */ /* 0x004fe200078e0208 */
[----:B------:R-:W-:Y:S02]  /*75d0*/  ISETP.GE.U32.AND P0, PT, R18, 0x7fffffc1, PT ;  /* 0x7fffffc11200780c */ /* 0x000fe40003f06070 */
[----:B------:R1:W-:Y:S01]  /*75e0*/  STL.64 [R1+0x258], R24 ;  /* 0x0002581801007387 */ /* 0x0003e20000100a00 */
[----:B----4-:R-:W-:-:S03]  /*75f0*/  IMAD.WIDE R26, R20, 0x4, R10 ;  /* 0x00000004141a7825 */ /* 0x010fc600078e020a */
[----:B------:R2:W-:Y:S04]  /*7600*/  LDGSTS.E [R23+0x3800], [R36.64], !P1 ;  /* 0x0380000024177fae */ /* 0x0005e8000c921844 */
[----:B------:R4:W-:Y:S01]  /*7610*/  LDGSTS.E [R23+0x3900], [R34.64], !P1 ;  /* 0x0390000022177fae */ /* 0x0009e2000c921844 */
[----:B-1----:R-:W-:-:S03]  /*7620*/  IMAD.WIDE R24, R20, 0x4, R12 ;  /* 0x0000000414187825 */ /* 0x002fc600078e020c */
[----:B------:R2:W-:Y:S01]  /*7630*/  STL.64 [R1+0x250], R36 ;  /* 0x0002502401007387 */ /* 0x0005e20000100a00 */
[----:B------:R-:W-:-:S03]  /*7640*/  IMAD.WIDE R20, R20, 0x4, R14 ;  /* 0x0000000414147825 */ /* 0x000fc600078e020e */
[----:B------:R1:W-:Y:S04]  /*7650*/  LDGSTS.E [R23+0x3a00], [R32.64], !P1 ;  /* 0x03a0000020177fae */ /* 0x0003e8000c921844 */
        /* <DEDUP_REMOVED lines=11> */
[----:B----4-:R-:W-:-:S03]  /*7710*/  IMAD.WIDE R30, R19, 0x4, R6 ;  /* 0x00000004131e7825 */ /* 0x010fc600078e0206 */
[----:B------:R4:W-:Y:S04]  /*7720*/  STL.64 [R1+0x228], R26 ;  /* 0x0002281a01007387 */ /* 0x0009e80000100a00 */
[----:B------:R1:W-:Y:S01]  /*7730*/  LDGSTS.E [R23+0x3f00], [R20.64], !P1 ;  /* 0x03f0000014177fae */ /* 0x0003e2000c921844 */
[----:B--2---:R-:W-:-:S03]  /*7740*/  IMAD.WIDE R28, R19, 0x4, R8 ;  /* 0x00000004131c7825 */ /* 0x004fc600078e0208 */
[----:B------:R1:W-:Y:S01]  /*7750*/  STL.64 [R1+0x220], R24 ;  /* 0x0002201801007387 */ /* 0x0003e20000100a00 */
[----:B----4-:R-:W-:-:S03]  /*7760*/  IMAD.WIDE R26, R19, 0x4, R10 ;  /* 0x00000004131a7825 */ /* 0x010fc600078e020a */
[----:B------:R2:W-:Y:S04]  /*7770*/  LDGSTS.E [R23+0x5800], [R36.64], !P3 ;  /* 0x0580000024177fae */ /* 0x0005e8000d921844 */
[----:B------:R4:W-:Y:S01]  /*7780*/  STL.64 [R1+0x218], R20 ;  /* 0x0002181401007387 */ /* 0x0009e20000100a00 */
[----:B-1----:R-:W-:-:S03]  /*7790*/  IMAD.WIDE R24, R19, 0x4, R12 ;  /* 0x0000000413187825 */ /* 0x002fc600078e020c */
[----:B------:R1:W-:Y:S04]  /*77a0*/  LDGSTS.E [R23+0x5900], [R34.64], !P3 ;  /* 0x0590000022177fae */ /* 0x0003e8000d921844 */
[----:B------:R2:W-:Y:S01]  /*77b0*/  STL.64 [R1+0xed8], R36 ;  /* 0x000ed82401007387 */ /* 0x0005e20000100a00 */
[----:B----4-:R-:W-:-:S03]  /*77c0*/  IMAD.WIDE R20, R19, 0x4, R14 ;  /* 0x0000000413147825 */ /* 0x010fc600078e020e */
[----:B------:R4:W-:Y:S01]  /*77d0*/  LDGSTS.E [R23+0x5a00], [R32.64], !P3 ;  /* 0x05a0000020177fae */ /* 0x0009e2000d921844 */
[----:B------:R-:W-:-:S03]  /*77e0*/  IMAD R19, R252, 0x13, RZ ;  /* 0x00000013fc137824 */ /* 0x000fc600078e02ff */
[----:B------:R1:W-:Y:S01]  /*77f0*/  STL.64 [R1+0xee0], R34 ;  /* 0x000ee02201007387 */ /* 0x0003e20000100a00 */
[----:B--2---:R-:W-:-:S03]  /*7800*/  IMAD.WIDE R36, R0, 0x4, R16 ;  /* 0x0000000400247825 */ /* 0x004fc600078e0210 */
[----:B------:R2:W-:Y:S04]  /*7810*/  LDGSTS.E [R23+0x5b00], [R30.64], !P3 ;  /* 0x05b000001e177fae */ /* 0x0005e8000d921844 */
        /* <DEDUP_REMOVED lines=9> */
[----:B------:R1:W-:Y:S04]  /*78b0*/  STL.64 [R1+0x13a0], R26 ;  /* 0x0013a01a01007387 */ /* 0x0003e80000100a00 */
[----:B------:R2:W-:Y:S01]  /*78c0*/  LDGSTS.E [R23+0x5f00], [R20.64], !P3 ;  /* 0x05f0000014177fae */ /* 0x0005e2000d921844 */
[----:B----4-:R-:W-:-:S03]  /*78d0*/  IMAD.WIDE R28, R0, 0x4, R8 ;  /* 0x00000004001c7825 */ /* 0x010fc600078e0208 */
[----:B------:R4:W-:Y:S01]  /*78e0*/  STL.64 [R1+0x13a8], R24 ;  /* 0x0013a81801007387 */ /* 0x0009e20000100a00 */
[----:B-1----:R-:W-:-:S03]  /*78f0*/  IMAD.WIDE R26, R0, 0x4, R10 ;  /* 0x00000004001a7825 */ /* 0x002fc600078e020a */
[----:B------:R1:W-:Y:S04]  /*7900*/  LDGSTS.E [R23+0x7800], [R36.64], !P4 ;  /* 0x0780000024177fae */ /* 0x0003e8000e121844 */
[----:B------:R2:W-:Y:S01]  /*7910*/  STL.64 [R1+0x13b0], R20 ;  /* 0x0013b01401007387 */ /* 0x0005e20000100a00 */
[----:B----4-:R-:W-:-:S03]  /*7920*/  IMAD.WIDE R24, R0, 0x4, R12 ;  /* 0x0000000400187825 */ /* 0x010fc600078e020c */
[----:B------:R4:W-:Y:S04]  /*7930*/  LDGSTS.E [R23+0x7900], [R34.64], !P4 ;  /* 0x0790000022177fae */ /* 0x0009e8000e121844 */
[----:B------:R1:W-:Y:S01]  /*7940*/  STL.64 [R1+0x13b8], R36 ;  /* 0x0013b82401007387 */ /* 0x0003e20000100a00 */
[----:B--2---:R-:W-:-:S03]  /*7950*/  IMAD.WIDE R20, R0, 0x4, R14 ;  /* 0x0000000400147825 */ /* 0x004fc600078e020e */
[----:B------:R2:W-:Y:S01]  /*7960*/  LDGSTS.E [R23+0x7a00], [R32.64], !P4 ;  /* 0x07a0000020177fae */ /* 0x0005e2000e121844 */
[----:B------:R-:W-:-:S03]  /*7970*/  IADD3 R0, R251, -0x29, RZ ;  /* 0xffffffd7fb007810 */ /* 0x000fc60007ffe0ff */
[----:B------:R4:W-:Y:S01]  /*7980*/  STL.64 [R1+0x13c0], R34 ;  /* 0x0013c02201007387 */ /* 0x0009e20000100a00 */
[----:B-1----:R-:W-:-:S03]  /*7990*/  IMAD.WIDE R36, R19, 0x4, R16 ;  /* 0x0000000413247825 */ /* 0x002fc600078e0210 */
[----:B------:R1:W-:Y:S04]  /*79a0*/  LDGSTS.E [R23+0x7b00], [R30.64], !P4 ;  /* 0x07b000001e177fae */ /* 0x0003e8000e121844 */
        /* <DEDUP_REMOVED lines=12> */
[----:B------:R3:W-:Y:S01]  /*7a70*/  STL.64 [R1+0x13e8], R24 ;  /* 0x0013e81801007387 */ /* 0x0007e20000100a00 */
[----:B----4-:R-:W-:-:S03]  /*7a80*/  IMAD.WIDE R26, R19, 0x4, R10 ;  /* 0x00000004131a7825 */ /* 0x010fc600078e020a */
[----:B------:R2:W-:Y:S04]  /*7a90*/  LDGSTS.E [R23+0x9800], [R36.64], !P5 ;  /* 0x0980000024177fae */ /* 0x0005e8000e921844 */
[----:B------:R1:W-:Y:S01]  /*7aa0*/  STL.64 [R1+0x13f0], R20 ;  /* 0x0013f01401007387 */ /* 0x0003e20000100a00 */
[----:B---3--:R-:W-:-:S03]  /*7ab0*/  IMAD.WIDE R24, R19, 0x4, R12 ;  /* 0x0000000413187825 */ /* 0x008fc600078e020c */
[----:B------:R3:W-:Y:S04]  /*7ac0*/  LDGSTS.E [R23+0x9900], [R34.64], !P5 ;  /* 0x0990000022177fae */ /* 0x0007e8000e921844 */
[----:B------:R4:W-:Y:S01]  /*7ad0*/  LDGSTS.E [R23+0x9a00], [R32.64], !P5 ;  /* 0x09a0000020177fae */ /* 0x0009e2000e921844 */
[----:B-1----:R-:W-:-:S03]  /*7ae0*/  IMAD.WIDE R20, R19, 0x4, R14 ;  /* 0x0000000413147825 */ /* 0x002fc600078e020e */
[----:B------:R1:W-:Y:S01]  /*7af0*/  LDGSTS.E [R23+0x9b00], [R30.64], !P5 ;  /* 0x09b000001e177fae */ /* 0x0003e2000e921844 */
[----:B------:R-:W-:-:S03]  /*7b00*/  IMAD R19, R252, 0x1b, RZ ;  /* 0x0000001bfc137824 */ /* 0x000fc600078e02ff */
[----:B------:R1:W-:Y:S04]  /*7b10*/  LDGSTS.E [R23+0x9c00], [R28.64], !P5 ;  /* 0x09c000001c177fae */ /* 0x0003e8000e921844 */
[----:B------:R-:W1:Y:S04]  /*7b20*/  S2R R250, SR_TID.X ;  /* 0x0000000000fa7919 */ /* 0x000e680000002100 */
[----:B------:R1:W-:Y:S04]  /*7b30*/  LDGSTS.E [R23+0x9d00], [R26.64], !P5 ;  /* 0x09d000001a177fae */ /* 0x0003e8000e921844 */
[----:B------:R1:W-:Y:S04]  /*7b40*/  LDGSTS.E [R23+0x9e00], [R24.64], !P5 ;  /* 0x09e0000018177fae */ /* 0x0003e8000e921844 */
[----:B------:R1:W-:Y:S01]  /*7b50*/  LDGSTS.E [R23+0x9f00], [R20.64], !P5 ;  /* 0x09f0000014177fae */ /* 0x0003e2000e921844 */
[----:B------:R-:W-:Y:S01]  /*7b60*/  ISETP.GE.U32.AND P5, PT, R0, 0x7fffffb8, PT ;  /* 0x7fffffb80000780c */ /* 0x000fe20003fa6070 */
[----:B------:R-:W-:-:S02]  /*7b70*/  IMAD R0, R252, 0x17, RZ ;  /* 0x00000017fc007824 */ /* 0x000fc400078e02ff */
[----:B------:R2:W-:Y:S02]  /*7b80*/  STL.64 [R1+0x13f8], R36 ;  /* 0x0013f82401007387 */ /* 0x0005e40000100a00 */
[----:B------:R-:W-:Y:S02]  /*7b90*/  IMAD.WIDE R38, R0, 0x4, R16 ;  /* 0x0000000400267825 */ /* 0x000fe400078e0210 */
[----:B------:R3:W-:Y:S04]  /*7ba0*/  STL.64 [R1+0x1418], R34 ;  /* 0x0014182201007387 */ /* 0x0007e80000100a00 */
[----:B------:R4:W-:Y:S01]  /*7bb0*/  STL.64 [R1+0x1420], R32 ;  /* 0x0014202001007387 */ /* 0x0009e20000100a00 */
[----:B-1----:R-:W-:-:S03]  /*7bc0*/  LOP3.LUT R250, R250, 0x1f, RZ, 0xc0, !PT ;  /* 0x0000001ffafa7812 */ /* 0x002fc600078ec0ff */
[----:B------:R1:W-:Y:S01]  /*7bd0*/  STL.64 [R1+0x1428], R30 ;  /* 0x0014281e01007387 */ /* 0x0003e20000100a00 */
[----:B--2---:R-:W-:Y:S01]  /*7be0*/  IMAD.WIDE R36, R0, 0x4, R2 ;  /* 0x0000000400247825 */ /* 0x004fe200078e0202 */
[----:B------:R-:W-:Y:S02]  /*7bf0*/  ISETP.GE.AND P1, PT, R250, R18, PT ;  /* 0x00000012fa00720c */ /* 0x000fe40003f26270 */
[----:B------:R2:W-:Y:S01]  /*7c00*/  STL.64 [R1+0x1430], R28 ;  /* 0x0014301c01007387 */ /* 0x0005e20000100a00 */
[C---:B---3--:R-:W-:Y:S01]  /*7c10*/  IMAD.WIDE R34, R0.reuse, 0x4, R4 ;  /* 0x0000000400227825 */ /* 0x048fe200078e0204 */
[----:B------:R-:W-:Y:S02]  /*7c20*/  IADD3 R18, R251, -0x21, RZ ;  /* 0xffffffdffb127810 */ /* 0x000fe40007ffe0ff */
[----:B------:R3:W-:Y:S01]  /*7c30*/  STL.64 [R1+0x1438], R26 ;  /* 0x0014381a01007387 */ /* 0x0007e20000100a00 */
[----:B----4-:R-:W-:Y:S01]  /*7c40*/  IMAD.WIDE R32, R0, 0x4, R6 ;  /* 0x0000000400207825 */ /* 0x010fe200078e0206 */
[----:B------:R-:W-:-:S02]  /*7c50*/  ISETP.GE.U32.AND P3, PT, R18, 0x7fffffc0, PT ;  /* 0x7fffffc01200780c */ /* 0x000fc40003f66070 */
[----:B------:R4:W-:Y:S01]  /*7c60*/  STL.64 [R1+0x1440], R24 ;  /* 0x0014401801007387 */ /* 0x0009e20000100a00 */
[C---:B-1----:R-:W-:Y:S01]  /*7c70*/  IMAD.WIDE R30, R0.reuse, 0x4, R8 ;  /* 0x00000004001e7825 */ /* 0x042fe200078e0208 */
[----:B------:R-:W-:Y:S02]  /*7c80*/  IADD3 R18, R251, -0x25, RZ ;  /* 0xffffffdbfb127810 */ /* 0x000fe40007ffe0ff */
[----:B------:R1:W-:Y:S01]  /*7c90*/  STL.64 [R1+0x1448], R20 ;  /* 0x0014481401007387 */ /* 0x0003e20000100a00 */
[----:B--2---:R-:W-:Y:S01]  /*7ca0*/  IMAD.WIDE R28, R0, 0x4, R10 ;  /* 0x00000004001c7825 */ /* 0x004fe200078e020a */
[----:B------:R-:W-:Y:S02]  /*7cb0*/  ISETP.GE.U32.AND P4, PT, R18, 0x7fffffbc, PT ;  /* 0x7fffffbc1200780c */ /* 0x000fe40003f86070 */
[----:B------:R2:W-:Y:S01]  /*7cc0*/  STL.64 [R1+0x1408], R38 ;  /* 0x0014082601007387 */ /* 0x0005e20000100a00 */
[----:B---3--:R-:W-:-:S03]  /*7cd0*/  IMAD.WIDE R26, R0, 0x4, R12 ;  /* 0x00000004001a7825 */ /* 0x008fc600078e020c */
[----:B------:R2:W-:Y:S01]  /*7ce0*/  LDGSTS.E [R23+0xb800], [R38.64], !P2 ;  /* 0x0b80000026177fae */ /* 0x0005e2000d121844 */
[----:B----4-:R-:W-:-:S03]  /*7cf0*/  IMAD.WIDE R24, R0, 0x4, R14 ;  /* 0x0000000400187825 */ /* 0x010fc600078e020e */
[----:B------:R3:W-:Y:S01]  /*7d00*/  STL.64 [R1+0x1450], R36 ;  /* 0x0014502401007387 */ /* 0x0007e20000100a00 */
[----:B------:R-:W-:-:S03]  /*7d10*/  IMAD.MOV.U32 R18, RZ, RZ, 0x1f ;  /* 0x0000001fff127424 */ /* 0x000fc600078e00ff */
[----:B------:R3:W-:Y:S02]  /*7d20*/  LDGSTS.E [R23+0xb900], [R36.64], !P2 ;  /* 0x0b90000024177fae */ /* 0x0007e4000d121844 */
[----:B-1----:R-:W-:Y:S02]  /*7d30*/  IADD3 R21, R18, c[0x0][0x180], RZ ;  /* 0x0000600012157a10 */ /* 0x002fe40007ffe0ff */
[----:B------:R1:W-:Y:S01]  /*7d40*/  STL.64 [R1+0x1458], R34 ;  /* 0x0014582201007387 */ /* 0x0003e20000100a00 */
[----:B--2---:R-:W-:Y:S01]  /*7d50*/  IMAD.WIDE R38, R19, 0x4, R16 ;  /* 0x0000000413267825 */ /* 0x004fe200078e0210 */
[----:B------:R-:W-:Y:S02]  /*7d60*/  IADD3 R18, R251, -0x2d, RZ ;  /* 0xffffffd3fb127810 */ /* 0x000fe40007ffe0ff */
[----:B------:R1:W-:Y:S04]  /*7d70*/  LDGSTS.E [R23+0xba00], [R34.64], !P2 ;  /* 0x0ba0000022177fae */ /* 0x0003e8000d121844 */
[----:B------:R2:W-:Y:S01]  /*7d80*/  STL.64 [R1+0x1468], R32 ;  /* 0x0014682001007387 */ /* 0x0005e20000100a00 */
[----:B---3--:R-:W-:-:S03]  /*7d90*/  IMAD.WIDE R36, R19, 0x4, R2 ;  /* 0x0000000413247825 */ /* 0x008fc600078e0202 */
[----:B------:R2:W-:Y:S04]  /*7da0*/  LDGSTS.E [R23+0xbb00], [R32.64], !P2 ;  /* 0x0bb0000020177fae */ /* 0x0005e8000d121844 */
[----:B------:R3:W-:Y:S01]  /*7db0*/  STL.64 [R1+0x1480], R30 ;  /* 0x0014801e01007387 */ /* 0x0007e20000100a00 */
[----:B-1----:R-:W-:-:S03]  /*7dc0*/  IMAD.WIDE R34, R19, 0x4, R4 ;  /* 0x0000000413227825 */ /* 0x002fc600078e0204 */
[----:B------:R3:W-:Y:S04]  /*7dd0*/  LDGSTS.E [R23+0xbc00], [R30.64], !P2 ;  /* 0x0bc000001e177fae */ /* 0x0007e8000d121844 */
[----:B------:R1:W-:Y:S01]  /*7de0*/  STL.64 [R1+0x1490], R28 ;  /* 0x0014901c01007387 */ /* 0x0003e20000100a00 */
[----:B--2---:R-:W-:-:S03]  /*7df0*/  IMAD.WIDE R32, R19, 0x4, R6 ;  /* 0x0000000413207825 */ /* 0x004fc600078e0206 */
[----:B------:R1:W-:Y:S04]  /*7e00*/  LDGSTS.E [R23+0xbd00], [R28.64], !P2 ;  /* 0x0bd000001c177fae */ /* 0x0003e8000d121844 */
[----:B------:R2:W-:Y:S01]  /*7e10*/  STL.64 [R1+0x14a0], R26 ;  /* 0x0014a01a01007387 */ /* 0x0005e20000100a00 */
[----:B---3--:R-:W-:-:S03]  /*7e20*/  IMAD.WIDE R30, R19, 0x4, R8 ;  /* 0x00000004131e7825 */ /* 0x008fc600078e0208 */
[----:B------:R2:W-:Y:S04]  /*7e30*/  LDGSTS.E [R23+0xbe00], [R26.64], !P2 ;  /* 0x0be000001a177fae */ /* 0x0005e8000d121844 */
[----:B------:R3:W-:Y:S01]  /*7e40*/  STL.64 [R1+0x14f8], R24 ;  /* 0x0014f81801007387 */ /* 0x0007e20000100a00 */
[----:B-1----:R-:W-:-:S03]  /*7e50*/  IMAD.WIDE R28, R19, 0x4, R10 ;  /* 0x00000004131c7825 */ /* 0x002fc600078e020a */
[----:B------:R3:W-:Y:S01]  /*7e60*/  LDGSTS.E [R23+0xbf00], [R24.64], !P2 ;  /* 0x0bf0000018177fae */ /* 0x0007e2000d121844 */
[----:B------:R-:W-:-:S03]  /*7e70*/  ISETP.GT.AND P2, PT, R21, 0x1f, PT ;  /* 0x0000001f1500780c */ /* 0x000fc60003f44270 */
[----:B------:R-:W-:Y:S01]  /*7e80*/  STL.64 [R1+0x1410], R38 ;  /* 0x0014102601007387 */ /* 0x000fe20000100a00 */
[----:B--2---:R-:W-:Y:S01]  /*7e90*/  IMAD.WIDE R26, R19, 0x4, R12 ;  /* 0x00000004131a7825 */ /* 0x004fe200078e020c */
[----:B------:R-:W-:Y:S02]  /*7ea0*/  SEL R0, RZ, 0x4, !P2 ;  /* 0x00000004ff007807 */ /* 0x000fe40005000000 */
[----:B------:R1:W-:Y:S01]  /*7eb0*/  LDGSTS.E [R23+0xd800], [R38.64], !P6 ;  /* 0x0d80000026177fae */ /* 0x0003e2000f121844 */
[----:B------:R-:W-:-:S03]  /*7ec0*/  ISETP.GE.AND P2, PT, R250, c[0x0][0x180], PT ;  /* 0x00006000fa007a0c */ /* 0x000fc60003f46270 */
[----:B------:R-:W-:Y:S01]  /*7ed0*/  STL.64 [R1+0x1538], R36 ;  /* 0x0015382401007387 */ /* 0x000fe20000100a00 */
[----:B---3--:R-:W-:Y:S01]  /*7ee0*/  IMAD.WIDE R24, R19, 0x4, R14 ;  /* 0x0000000413187825 */ /* 0x008fe200078e020e */
[----:B------:R-:W-:Y:S02]  /*7ef0*/  SEL R0, R0, RZ, !P2 ;  /* 0x000000ff00007207 */ /* 0x000fe40005000000 */
[----:B------:R2:W-:Y:S01]  /*7f00*/  LDGSTS.E [R23+0xd900], [R36.64], !P6 ;  /* 0x0d90000024177fae */ /* 0x0005e2000f121844 */
[----:B------:R-:W-:-:S03]  /*7f10*/  ISETP.GE.U32.AND P2, PT, R22, 0x7fffffb0, PT ;  /* 0x7fffffb01600780c */ /* 0x000fc60003f46070 */
[----:B------:R-:W-:Y:S04]  /*7f20*/  STL.64 [R1+0x1530], R34 ;  /* 0x0015302201007387 */ /* 0x000fe80000100a00 */
[----:B------:R3:W-:Y:S04]  /*7f30*/  LDGSTS.E [R23+0xda00], [R34.64], !P6 ;  /* 0x0da0000022177fae */ /* 0x0007e8000f121844 */
        /* <DEDUP_REMOVED lines=8> */
[----:B------:R1:W-:Y:S04]  /*7fc0*/  STL.64 [R1+0x1508], R24 ;  /* 0x0015081801007387 */ /* 0x0003e80000100a00 */
[----:B------:R1:W-:Y:S01]  /*7fd0*/  LDGSTS.E [R23+0xdf00], [R24.64], !P6 ;  /* 0x0df0000018177fae */ /* 0x0003e2000f121844 */
[----:B------:R-:W-:-:S03]  /*7fe0*/  ISETP.GE.U32.AND P6, PT, R18, 0x7fffffb4, PT ;  /* 0x7fffffb41200780c */ /* 0x000fc60003fc6070 */
[----:B------:R-:W4:Y:S01]  /*7ff0*/  S2R R19, SR_TID.X ;  /* 0x0000000000137919 */ /* 0x000f220000002100 */
[----:B-1----:R-:W-:-:S04]  /*8000*/  IMAD R24, R252, 0x1f, RZ ;  /* 0x0000001ffc187824 */ /* 0x002fc800078e02ff */
[----:B------:R-:W-:-:S04]  /*8010*/  IMAD.WIDE R38, R24, 0x4, R16 ;  /* 0x0000000418267825 */ /* 0x000fc800078e0210 */
[C---:B--2---:R-:W-:Y:S01]  /*8020*/  IMAD.WIDE R36, R24.reuse, 0x4, R2 ;  /* 0x0000000418247825 */ /* 0x044fe200078e0202 */
[----:B------:R1:W-:Y:S03]  /*8030*/  STL.64 [R1+0x1400], R38 ;  /* 0x0014002601007387 */ /* 0x0003e60000100a00 */
[C---:B---3--:R-:W-:Y:S01]  /*8040*/  IMAD.WIDE R34, R24.reuse, 0x4, R4 ;  /* 0x0000000418227825 */ /* 0x048fe200078e0204 */
[----:B------:R2:W-:Y:S03]  /*8050*/  STL.64 [R1+0x14f0], R36 ;  /* 0x0014f02401007387 */ /* 0x0005e60000100a00 */
[----:B----4-:R-:W-:Y:S01]  /*8060*/  IMAD.WIDE R32, R24, 0x4, R6 ;  /* 0x0000000418207825 */ /* 0x010fe200078e0206 */
[----:B------:R3:W-:Y:S01]  /*8070*/  STL.64 [R1+0x14e8], R34 ;  /* 0x0014e82201007387 */ /* 0x0007e20000100a00 */
[----:B------:R-:W-:-:S02]  /*8080*/  SHF.R.S32.HI R18, RZ, 0x5, R19 ;  /* 0x00000005ff127819 */ /* 0x000fc40000011413 */
[----:B------:R-:W-:Y:S01]  /*8090*/  IMAD.WIDE R30, R24, 0x4, R8 ;  /* 0x00000004181e7825 */ /* 0x000fe200078e0208 */
[----:B------:R2:W-:Y:S01]  /*80a0*/  STL.64 [R1+0x14e0], R32 ;  /* 0x0014e02001007387 */ /* 0x0005e20000100a00 */
[----:B------:R-:W-:Y:S02]  /*80b0*/  SGXT R20, R18, 0x1 ;  /* 0x000000011214781a */ /* 0x000fe40000000200 */
[C---:B------:R-:W-:Y:S01]  /*80c0*/  IMAD.WIDE R28, R24.reuse, 0x4, R10 ;  /* 0x00000004181c7825 */ /* 0x040fe200078e020a */
[----:B------:R1:W-:Y:S03]  /*80d0*/  STL.64 [R1+0x14d8], R30 ;  /* 0x0014d81e01007387 */ /* 0x0003e60000100a00 */
[C---:B------:R-:W-:Y:S01]  /*80e0*/  IMAD.WIDE R26, R24.reuse, 0x4, R12 ;  /* 0x00000004181a7825 */ /* 0x040fe200078e020c */
[----:B------:R1:W-:Y:S03]  /*80f0*/  STL.64 [R1+0x14d0], R28 ;  /* 0x0014d01c01007387 */ /* 0x0003e60000100a00 */
[----:B------:R-:W-:Y:S01]  /*8100*/  IMAD.WIDE R24, R24, 0x4, R14 ;  /* 0x0000000418187825 */ /* 0x000fe200078e020e */
[----:B------:R1:W-:Y:S03]  /*8110*/  STL.64 [R1+0x14b8], R26 ;  /* 0x0014b81a01007387 */ /* 0x0003e60000100a00 */
[----:B------:R-:W-:Y:S01]  /*8120*/  IMAD.SHL.U32 R18, R250, 0x4, RZ ;  /* 0x00000004fa127824 */ /* 0x000fe200078e00ff */
[----:B------:R1:W-:Y:S04]  /*8130*/  STL.64 [R1+0x14b0], R24 ;  /* 0x0014b01801007387 */ /* 0x0003e80000100a00 */
[----:B------:R-:W4:Y:S04]  /*8140*/  LDL.64 R80, [R1+0xcb0] ;  /* 0x000cb00001507983 */ /* 0x000f280000100a00 */
[----:B------:R-:W4:Y:S04]  /*8150*/  LDL.64 R78, [R1+0xc60] ;  /* 0x000c6000014e7983 */ /* 0x000f280000100a00 */
[----:B------:R-:W4:Y:S04]  /*8160*/  LDL.64 R76, [R1+0xbb0] ;  /* 0x000bb000014c7983 */ /* 0x000f280000100a00 */
[----:B------:R-:W4:Y:S04]  /*8170*/  LDL.64 R74, [R1+0xb80] ;  /* 0x000b8000014a7983 */ /* 0x000f280000100a00 */
[----:B------:R-:W4:Y:S04]  /*8180*/  LDL.64 R72, [R1+0xb20] ;  /* 0x000b200001487983 */ /* 0x000f280000100a00 */
[----:B------:R-:W4:Y:S04]  /*8190*/  LDL.64 R70, [R1+0xb00] ;  /* 0x000b000001467983 */ /* 0x000f280000100a00 */
[----:B------:R-:W4:Y:S04]  /*81a0*/  LDL.64 R68, [R1+0x9c0] ;  /* 0x0009c00001447983 */ /* 0x000f280000100a00 */
[----:B------:R1:W-:Y:S04]  /*81b0*/  LDGSTS.E [R23+0xf800], [R38.64], !P0 ;  /* 0x0f80000026177fae */ /* 0x0003e8000c121844 */
        /* <DEDUP_REMOVED lines=13> */
[----:B------:R1:W-:Y:S01]  /*8290*/  LDGSTS.E [R23+0xff00], [R24.64], !P0 ;  /* 0x0ff0000018177fae */ /* 0x0003e2000c121844 */
[----:B------:R-:W-:-:S02]  /*82a0*/  ISETP.NE.U32.AND P0, PT, R0, RZ, PT ;  /* 0x000000ff0000720c */ /* 0x000fc40003f05070 */
[----:B------:R-:W-:Y:S01]  /*82b0*/  SEL R0, RZ, 0x4, P1 ;  /* 0x00000004ff007807 */ /* 0x000fe20000800000 */
[----:B------:R-:W4:Y:S01]  /*82c0*/  LDL.64 R52, [R1+0xd28] ;  /* 0x000d280001347983 */ /* 0x000f220000100a00 */
[----:B------:R-:W-:-:S03]  /*82d0*/  ISETP.GT.AND P1, PT, R21, 0x3f, PT ;  /* 0x0000003f1500780c */ /* 0x000fc60003f24270 */
[----:B------:R-:W4:Y:S04]  /*82e0*/  LDL.64 R50, [R1+0xd08] ;  /* 0x000d080001327983 */ /* 0x000f280000100a00 */
[----:B------:R-:W4:Y:S01]  /*82f0*/  LDL.64 R48, [R1+0xc98] ;  /* 0x000c980001307983 */ /* 0x000f220000100a00 */
[----:B-1----:R-:W-:Y:S01]  /*8300*/  LOP3.LUT R23, R18, 0x90, R20, 0x78, !PT ;  /* 0x0000009012177812 */ /* 0x002fe200078e7814 */
[----:B------:R-:W-:Y:S01]  /*8310*/  IMAD.SHL.U32 R18, R252, 0x20, RZ ;  /* 0x00000020fc127824 */ /* 0x000fe200078e00ff */
[----:B------:R-:W-:Y:S01]  /*8320*/  IADD3 R252, R251, -0x35, RZ ;  /* 0xffffffcbfbfc7810 */ /* 0x000fe20007ffe0ff */
[----:B------:R-:W4:Y:S01]  /*8330*/  LDL.64 R46, [R1+0xc18] ;  /* 0x000c1800012e7983 */ /* 0x000f220000100a00 */
[C---:B------:R-:W-:Y:S02]  /*8340*/  LOP3.LUT R22, R23.reuse, 0x20, RZ, 0x3c, !PT ;  /* 0x0000002017167812 */ /* 0x040fe400078e3cff */
[C---:B------:R-:W-:Y:S01]  /*8350*/  LOP3.LUT R250, R23.reuse, 0x40, RZ, 0x3c, !PT ;  /* 0x0000004017fa7812 */ /* 0x040fe200078e3cff */
[----:B------:R-:W4:Y:S01]  /*8360*/  LDL.64 R44, [R1+0xba8] ;  /* 0x000ba800012c7983 */ /* 0x000f220000100a00 */
[----:B------:R-:W-:-:S02]  /*8370*/  LOP3.LUT R21, R23, 0x60, RZ, 0x3c, !PT ;  /* 0x0000006017157812 */ /* 0x000fc400078e3cff */
[----:B------:R-:W-:Y:S01]  /*8380*/  IADD3 R20, R251, -0x39, RZ ;  /* 0xffffffc7fb147810 */ /* 0x000fe20007ffe0ff */
[----:B------:R-:W4:Y:S04]  /*8390*/  LDL.64 R42, [R1+0xb38] ;  /* 0x000b3800012a7983 */ /* 0x000f280000100a00 */
[----:B------:R-:W4:Y:S04]  /*83a0*/  LDL.64 R40, [R1+0xb18] ;  /* 0x000b180001287983 */ /* 0x000f280000100a00 */
[----:B------:R-:W4:Y:S04]  /*83b0*/  LDL.64 R38, [R1+0xa18] ;  /* 0x000a180001267983 */ /* 0x000f280000100a00 */
[----:B--2---:R-:W2:Y:S04]  /*83c0*/  LDL.64 R36, [R1+0x928] ;  /* 0x0009280001247983 */ /* 0x004ea80000100a00 */
[----:B---3--:R-:W2:Y:S04]  /*83d0*/  LDL.64 R34, [R1+0x868] ;  /* 0x0008680001227983 */ /* 0x008ea80000100a00 */
[----:B------:R-:W2:Y:S04]  /*83e0*/  LDL.64 R32, [R1+0x818] ;  /* 0x0008180001207983 */ /* 0x000ea80000100a00 */
[----:B------:R-:W2:Y:S04]  /*83f0*/  LDL.64 R30, [R1+0x7c8] ;  /* 0x0007c800011e7983 */ /* 0x000ea80000100a00 */
[----:B------:R-:W2:Y:S04]  /*8400*/  LDL.64 R28, [R1+0x768] ;  /* 0x00076800011c7983 */ /* 0x000ea80000100a00 */
[----:B------:R-:W0:Y:S04]  /*8410*/  LDGDEPBAR ;  /* 0x00000000000079af */ /* 0x000e280000000000 */
[----:B------:R-:W2:Y:S04]  /*8420*/  LDL.64 R26, [R1+0x6f8] ;  /* 0x0006f800011a7983 */ /* 0x000ea80000100a00 */
[----:B------:R1:W-:Y:S04]  /*8430*/  LDGSTS.E [R23+0x20000], [R246.64], P0 ;  /* 0x20000000f6177fae */ /* 0x0003e80008121844 */
[----:B------:R-:W2:Y:S04]  /*8440*/  LDL.64 R24, [R1+0x678] ;  /* 0x0006780001187983 */ /* 0x000ea80000100a00 */
[----:B------:R1:W-:Y:S04]  /*8450*/  LDGSTS.E [R23+0x20400], [R248.64], P0 ;  /* 0x20400000f8177fae */ /* 0x0003e80008121844 */
[----:B-1----:R-:W2:Y:S04]  /*8460*/  LDL.64 R246, [R1+0x5f8] ;  /* 0x0005f80001f67983 */ /* 0x002ea80000100a00 */
[----:B------:R-:W2:Y:S04]  /*8470*/  LDL.64 R248, [R1+0xd20] ;  /* 0x000d200001f87983 */ /* 0x000ea80000100a00 */
[----:B----4-:R1:W-:Y:S04]  /*8480*/  LDGSTS.E [R23+0x20800], [R80.64], P0 ;  /* 0x2080000050177fae */ /* 0x0103e80008121844 */
[----:B------:R4:W-:Y:S04]  /*8490*/  LDGSTS.E [R23+0x20c00], [R78.64], P0 ;  /* 0x20c000004e177fae */ /* 0x0009e80008121844 */
[----:B------:R4:W-:Y:S04]  /*84a0*/  LDGSTS.E [R23+0x21000], [R76.64], P0 ;  /* 0x210000004c177fae */ /* 0x0009e80008121844 */
[----:B-1----:R-:W3:Y:S04]  /*84b0*/  LDL.LU.64 R80, [R1+0x2340] ;  /* 0x0023400001507983 */ /* 0x002ee80000300a00 */
[----:B----4-:R-:W4:Y:S04]  /*84c0*/  LDL.64 R78, [R1+0xd00] ;  /* 0x000d0000014e7983 */ /* 0x010f280000100a00 */
[----:B------:R1:W-:Y:S04]  /*84d0*/  LDGSTS.E [R23+0x21400], [R74.64], P0 ;  /* 0x214000004a177fae */ /* 0x0003e80008121844 */
[----:B------:R-:W3:Y:S04]  /*84e0*/  LDL.64 R76, [R1+0xc90] ;  /* 0x000c9000014c7983 */ /* 0x000ee80000100a00 */
[----:B------:R1:W-:Y:S04]  /*84f0*/  LDGSTS.E [R23+0x21800], [R72.64], P0 ;  /* 0x2180000048177fae */ /* 0x0003e80008121844 */
[----:B-1----:R-:W3:Y:S04]  /*8500*/  LDL.64 R74, [R1+0xc10] ;  /* 0x000c1000014a7983 */ /* 0x002ee80000100a00 */
        /* <DEDUP_REMOVED lines=33> */
[----:B--2---:R-:W2:Y:S04]  /*8720*/  LDL.64 R40, [R1+0xb88] ;  /* 0x000b880001287983 */ /* 0x004ea80000100a00 */
[----:B------:R1:W-:Y:S04]  /*8730*/  LDGSTS.E [R22+0x22100], [R36.64], P0 ;  /* 0x2210000024167fae */ /* 0x0003e80008121844 */
[----:B-1----:R-:W2:Y:S04]  /*8740*/  LDL.64 R38, [R1+0xb28] ;  /* 0x000b280001267983 */ /* 0x002ea80000100a00 */
[----:B------:R1:W-:Y:S04]  /*8750*/  LDGSTS.E [R22+0x22500], [R34.64], P0 ;  /* 0x2250000022167fae */ /* 0x0003e80008121844 */
[----:B------:R-:W2:Y:S04]  /*8760*/  LDL.64 R36, [R1+0xb08] ;  /* 0x000b080001247983 */ /* 0x000ea80000100a00 */
        /* <DEDUP_REMOVED lines=14> */
[----:B------:R-:W2:Y:S04]  /*8850*/  LDL.64 R246, [R1+0x668] ;  /* 0x0006680001f67983 */ /* 0x000ea80000100a00 */
[----:B------:R-:W2:Y:S04]  /*8860*/  LDL.64 R248, [R1+0x538] ;  /* 0x0005380001f87983 */ /* 0x000ea80000100a00 */
[----:B----4-:R1:W-:Y:S04]  /*8870*/  LDGSTS.E [R250+0x20600], [R78.64], P0 ;  /* 0x206000004efa7fae */ /* 0x0103e80008121844 */
[----:B---3--:R3:W-:Y:S04]  /*8880*/  LDGSTS.E [R250+0x20a00], [R76.64], P0 ;  /* 0x20a000004cfa7fae */ /* 0x0087e80008121844 */
[----:B-1----:R-:W4:Y:S04]  /*8890*/  LDL.LU.64 R78, [R1+0x2338] ;  /* 0x00233800014e7983 */ /* 0x002f280000300a00 */
[----:B------:R1:W-:Y:S04]  /*88a0*/  LDGSTS.E [R250+0x20e00], [R74.64], P0 ;  /* 0x20e000004afa7fae */ /* 0x0003e80008121844 */
[----:B---3--:R-:W3:Y:S04]  /*88b0*/  LDL.LU.64 R76, [R1+0x2330] ;  /* 0x00233000014c7983 */ /* 0x008ee80000300a00 */
[----:B------:R1:W-:Y:S04]  /*88c0*/  LDGSTS.E [R250+0x21200], [R72.64], P0 ;  /* 0x2120000048fa7fae */ /* 0x0003e80008121844 */
[----:B-1----:R-:W3:Y:S04]  /*88d0*/  LDL.LU.64 R74, [R1+0x2328] ;  /* 0x00232800014a7983 */ /* 0x002ee80000300a00 */
[----:B------:R1:W-:Y:S04]  /*88e0*/  LDGSTS.E [R250+0x21600], [R70.64], P0 ;  /* 0x2160000046fa7fae */ /* 0x0003e80008121844 */
[----:B------:R-:W3:Y:S04]  /*88f0*/  LDL.LU.64 R72, [R1+0x2320] ;  /* 0x0023200001487983 */ /* 0x000ee80000300a00 */
        /* <DEDUP_REMOVED lines=27> */
[----:B--2---:R-:W2:Y:S04]  /*8ab0*/  LDL.LU.64 R44, [R1+0x22b0] ;  /* 0x0022b000012c7983 */ /* 0x004ea80000300a00 */
[----:B------:R1:W-:Y:S04]  /*8ac0*/  LDGSTS.E [R21+0x21300], [R40.64], P0 ;  /* 0x2130000028157fae */ /* 0x0003e80008121844 */
[----:B-1----:R-:W2:Y:S04]  /*8ad0*/  LDL.LU.64 R42, [R1+0x22a8] ;  /* 0x0022a800012a7983 */ /* 0x002ea80000300a00 */
[----:B------:R1:W-:Y:S04]  /*8ae0*/  LDGSTS.E [R21+0x21700], [R38.64], P0 ;  /* 0x2170000026157fae */ /* 0x0003e80008121844 */
[----:B------:R-:W2:Y:S04]  /*8af0*/  LDL.LU.64 R40, [R1+0x22a0] ;  /* 0x0022a00001287983 */ /* 0x000ea80000300a00 */
[----:B------:R1:W-:Y:S04]  /*8b00*/  LDGSTS.E [R21+0x21b00], [R36.64], P0 ;  /* 0x21b0000024157fae */ /* 0x0003e80008121844 */
[----:B-1----:R-:W2:Y:S04]  /*8b10*/  LDL.LU.64 R38, [R1+0x2298] ;  /* 0x0022980001267983 */ /* 0x002ea80000300a00 */
[----:B------:R1:W-:Y:S04]  /*8b20*/  LDGSTS.E [R21+0x21f00], [R34.64], P0 ;  /* 0x21f0000022157fae */ /* 0x0003e80008121844 */
[----:B------:R1:W-:Y:S04]  /*8b30*/  LDGSTS.E [R21+0x22300], [R32.64], P0 ;  /* 0x2230000020157fae */ /* 0x0003e80008121844 */
[----:B------:R1:W-:Y:S04]  /*8b40*/  LDGSTS.E [R21+0x22700], [R30.64], P0 ;  /* 0x227000001e157fae */ /* 0x0003e80008121844 */
[----:B------:R1:W-:Y:S04]  /*8b50*/  LDGSTS.E [R21+0x22b00], [R28.64], P0 ;  /* 0x22b000001c157fae */ /* 0x0003e80008121844 */
[----:B------:R1:W-:Y:S04]  /*8b60*/  LDGSTS.E [R21+0x22f00], [R26.64], P0 ;  /* 0x22f000001a157fae */ /* 0x0003e80008121844 */
[----:B------:R1:W-:Y:S04]  /*8b70*/  LDGSTS.E [R21+0x23300], [R24.64], P0 ;  /* 0x2330000018157fae */ /* 0x0003e80008121844 */
[----:B------:R1:W-:Y:S04]  /*8b80*/  LDGSTS.E [R21+0x23700], [R22.64], P0 ;  /* 0x2370000016157fae */ /* 0x0003e80008121844 */
[----:B------:R1:W-:Y:S04]  /*8b90*/  LDGSTS.E [R21+0x23b00], [R246.64], P0 ;  /* 0x23b00000f6157fae */ /* 0x0003e80008121844 */
[----:B------:R1:W-:Y:S01]  /*8ba0*/  LDGSTS.E [R21+0x23f00], [R248.64], P0 ;  /* 0x23f00000f8157fae */ /* 0x0003e20008121844 */
[----:B------:R-:W-:-:S02]  /*8bb0*/  ISETP.GE.U32.AND P0, PT, R252, 0x7fffffac, PT ;  /* 0x7fffffacfc00780c */ /* 0x000fc40003f06070 */
[----:B------:R-:W-:Y:S01]  /*8bc0*/  SEL R252, R0, RZ, P1 ;  /* 0x000000ff00fc7207 */ /* 0x000fe20000800000 */
[----:B------:R-:W0:Y:S01]  /*8bd0*/  LDGDEPBAR ;  /* 0x00000000000079af */ /* 0x000e220000000000 */
[----:B------:R-:W-:Y:S01]  /*8be0*/  IADD3 R0, R251, -0x3d, RZ ;  /* 0xffffffc3fb007810 */ /* 0x000fe20007ffe0ff */
[----:B------:R-:W-:Y:S01]  /*8bf0*/  IMAD.WIDE R250, R18, 0x4, R16 ;  /* 0x0000000412fa7825 */ /* 0x000fe200078e0210 */
[----:B------:R-:W-:-:S05]  /*8c00*/  MOV R16, c[0x0][0x188] ;  /* 0x0000620000107a02 */ /* 0x000fca0000000f00 */
[----:B------:R-:W-:-:S04]  /*8c10*/  IMAD.SHL.U32 R16, R16, 0x20, RZ ;  /* 0x0000002010107824 */ /* 0x000fc800078e00ff */
[C---:B-1----:R-:W-:Y:S01]  /*8c20*/  IMAD.WIDE R248, R16.reuse, 0x4, R2 ;  /* 0x0000000410f87825 */ /* 0x042fe200078e0202 */
[----:B------:R-:W-:Y:S03]  /*8c30*/  STL.64 [R1+0x1488], R250 ;  /* 0x001488fa01007387 */ /* 0x000fe60000100a00 */
[C---:B------:R-:W-:Y:S01]  /*8c40*/  IMAD.WIDE R246, R16.reuse, 0x4, R4 ;  /* 0x0000000410f67825 */ /* 0x040fe200078e0204 */
[----:B------:R-:W-:Y:S03]  /*8c50*/  STL.64 [R1+0x1498], R248 ;  /* 0x001498f801007387 */ /* 0x000fe60000100a00 */
[C---:B------:R-:W-:Y:S01]  /*8c60*/  IMAD.WIDE R36, R16.reuse, 0x4, R6 ;  /* 0x0000000410247825 */ /* 0x040fe200078e0206 */
[----:B------:R1:W-:Y:S03]  /*8c70*/  STL.64 [R1+0x14a8], R246 ;  /* 0x0014a8f601007387 */ /* 0x0003e60000100a00 */
[----:B------:R-:W-:Y:S01]  /*8c80*/  IMAD.WIDE R34, R16, 0x4, R8 ;  /* 0x0000000410227825 */ /* 0x000fe200078e0208 */
[----:B------:R-:W2:Y:S04]  /*8c90*/  LDL.LU.64 R32, [R1+0x190] ;  /* 0x0001900001207983 */ /* 0x000ea80000300a00 */
[----:B------:R-:W-:Y:S04]  /*8ca0*/  STL.64 [R1+0x1500], R36 ;  /* 0x0015002401007387 */ /* 0x000fe80000100a00 */
[----:B------:R-:W3:Y:S04]  /*8cb0*/  LDL.LU.64 R30, [R1+0x188] ;  /* 0x00018800011e7983 */ /* 0x000ee80000300a00 */
[----:B------:R-:W-:Y:S04]  /*8cc0*/  STL.64 [R1+0x1540], R34 ;  /* 0x0015402201007387 */ /* 0x000fe80000100a00 */
[----:B------:R-:W4:Y:S01]  /*8cd0*/  LDL.LU.64 R28, [R1+0x180] ;  /* 0x00018000011c7983 */ /* 0x000f220000300a00 */
[----:B------:R-:W-:-:S03]  /*8ce0*/  LOP3.LUT R9, R19, 0x3f, RZ, 0xc0, !PT ;  /* 0x0000003f13097812 */ /* 0x000fc600078ec0ff */
[----:B------:R-:W4:Y:S04]  /*8cf0*/  LDL.LU.64 R26, [R1+0x178] ;  /* 0x00017800011a7983 */ /* 0x000f280000300a00 */
[----:B------:R-:W-:Y:S01]  /*8d00*/  BAR.SYNC.DEFER_BLOCKING 0x0 ;  /* 0x0000000000007b1d */ /* 0x000fe20000010000 */
[----:B------:R-:W-:-:S05]  /*8d10*/  ISETP.GE.U32.AND P1, PT, R20, 0x7fffffa8, PT ;  /* 0x7fffffa81400780c */ /* 0x000fca0003f26070 */
[----:B------:R-:W4:Y:S04]  /*8d20*/  LDL.LU.64 R24, [R1+0x170] ;  /* 0x0001700001187983 */ /* 0x000f280000300a00 */
[----:B------:R-:W4:Y:S01]  /*8d30*/  LDL.LU.64 R22, [R1+0x168] ;  /* 0x0001680001167983 */ /* 0x000f220000300a00 */
[----:B------:R-:W-:-:S03]  /*8d40*/  IMAD.WIDE R6, R16, 0x4, R10 ;  /* 0x0000000410067825 */ /* 0x000fc600078e020a */
[----:B------:R-:W4:Y:S01]  /*8d50*/  LDL.LU.64 R20, [R1+0x160] ;  /* 0x0001600001147983 */ /* 0x000f220000300a00 */
[----:B------:R-:W-:-:S03]  /*8d60*/  IMAD.SHL.U32 R17, R9, 0x4, RZ ;  /* 0x0000000409117824 */ /* 0x000fc600078e00ff */
[----:B------:R-:W4:Y:S01]  /*8d70*/  LDL.LU.64 R18, [R1+0x158] ;  /* 0x0001580001127983 */ /* 0x000f220000300a00 */
[----:B------:R-:W-:-:S04]  /*8d80*/  IMAD.WIDE R4, R16, 0x4, R12 ;  /* 0x0000000410047825 */ /* 0x000fc800078e020c */
[C---:B------:R-:W-:Y:S01]  /*8d90*/  IMAD.WIDE R2, R16.reuse, 0x4, R14 ;  /* 0x0000000410027825 */ /* 0x040fe200078e020e */
[----:B------:R1:W-:Y:S04]  /*8da0*/  STL.64 [R1+0x1548], R6 ;  /* 0x0015480601007387 */ /* 0x0003e80000100a00 */
[----:B------:R-:W-:Y:S01]  /*8db0*/  @!PT LDS RZ, [RZ] ;  /* 0x00000000fffff984 */ /* 0x000fe20000000800 */
[----:B------:R-:W-:Y:S01]  /*8dc0*/  @!PT LDS RZ, [RZ] ;  /* 0x00000000fffff984 */ /* 0x000fe20000000800 */
[----:B------:R-:W-:Y:S01]  /*8dd0*/  @!PT LDS RZ, [RZ] ;  /* 0x00000000fffff984 */ /* 0x000fe20000000800 */
[----:B------:R1:W-:Y:S04]  /*8de0*/  LDGSTS.E [R17+0x10000], [R250.64], !P3 ;  /* 0x10000000fa117fae */ /* 0x0003e8000d921844 */
[----:B------:R1:W-:Y:S04]  /*8df0*/  STL.64 [R1+0x1550], R4 ;  /* 0x0015500401007387 */ /* 0x0003e80000100a00 */
[----:B------:R1:W-:Y:S04]  /*8e00*/  LDGSTS.E [R17+0x10100], [R248.64], !P3 ;  /* 0x10100000f8117fae */ /* 0x0003e8000d921844 */
[----:B------:R1:W-:Y:S04]  /*8e10*/  STL.64 [R1+0x1558], R2 ;  /* 0x0015580201007387 */ /* 0x0003e80000100a00 */
[----:B------:R1:W-:Y:S04]  /*8e20*/  LDGSTS.E [R17+0x10200], [R246.64], !P3 ;  /* 0x10200000f6117fae */ /* 0x0003e8000d921844 */
[----:B------:R2:W-:Y:S04]  /*8e30*/  LDGSTS.E [R17+0x10300], [R36.64], !P3 ;  /* 0x1030000024117fae */ /* 0x0005e8000d921844 */
[----:B------:R3:W-:Y:S04]  /*8e40*/  LDGSTS.E [R17+0x10400], [R34.64], !P3 ;  /* 0x1040000022117fae */ /* 0x0007e8000d921844 */
[----:B-1----:R-:W4:Y:S04]  /*8e50*/  LDL.LU.64 R246, [R1+0xd0] ;  /* 0x0000d00001f67983 */ /* 0x002f280000300a00 */
[----:B------:R-:W4:Y:S04]  /*8e60*/  LDL.LU.64 R248, [R1+0xc8] ;  /* 0x0000c80001f87983 */ /* 0x000f280000300a00 */
[----:B------:R-:W4:Y:S04]  /*8e70*/  LDL.LU.64 R250, [R1+0xc0] ;  /* 0x0000c00001fa7983 */ /* 0x000f280000300a00 */
[----:B------:R-:W4:Y:S04]  /*8e80*/  LDL.LU.64 R14, [R1+0xb8] ;  /* 0x0000b800010e7983 */ /* 0x000f280000300a00 */
[----:B------:R-:W4:Y:S04]  /*8e90*/  LDL.LU.64 R12, [R1+0xb0] ;  /* 0x0000b000010c7983 */ /* 0x000f280000300a00 */
[----:B------:R-:W4:Y:S04]  /*8ea0*/  LDL.LU.64 R10, [R1+0xa8] ;  /* 0x0000a800010a7983 */ /* 0x000f280000300a00 */
[----:B------:R1:W-:Y:S04]  /*8eb0*/  LDGSTS.E [R17+0x10500], [R6.64], !P3 ;  /* 0x1050000006117fae */ /* 0x0003e8000d921844 */
[----:B------:R1:W-:Y:S04]  /*8ec0*/  LDGSTS.E [R17+0x10600], [R4.64], !P3 ;  /* 0x1060000004117fae */ /* 0x0003e8000d921844 */
[----:B------:R2:W-:Y:S04]  /*8ed0*/  LDGSTS.E [R17+0x10700], [R2.64], !P3 ;  /* 0x1070000002117fae */ /* 0x0005e8000d921844 */
[----:B-1----:R-:W4:Y:S04]  /*8ee0*/  LDL.LU.64 R6, [R1+0xa0] ;  /* 0x0000a00001067983 */ /* 0x002f280000300a00 */
[----:B------:R-:W4:Y:S01]  /*8ef0*/  LDL.LU.64 R4, [R1+0x98] ;  /* 0x0000980001047983 */ /* 0x000f220000300a00 */
[----:B--2---:R-:W-:-:S04]  /*8f00*/  IMAD.WIDE R36, R16, 0x4, R32 ;  /* 0x0000000410247825 */ /* 0x004fc800078e0220 */
[C---:B---3--:R-:W-:Y:S01]  /*8f10*/  IMAD.WIDE R34, R16.reuse, 0x4, R30 ;  /* 0x0000000410227825 */ /* 0x048fe200078e021e */
[----:B------:R1:W-:Y:S03]  /*8f20*/  STL.64 [R1+0xef0], R36 ;  /* 0x000ef02401007387 */ /* 0x0003e60000100a00 */
[C---:B----4-:R-:W-:Y:S01]  /*8f30*/  IMAD.WIDE R32, R16.reuse, 0x4, R28 ;  /* 0x0000000410207825 */ /* 0x050fe200078e021c */
[----:B------:R2:W-:Y:S03]  /*8f40*/  STL.64 [R1+0xef8], R34 ;  /* 0x000ef82201007387 */ /* 0x0005e60000100a00 */
[C---:B------:R-:W-:Y:S01]  /*8f50*/  IMAD.WIDE R30, R16.reuse, 0x4, R26 ;  /* 0x00000004101e7825 */ /* 0x040fe200078e021a */
[----:B------:R3:W-:Y:S04]  /*8f60*/  STL.64 [R1+0xf00], R32 ;  /* 0x000f002001007387 */ /* 0x0007e80000100a00 */
[----:B------:R2:W-:Y:S04]  /*8f70*/  STL.64 [R1+0xf08], R30 ;  /* 0x000f081e01007387 */ /* 0x0005e80000100a00 */
[----:B------:R1:W-:Y:S01]  /*8f80*/  LDGSTS.E [R17+0x12000], [R36.64], !P4 ;  /* 0x1200000024117fae */ /* 0x0003e2000e121844 */
[----:B------:R-:W-:-:S03]  /*8f90*/  IMAD.WIDE R28, R16, 0x4, R24 ;  /* 0x00000004101c7825 */ /* 0x000fc600078e0218 */
[----:B------:R2:W-:Y:S01]  /*8fa0*/  LDGSTS.E [R17+0x12100], [R34.64], !P4 ;  /* 0x1210000022117fae */ /* 0x0005e2000e121844 */
[----:B------:R-:W-:-:S03]  /*8fb0*/  IMAD.WIDE R26, R16, 0x4, R22 ;  /* 0x00000004101a7825 */ /* 0x000fc600078e0216 */
[----:B------:R1:W-:Y:S01]  /*8fc0*/  STL.64 [R1+0xf10], R28 ;  /* 0x000f101c01007387 */ /* 0x0003e20000100a00 */
[----:B------:R-:W-:-:S03]  /*8fd0*/  IMAD.WIDE R20, R16, 0x4, R20 ;  /* 0x0000000410147825 */ /* 0x000fc600078e0214 */
[----:B------:R-:W4:Y:S01]  /*8fe0*/  LDL.LU.64 R24, [R1+0x10] ;  /* 0x0000100001187983 */ /* 0x000f220000300a00 */
[----:B------:R-:W-:-:S03]  /*8ff0*/  IMAD.WIDE R18, R16, 0x4, R18 ;  /* 0x0000000410127825 */ /* 0x000fc600078e0212 */
[----:B------:R1:W-:Y:S04]  /*9000*/  STL.64 [R1+0xf18], R26 ;  /* 0x000f181a01007387 */ /* 0x0003e80000100a00 */
[----:B------:R-:W4:Y:S04]  /*9010*/  LDL.LU.64 R22, [R1+0x8] ;  /* 0x0000080001167983 */ /* 0x000f280000300a00 */
[----:B------:R1:W-:Y:S04]  /*9020*/  STL.64 [R1+0xf20], R20 ;  /* 0x000f201401007387 */ /* 0x0003e80000100a00 */
[----:B------:R-:W4:Y:S04]  /*9030*/  LDL.LU.64 R2, [R1] ;  /* 0x0000000001027983 */ /* 0x000f280000300a00 */
[----:B------:R3:W-:Y:S04]  /*9040*/  STL.64 [R1+0xf28], R18 ;  /* 0x000f281201007387 */ /* 0x0007e80000100a00 */
[----:B-1----:R-:W4:Y:S04]  /*9050*/  LDL.LU.64 R36, [R1+0x2290] ;  /* 0x0022900001247983 */ /* 0x002f280000300a00 */
[----:B--2---:R-:W2:Y:S04]  /*9060*/  LDL.LU.64 R34, [R1+0x2288] ;  /* 0x0022880001227983 */ /* 0x004ea80000300a00 */
[----:B------:R3:W-:Y:S04]  /*9070*/  LDGSTS.E [R17+0x12200], [R32.64], !P4 ;  /* 0x1220000020117fae */ /* 0x0007e8000e121844 */
[----:B------:R1:W-:Y:S01]  /*9080*/  LDGSTS.E [R17+0x12300], [R30.64], !P4 ;  /* 0x123000001e117fae */ /* 0x0003e2000e121844 */
[----:B------:R-:W-:-:S03]  /*9090*/  IMAD.WIDE R246, R16, 0x4, R246 ;  /* 0x0000000410f67825 */ /* 0x000fc600078e02f6 */
[----:B------:R1:W-:Y:S04]  /*90a0*/  LDGSTS.E [R17+0x12400], [R28.64], !P4 ;  /* 0x124000001c117fae */ /* 0x0003e8000e121844 */
[----:B---3--:R-:W3:Y:S01]  /*90b0*/  LDL.LU.64 R32, [R1+0x2280] ;  /* 0x0022800001207983 */ /* 0x008ee20000300a00 */
[----:B------:R-:W-:-:S03]  /*90c0*/  IMAD.WIDE R248, R16, 0x4, R248 ;  /* 0x0000000410f87825 */ /* 0x000fc600078e02f8 */
[----:B-1----:R-:W2:Y:S01]  /*90d0*/  LDL.LU.64 R30, [R1+0x2278] ;  /* 0x00227800011e7983 */ /* 0x002ea20000300a00 */
[----:B------:R-:W-:-:S03]  /*90e0*/  IMAD.WIDE R250, R16, 0x4, R250 ;  /* 0x0000000410fa7825 */ /* 0x000fc600078e02fa */
[----:B------:R-:W2:Y:S01]  /*90f0*/  LDL.LU.64 R28, [R1+0x2270] ;  /* 0x00227000011c7983 */ /* 0x000ea20000300a00 */
[----:B------:R-:W-:-:S03]  /*9100*/  IMAD.WIDE R14, R16, 0x4, R14 ;  /* 0x00000004100e7825 */ /* 0x000fc600078e020e */
[----:B------:R1:W-:Y:S01]  /*9110*/  LDGSTS.E [R17+0x12500], [R26.64], !P4 ;  /* 0x125000001a117fae */ /* 0x0003e2000e121844 */
[----:B------:R-:W-:-:S03]  /*9120*/  IMAD.WIDE R12, R16, 0x4, R12 ;  /* 0x00000004100c7825 */ /* 0x000fc600078e020c */
[----:B------:R1:W-:Y:S01]  /*9130*/  LDGSTS.E [R17+0x12600], [R20.64], !P4 ;  /* 0x1260000014117fae */ /* 0x0003e2000e121844 */
[----:B------:R-:W-:-:S03]  /*9140*/  IMAD.WIDE R10, R16, 0x4, R10 ;  /* 0x00000004100a7825 */ /* 0x000fc600078e020a */
[----:B------:R1:W-:Y:S04]  /*9150*/  LDGSTS.E [R17+0x12700], [R18.64], !P4 ;  /* 0x1270000012117fae */ /* 0x0003e8000e121844 */
[----:B-1----:R-:W2:Y:S04]  /*9160*/  LDL.LU.64 R26, [R1+0x2268] ;  /* 0x00226800011a7983 */ /* 0x002ea80000300a00 */
[----:B------:R-:W2:Y:S04]  /*9170*/  LDL.LU.64 R20, [R1+0x2260] ;  /* 0x0022600001147983 */ /* 0x000ea80000300a00 */
[----:B------:R-:W2:Y:S01]  /*9180*/  LDL.LU.64 R18, [R1+0x2258] ;  /* 0x0022580001127983 */ /* 0x000ea20000300a00 */
[----:B------:R-:W-:-:S03]  /*9190*/  IMAD.WIDE R6, R16, 0x4, R6 ;  /* 0x0000000410067825 */ /* 0x000fc600078e0206 */
[----:B------:R1:W-:Y:S04]  /*91a0*/  STL.64 [R1+0x1020], R246 ;  /* 0x001020f601007387 */ /* 0x0003e80000100a00 */
[----:B------:R1:W-:Y:S04]  /*91b0*/  STL.64 [R1+0x1028], R248 ;  /* 0x001028f801007387 */ /* 0x0003e80000100a00 */
[----:B------:R1:W-:Y:S04]  /*91c0*/  STL.64 [R1+0x1030], R250 ;  /* 0x001030fa01007387 */ /* 0x0003e80000100a00 */
[----:B------:R1:W-:Y:S04]  /*91d0*/  STL.64 [R1+0x1038], R14 ;  /* 0x0010380e01007387 */ /* 0x0003e80000100a00 */
[----:B------:R-:W-:Y:S04]  /*91e0*/  STL.64 [R1+0x1040], R12 ;  /* 0x0010400c01007387 */ /* 0x000fe80000100a00 */
[----:B------:R1:W-:Y:S04]  /*91f0*/  LDGSTS.E [R17+0x14000], [R246.64], !P5 ;  /* 0x14000000f6117fae */ /* 0x0003e8000e921844 */
[----:B------:R1:W-:Y:S04]  /*9200*/  LDGSTS.E [R17+0x14100], [R248.64], !P5 ;  /* 0x14100000f8117fae */ /* 0x0003e8000e921844 */
[----:B------:R1:W-:Y:S04]  /*9210*/  LDGSTS.E [R17+0x14200], [R250.64], !P5 ;  /* 0x14200000fa117fae */ /* 0x0003e8000e921844 */
[----:B-1----:R-:W2:Y:S04]  /*9220*/  LDL.LU.64 R246, [R1+0x2250] ;  /* 0x0022500001f67983 */ /* 0x002ea80000300a00 */
[----:B------:R-:W-:Y:S04]  /*9230*/  STL.64 [R1+0x1048], R10 ;  /* 0x0010480a01007387 */ /* 0x000fe80000100a00 */
[----:B------:R-:W3:Y:S04]  /*9240*/  LDL.LU.64 R248, [R1+0x2248] ;  /* 0x0022480001f87983 */ /* 0x000ee80000300a00 */
[----:B------:R2:W-:Y:S04]  /*9250*/  STL.64 [R1+0x1050], R6 ;  /* 0x0010500601007387 */ /* 0x0005e80000100a00 */
[----:B------:R-:W3:Y:S01]  /*9260*/  LDL.LU.64 R250, [R1+0x2240] ;  /* 0x0022400001fa7983 */ /* 0x000ee20000300a00 */
[----:B------:R-:W-:-:S03]  /*9270*/  IMAD.WIDE R4, R16, 0x4, R4 ;  /* 0x0000000410047825 */ /* 0x000fc600078e0204 */
[----:B------:R1:W-:Y:S04]  /*9280*/  LDGSTS.E [R17+0x14300], [R14.64], !P5 ;  /* 0x143000000e117fae */ /* 0x0003e8000e921844 */
[----:B------:R1:W-:Y:S04]  /*9290*/  LDGSTS.E [R17+0x14400], [R12.64], !P5 ;  /* 0x144000000c117fae */ /* 0x0003e8000e921844 */
[----:B------:R3:W-:Y:S04]  /*92a0*/  LDGSTS.E [R17+0x14500], [R10.64], !P5 ;  /* 0x145000000a117fae */ /* 0x0007e8000e921844 */
[----:B------:R-:W-:Y:S04]  /*92b0*/  STL.64 [R1+0x1058], R4 ;  /* 0x0010580401007387 */ /* 0x000fe80000100a00 */
[----:B------:R2:W-:Y:S04]  /*92c0*/  LDGSTS.E [R17+0x14600], [R6.64], !P5 ;  /* 0x1460000006117fae */ /* 0x0005e8000e921844 */
[----:B------:R1:W-:Y:S01]  /*92d0*/  LDGSTS.E [R17+0x14700], [R4.64], !P5 ;  /* 0x1470000004117fae */ /* 0x0003e2000e921844 */
[----:B----4-:R-:W-:-:S04]  /*92e0*/  IMAD.WIDE R24, R16, 0x4, R24 ;  /* 0x0000000410187825 */ /* 0x010fc800078e0218 */
[C---:B------:R-:W-:Y:S01]  /*92f0*/  IMAD.WIDE R22, R16.reuse, 0x4, R22 ;  /* 0x0000000410167825 */ /* 0x040fe200078e0216 */
[----:B------:R4:W-:Y:S03]  /*9300*/  STL.64 [R1+0x1180], R24 ;  /* 0x0011801801007387 */ /* 0x0009e60000100a00 */
[C---:B-1----:R-:W-:Y:S01]  /*9310*/  IMAD.WIDE R14, R16.reuse, 0x4, R2 ;  /* 0x00000004100e7825 */ /* 0x042fe200078e0202 */
[----:B------:R1:W-:Y:S04]  /*9320*/  STL.64 [R1+0x1188], R22 ;  /* 0x0011881601007387 */ /* 0x0003e80000100a00 */
[----:B------:R1:W-:Y:S04]  /*9330*/  STL.64 [R1+0x11e0], R14 ;  /* 0x0011e00e01007387 */ /* 0x0003e80000100a00 */
[----:B------:R4:W-:Y:S04]  /*9340*/  LDGSTS.E [R17+0x16000], [R24.64], !P6 ;  /* 0x1600000018117fae */ /* 0x0009e8000f121844 */
[----:B------:R1:W-:Y:S04]  /*9350*/  LDGSTS.E [R17+0x16100], [R22.64], !P6 ;  /* 0x1610000016117fae */ /* 0x0003e8000f121844 */
[----:B------:R1:W-:Y:S01]  /*9360*/  LDGSTS.E [R17+0x16200], [R14.64], !P6 ;  /* 0x162000000e117fae */ /* 0x0003e2000f121844 */
[----:B--2---:R-:W-:-:S04]  /*9370*/  IMAD.WIDE R6, R16, 0x4, R246 ;  /* 0x0000000410067825 */ /* 0x004fc800078e02f6 */
[----:B---3--:R-:W-:-:S04]  /*9380*/  IMAD.WIDE R10, R16, 0x4, R248 ;  /* 0x00000004100a7825 */ /* 0x008fc800078e02f8 */
[----:B------:R-:W-:-:S05]  /*9390*/  IMAD.WIDE R12, R16, 0x4, R250 ;  /* 0x00000004100c7825 */ /* 0x000fca00078e02fa */
[----:B------:R2:W-:Y:S04]  /*93a0*/  STL.64 [R1+0x11e8], R12 ;  /* 0x0011e80c01007387 */ /* 0x0005e80000100a00 */
[----:B------:R3:W-:Y:S04]  /*93b0*/  STL.64 [R1+0x11f0], R10 ;  /* 0x0011f00a01007387 */ /* 0x0007e80000100a00 */
[----:B----4-:R-:W4:Y:S04]  /*93c0*/  LDL.LU.64 R24, [R1+0x2238] ;  /* 0x0022380001187983 */ /* 0x010f280000300a00 */
[----:B------:R2:W-:Y:S04]  /*93d0*/  STL.64 [R1+0x11f8], R6 ;  /* 0x0011f80601007387 */ /* 0x0005e80000100a00 */
[----:B-1----:R-:W4:Y:S01]  /*93e0*/  LDL.LU.64 R22, [R1+0x2230] ;  /* 0x0022300001167983 */ /* 0x002f220000300a00 */
[----:B------:R-:W-:-:S03]  /*93f0*/  IMAD.WIDE R4, R16, 0x4, R18 ;  /* 0x0000000410047825 */ /* 0x000fc600078e0212 */
[----:B------:R2:W-:Y:S01]  /*9400*/  LDGSTS.E [R17+0x16300], [R12.64], !P6 ;  /* 0x163000000c117fae */ /* 0x0005e2000f121844 */
[----:B------:R-:W-:-:S03]  /*9410*/  IMAD.WIDE R2, R16, 0x4, R20 ;  /* 0x0000000410027825 */ /* 0x000fc600078e0214 */
[----:B------:R1:W-:Y:S01]  /*9420*/  STL.64 [R1+0x1200], R4 ;  /* 0x0012000401007387 */ /* 0x0003e20000100a00 */
[----:B------:R-:W-:-:S03]  /*9430*/  IMAD.WIDE R14, R16, 0x4, R26 ;  /* 0x00000004100e7825 */ /* 0x000fc600078e021a */
[----:B------:R3:W-:Y:S01]  /*9440*/  LDGSTS.E [R17+0x16400], [R10.64], !P6 ;  /* 0x164000000a117fae */ /* 0x0007e2000f121844 */
[----:B--2---:R-:W-:-:S03]  /*9450*/  IMAD.WIDE R12, R16, 0x4, R28 ;  /* 0x00000004100c7825 */ /* 0x004fc600078e021c */
[----:B------:R2:W-:Y:S04]  /*9460*/  STL.64 [R1+0x1208], R2 ;  /* 0x0012080201007387 */ /* 0x0005e80000100a00 */
[----:B------:R1:W-:Y:S01]  /*9470*/  LDGSTS.E [R17+0x16500], [R6.64], !P6 ;  /* 0x1650000006117fae */ /* 0x0003e2000f121844 */
[----:B---3--:R-:W-:-:S03]  /*9480*/  IMAD.WIDE R10, R16, 0x4, R30 ;  /* 0x00000004100a7825 */ /* 0x008fc600078e021e */
[----:B------:R3:W-:Y:S04]  /*9490*/  LDGSTS.E [R17+0x16600], [R4.64], !P6 ;  /* 0x1660000004117fae */ /* 0x0007e8000f121844 */
[----:B------:R2:W-:Y:S01]  /*94a0*/  LDGSTS.E [R17+0x16700], [R2.64], !P6 ;  /* 0x1670000002117fae */ /* 0x0005e2000f121844 */
[----:B-1----:R-:W-:-:S04]  /*94b0*/  IMAD.WIDE R6, R16, 0x4, R32 ;  /* 0x0000000410067825 */ /* 0x002fc800078e0220 */
[----:B---3--:R-:W-:-:S04]  /*94c0*/  IMAD.WIDE R4, R16, 0x4, R34 ;  /* 0x0000000410047825 */ /* 0x008fc800078e0222 */
[----:B--2---:R-:W-:Y:S01]  /*94d0*/  IMAD.WIDE R2, R16, 0x4, R36 ;  /* 0x0000000410027825 */ /* 0x004fe200078e0224 */
[----:B------:R-:W-:-:S03]  /*94e0*/  ISETP.GE.U32.AND P3, PT, R0, 0x7fffffa4, PT ;  /* 0x7fffffa40000780c */ /* 0x000fc60003f66070 */
[----:B------:R-:W-:-:S04]  /*94f0*/  IMAD.WIDE R30, R16, 0x4, R70 ;  /* 0x00000004101e7825 */ /* 0x000fc800078e0246 */
[----:B------:R-:W-:-:S04]  /*9500*/  IMAD.WIDE R28, R16, 0x4, R74 ;  /* 0x00000004101c7825 */ /* 0x000fc800078e024a */
[----:B------:R-:W-:-:S04]  /*9510*/  IMAD.WIDE R26, R16, 0x4, R76 ;  /* 0x00000004101a7825 */ /* 0x000fc800078e024c */
[----:B----4-:R-:W-:-:S04]  /*9520*/  IMAD.WIDE R18, R16, 0x4, R24 ;  /* 0x0000000410127825 */ /* 0x010fc800078e0218 */
[----:B------:R-:W-:-:S05]  /*9530*/  IMAD.WIDE R20, R16, 0x4, R22 ;  /* 0x0000000410147825 */ /* 0x000fca00078e0216 */
[----:B------:R1:W-:Y:S04]  /*9540*/  STL.64 [R1+0x12d0], R20 ;  /* 0x0012d01401007387 */ /* 0x0003e80000100a00 */
[----:B------:R2:W-:Y:S04]  /*9550*/  STL.64 [R1+0x12d8], R18 ;  /* 0x0012d81201007387 */ /* 0x0005e80000100a00 */
[----:B------:R3:W-:Y:S04]  /*9560*/  STL.64 [R1+0x12e0], R14 ;  /* 0x0012e00e01007387 */ /* 0x0007e80000100a00 */
        /* <DEDUP_REMOVED lines=15> */
[----:B-1----:R-:W-:-:S03]  /*9660*/  IMAD.WIDE R10, R16, 0x4, R46 ;  /* 0x00000004100a7825 */ /* 0x002fc600078e022e */
[----:B------:R3:W-:Y:S04]  /*9670*/  LDGSTS.E [R17+0x18600], [R4.64], !P2 ;  /* 0x1860000004117fae */ /* 0x0007e8000d121844 */
[----:B------:R1:W-:Y:S01]  /*9680*/  STL.64 [R1+0x1350], R20 ;  /* 0x0013501401007387 */ /* 0x0003e20000100a00 */
[----:B--2---:R-:W-:-:S03]  /*9690*/  IMAD.WIDE R6, R16, 0x4, R48 ;  /* 0x0000000410067825 */ /* 0x004fc600078e0230 */
[----:B------:R4:W-:Y:S04]  /*96a0*/  LDGSTS.E [R17+0x18700], [R2.64], !P2 ;  /* 0x1870000002117fae */ /* 0x0009e8000d121844 */
[----:B------:R2:W-:Y:S01]  /*96b0*/  STL.64 [R1+0x1358], R18 ;  /* 0x0013581201007387 */ /* 0x0005e20000100a00 */
[----:B---3--:R-:W-:-:S03]  /*96c0*/  IMAD.WIDE R4, R16, 0x4, R50 ;  /* 0x0000000410047825 */ /* 0x008fc600078e0232 */
[----:B------:R3:W-:Y:S01]  /*96d0*/  STL.64 [R1+0x1360], R14 ;  /* 0x0013600e01007387 */ /* 0x0007e20000100a00 */
[----:B----4-:R-:W-:-:S03]  /*96e0*/  IMAD.WIDE R2, R16, 0x4, R52 ;  /* 0x0000000410027825 */ /* 0x010fc600078e0234 */
        /* <DEDUP_REMOVED lines=17> */
[----:B------:R-:W-:Y:S01]  /*9800*/  STL.64 [R1+0x1460], R20 ;  /* 0x0014601401007387 */ /* 0x000fe20000100a00 */
[----:B--2---:R-:W-:-:S03]  /*9810*/  IMAD.WIDE R6, R16, 0x4, R64 ;  /* 0x0000000410067825 */ /* 0x004fc600078e0240 */
[----:B------:R4:W-:Y:S04]  /*9820*/  LDGSTS.E [R17+0x1a700], [R2.64], !P0 ;  /* 0x1a70000002117fae */ /* 0x0009e8000c121844 */
[----:B------:R-:W-:Y:S01]  /*9830*/  STL.64 [R1+0x1470], R18 ;  /* 0x0014701201007387 */ /* 0x000fe20000100a00 */
[----:B---3--:R-:W-:-:S03]  /*9840*/  IMAD.WIDE R4, R16, 0x4, R66 ;  /* 0x0000000410047825 */ /* 0x008fc600078e0242 */
[----:B------:R1:W-:Y:S01]  /*9850*/  STL.64 [R1+0x1478], R14 ;  /* 0x0014780e01007387 */ /* 0x0003e20000100a00 */
[----:B----4-:R-:W-:-:S03]  /*9860*/  IMAD.WIDE R2, R16, 0x4, R68 ;  /* 0x0000000410027825 */ /* 0x010fc600078e0244 */
[----:B------:R2:W-:Y:S04]  /*9870*/  STL.64 [R1+0x16e8], R12 ;  /* 0x0016e80c01007387 */ /* 0x0005e80000100a00 */
[----:B------:R3:W-:Y:S04]  /*9880*/  STL.64 [R1+0x16e0], R10 ;  /* 0x0016e00a01007387 */ /* 0x0007e80000100a00 */
[----:B------:R-:W-:Y:S04]  /*9890*/  STL.64 [R1+0x16d8], R6 ;  /* 0x0016d80601007387 */ /* 0x000fe80000100a00 */
[----:B------:R-:W-:Y:S04]  /*98a0*/  STL.64 [R1+0x16d0], R4 ;  /* 0x0016d00401007387 */ /* 0x000fe80000100a00 */
[----:B------:R2:W-:Y:S04]  /*98b0*/  STL.64 [R1+0x16c8], R2 ;  /* 0x0016c80201007387 */ /* 0x0005e80000100a00 */
[----:B------:R-:W4:Y:S04]  /*98c0*/  LDL.LU.64 R248, [R1+0x210] ;  /* 0x0002100001f87983 */ /* 0x000f280000300a00 */
[----:B------:R-:W4:Y:S04]  /*98d0*/  LDL.LU.64 R250, [R1+0x208] ;  /* 0x0002080001fa7983 */ /* 0x000f280000300a00 */
[----:B------:R1:W-:Y:S04]  /*98e0*/  LDGSTS.E [R17+0x1c000], [R20.64], !P1 ;  /* 0x1c00000014117fae */ /* 0x0003e8000c921844 */
[----:B------:R1:W-:Y:S04]  /*98f0*/  LDGSTS.E [R17+0x1c100], [R18.64], !P1 ;  /* 0x1c10000012117fae */ /* 0x0003e8000c921844 */
[----:B------:R1:W-:Y:S04]  /*9900*/  LDGSTS.E [R17+0x1c200], [R14.64], !P1 ;  /* 0x1c2000000e117fae */ /* 0x0003e8000c921844 */
[----:B------:R2:W-:Y:S04]  /*9910*/  LDGSTS.E [R17+0x1c300], [R12.64], !P1 ;  /* 0x1c3000000c117fae */ /* 0x0005e8000c921844 */
[----:B------:R3:W-:Y:S04]  /*9920*/  LDGSTS.E [R17+0x1c400], [R10.64], !P1 ;  /* 0x1c4000000a117fae */ /* 0x0007e8000c921844 */
[----:B------:R2:W-:Y:S04]  /*9930*/  LDGSTS.E [R17+0x1c500], [R6.64], !P1 ;  /* 0x1c50000006117fae */ /* 0x0005e8000c921844 */
[----:B------:R2:W-:Y:S04]  /*9940*/  LDGSTS.E [R17+0x1c600], [R4.64], !P1 ;  /* 0x1c60000004117fae */ /* 0x0005e8000c921844 */
[----:B-1----:R-:W4:Y:S04]  /*9950*/  LDL.LU.64 R14, [R1+0x200] ;  /* 0x00020000010e7983 */ /* 0x002f280000300a00 */
[----:B------:R1:W-:Y:S01]  /*9960*/  LDGSTS.E [R17+0x1c700], [R2.64], !P1 ;  /* 0x1c70000002117fae */ /* 0x0003e2000c921844 */
[----:B------:R-:W-:-:S03]  /*9970*/  IMAD.WIDE R24, R16, 0x4, R78 ;  /* 0x0000000410187825 */ /* 0x000fc600078e024e */
[----:B--2---:R-:W2:Y:S01]  /*9980*/  LDL.LU.64 R12, [R1+0x1f8] ;  /* 0x0001f800010c7983 */ /* 0x004ea20000300a00 */
[----:B------:R-:W-:-:S03]  /*9990*/  IMAD.WIDE R22, R16, 0x4, R80 ;  /* 0x0000000410167825 */ /* 0x000fc600078e0250 */
[----:B---3--:R-:W2:Y:S01]  /*99a0*/  LDL.LU.64 R10, [R1+0x1f0] ;  /* 0x0001f000010a7983 */ /* 0x008ea20000300a00 */
[----:B-1----:R-:W-:-:S03]  /*99b0*/  IMAD.WIDE R2, R16, 0x4, R72 ;  /* 0x0000000410027825 */ /* 0x002fc600078e0248 */
[----:B------:R-:W2:Y:S04]  /*99c0*/  LDL.LU.64 R6, [R1+0x1e8] ;  /* 0x0001e80001067983 */ /* 0x000ea80000300a00 */
[----:B------:R-:W2:Y:S01]  /*99d0*/  LDL.LU.64 R4, [R1+0x1e0] ;  /* 0x0001e00001047983 */ /* 0x000ea20000300a00 */
[----:B------:R-:W-:-:S03]  /*99e0*/  IMAD.WIDE R20, R16, 0x4, R82 ;  /* 0x0000000410147825 */ /* 0x000fc600078e0252 */
[----:B------:R-:W-:Y:S04]  /*99f0*/  STL.64 [R1+0x1728], R30 ;  /* 0x0017281e01007387 */ /* 0x000fe80000100a00 */
[----:B------:R1:W-:Y:S04]  /*9a00*/  STL.64 [R1+0x1720], R2 ;  /* 0x0017200201007387 */ /* 0x0003e80000100a00 */
[----:B------:R1:W-:Y:S04]  /*9a10*/  STL.64 [R1+0x1718], R28 ;  /* 0x0017181c01007387 */ /* 0x0003e80000100a00 */
[----:B------:R1:W-:Y:S04]  /*9a20*/  STL.64 [R1+0x1710], R26 ;  /* 0x0017101a01007387 */ /* 0x0003e80000100a00 */
[----:B------:R1:W-:Y:S04]  /*9a30*/  STL.64 [R1+0x1708], R24 ;  /* 0x0017081801007387 */ /* 0x0003e80000100a00 */
[----:B------:R1:W-:Y:S04]  /*9a40*/  LDGSTS.E [R17+0x1e000], [R30.64], !P3 ;  /* 0x1e0000001e117fae */ /* 0x0003e8000d921844 */
[----:B------:R1:W-:Y:S04]  /*9a50*/  STL.64 [R1+0x1700], R22 ;  /* 0x0017001601007387 */ /* 0x0003e80000100a00 */
[----:B------:R1:W-:Y:S04]  /*9a60*/  LDGSTS.E [R17+0x1e100], [R2.64], !P3 ;  /* 0x1e10000002117fae */ /* 0x0003e8000d921844 */
[----:B------:R2:W-:Y:S01]  /*9a70*/  STL.64 [R1+0x16f8], R20 ;  /* 0x0016f81401007387 */ /* 0x0005e20000100a00 */
[----:B------:R-:W-:-:S02]  /*9a80*/  IMAD.MOV.U32 R8, RZ, RZ, c[0x0][0x180] ;  /* 0x00006000ff087624 */ /* 0x000fc400078e00ff */
[----:B------:R-:W-:Y:S01]  /*9a90*/  IMAD.WIDE R18, R16, 0x4, R84 ;  /* 0x0000000410127825 */ /* 0x000fe200078e0254 */
[----:B------:R2:W-:Y:S04]  /*9aa0*/  LDGSTS.E [R17+0x1e200], [R28.64], !P3 ;  /* 0x1e2000001c117fae */ /* 0x0005e8000d921844 */
[----:B-1----:R-:W2:Y:S01]  /*9ab0*/  LDL.LU.64 R2, [R1+0x1d8] ;  /* 0x0001d80001027983 */ /* 0x002ea20000300a00 */
[----:B------:R-:W-:-:S03]  /*9ac0*/  IADD3 R0, R8, -0x22, RZ ;  /* 0xffffffde08007810 */ /* 0x000fc60007ffe0ff */
[----:B------:R1:W-:Y:S01]  /*9ad0*/  STL.64 [R1+0x16f0], R18 ;  /* 0x0016f01201007387 */ /* 0x0003e20000100a00 */
[----:B------:R-:W-:-:S03]  /*9ae0*/  ISETP.GE.U32.AND P4, PT, R0, 0x7fffffbf, PT ;  /* 0x7fffffbf0000780c */ /* 0x000fc60003f86070 */
[----:B------:R1:W-:Y:S04]  /*9af0*/  LDGSTS.E [R17+0x1e300], [R26.64], !P3 ;  /* 0x1e3000001a117fae */ /* 0x0003e8000d921844 */
[----:B------:R1:W-:Y:S04]  /*9b00*/  LDGSTS.E [R17+0x1e400], [R24.64], !P3 ;  /* 0x1e40000018117fae */ /* 0x0003e8000d921844 */
[----:B------:R1:W-:Y:S04]  /*9b10*/  LDGSTS.E [R17+0x1e500], [R22.64], !P3 ;  /* 0x1e50000016117fae */ /* 0x0003e8000d921844 */
[----:B------:R1:W-:Y:S04]  /*9b20*/  LDGSTS.E [R17+0x1e600], [R20.64], !P3 ;  /* 0x1e60000014117fae */ /* 0x0003e8000d921844 */
[----:B------:R1:W-:Y:S01]  /*9b30*/  LDGSTS.E [R17+0x1e700], [R18.64], !P3 ;  /* 0x1e70000012117fae */ /* 0x0003e2000d921844 */
[----:B----4-:R-:W-:-:S03]  /*9b40*/  IMAD.WIDE R34, R16, 0x4, R250 ;  /* 0x0000000410227825 */ /* 0x010fc600078e02fa */
[----:B------:R-:W4:Y:S01]  /*9b50*/  S2R R251, SR_TID.X ;  /* 0x0000000000fb7919 */ /* 0x000f220000002100 */
[----:B------:R-:W-:-:S05]  /*9b60*/  IMAD.WIDE R36, R16, 0x4, R248 ;  /* 0x0000000410247825 */ /* 0x000fca00078e02f8 */
[----:B------:R-:W-:Y:S04]  /*9b70*/  STL.64 [R1+0x2a8], R36 ;  /* 0x0002a82401007387 */ /* 0x000fe80000100a00 */
[----:B------:R-:W3:Y:S04]  /*9b80*/  LDL.LU.64 R32, [R1+0x150] ;  /* 0x0001500001207983 */ /* 0x000ee80000300a00 */
[----:B------:R-:W-:Y:S04]  /*9b90*/  STL.64 [R1+0x320], R34 ;  /* 0x0003202201007387 */ /* 0x000fe80000100a00 */
[----:B------:R-:W3:Y:S01]  /*9ba0*/  LDL.LU.64 R30, [R1+0x148] ;  /* 0x00014800011e7983 */ /* 0x000ee20000300a00 */
[----:B----4-:R-:W-:Y:S01]  /*9bb0*/  LOP3.LUT R251, R251, 0x3f, RZ, 0xc0, !PT ;  /* 0x0000003ffbfb7812 */ /* 0x010fe200078ec0ff */
[----:B------:R-:W-:-:S03]  /*9bc0*/  IMAD.WIDE R14, R16, 0x4, R14 ;  /* 0x00000004100e7825 */ /* 0x000fc600078e020e */
[----:B------:R-:W-:Y:S02]  /*9bd0*/  SHF.L.U32 R251, R251, 0x2, RZ ;  /* 0x00000002fbfb7819 */ /* 0x000fe400000006ff */
[----:B------:R4:W-:Y:S01]  /*9be0*/  STL.64 [R1+0x328], R14 ;  /* 0x0003280e01007387 */ /* 0x0009e20000100a00 */
[----:B--2---:R-:W-:-:S03]  /*9bf0*/  IMAD.WIDE R12, R16, 0x4, R12 ;  /* 0x00000004100c7825 */ /* 0x004fc600078e020c */
[----:B------:R-:W2:Y:S01]  /*9c00*/  LDL.LU.64 R28, [R1+0x140] ;  /* 0x00014000011c7983 */ /* 0x000ea20000300a00 */
[----:B------:R-:W-:-:S03]  /*9c10*/  IMAD.WIDE R10, R16, 0x4, R10 ;  /* 0x00000004100a7825 */ /* 0x000fc600078e020a */
[----:B------:R4:W-:Y:S04]  /*9c20*/  STL.64 [R1+0x350], R12 ;  /* 0x0003500c01007387 */ /* 0x0009e80000100a00 */
[----:B-1----:R-:W2:Y:S01]  /*9c30*/  LDL.LU.64 R26, [R1+0x138] ;  /* 0x00013800011a7983 */ /* 0x002ea20000300a00 */
[----:B------:R-:W-:-:S03]  /*9c40*/  IMAD.WIDE R6, R16, 0x4, R6 ;  /* 0x0000000410067825 */ /* 0x000fc600078e0206 */
[----:B------:R-:W2:Y:S01]  /*9c50*/  LDL.LU.64 R24, [R1+0x130] ;  /* 0x0001300001187983 */ /* 0x000ea20000300a00 */
[C---:B------:R-:W-:Y:S01]  /*9c60*/  IMAD.WIDE R4, R16.reuse, 0x4, R4 ;  /* 0x0000000410047825 */ /* 0x040fe200078e0204 */
[----:B------:R-:W-:Y:S02]  /*9c70*/  LOP3.LUT R247, R251, 0x20, RZ, 0x3c, !PT ;  /* 0x00000020fbf77812 */ /* 0x000fe400078e3cff */
[----:B------:R-:W2:Y:S04]  /*9c80*/  LDL.LU.64 R22, [R1+0x128] ;  /* 0x0001280001167983 */ /* 0x000ea80000300a00 */
[----:B------:R1:W-:Y:S04]  /*9c90*/  STL.64 [R1+0x358], R10 ;  /* 0x0003580a01007387 */ /* 0x0003e80000100a00 */
[----:B------:R-:W2:Y:S04]  /*9ca0*/  LDL.LU.64 R20, [R1+0x120] ;  /* 0x0001200001147983 */ /* 0x000ea80000300a00 */
[----:B------:R-:W2:Y:S04]  /*9cb0*/  LDL.LU.64 R18, [R1+0x118] ;  /* 0x0001180001127983 */ /* 0x000ea80000300a00 */
[----:B------:R1:W-:Y:S04]  /*9cc0*/  STL.64 [R1+0x3e0], R6 ;  /* 0x0003e00601007387 */ /* 0x0003e80000100a00 */
[----:B------:R1:W-:Y:S04]  /*9cd0*/  STL.64 [R1+0x3e8], R4 ;  /* 0x0003e80401007387 */ /* 0x0003e80000100a00 */
[----:B------:R1:W-:Y:S04]  /*9ce0*/  LDGSTS.E [R247+0x10800], [R36.64], !P4 ;  /* 0x1080000024f77fae */ /* 0x0003e8000e121844 */
[----:B------:R1:W-:Y:S04]  /*9cf0*/  LDGSTS.E [R247+0x10900], [R34.64], !P4 ;  /* 0x1090000022f77fae */ /* 0x0003e8000e121844 */
[----:B------:R4:W-:Y:S04]  /*9d00*/  LDGSTS.E [R247+0x10a00], [R14.64], !P4 ;  /* 0x10a000000ef77fae */ /* 0x0009e8000e121844 */
[----:B------:R1:W-:Y:S01]  /*9d10*/  LDGSTS.E [R247+0x10b00], [R12.64], !P4 ;  /* 0x10b000000cf77fae */ /* 0x0003e2000e121844 */
[----:B------:R-:W-:-:S03]  /*9d20*/  IMAD.WIDE R2, R16, 0x4, R2 ;  /* 0x0000000410027825 */ /* 0x000fc600078e0202 */
[----:B------:R1:W-:Y:S04]  /*9d30*/  LDGSTS.E [R247+0x10c00], [R10.64], !P4 ;  /* 0x10c000000af77fae */ /* 0x0003e8000e121844 */
[----:B------:R1:W-:Y:S04]  /*9d40*/  STL.64 [R1+0x400], R2 ;  /* 0x0004000201007387 */ /* 0x0003e80000100a00 */
[----:B------:R-:W2:Y:S04]  /*9d50*/  LDL.LU.64 R248, [R1+0x90] ;  /* 0x0000900001f87983 */ /* 0x000ea80000300a00 */
[----:B------:R-:W2:Y:S04]  /*9d60*/  LDL.LU.64 R250, [R1+0x88] ;  /* 0x0000880001fa7983 */ /* 0x000ea80000300a00 */
[----:B----4-:R-:W4:Y:S04]  /*9d70*/  LDL.LU.64 R14, [R1+0x80] ;  /* 0x00008000010e7983 */ /* 0x010f280000300a00 */
[----:B-1----:R-:W4:Y:S04]  /*9d80*/  LDL.LU.64 R12, [R1+0x78] ;  /* 0x00007800010c7983 */ /* 0x002f280000300a00 */
[----:B------:R1:W-:Y:S04]  /*9d90*/  LDGSTS.E [R247+0x10d00], [R6.64], !P4 ;  /* 0x10d0000006f77fae */ /* 0x0003e8000e121844 */
[----:B------:R-:W4:Y:S04]  /*9da0*/  LDL.LU.64 R10, [R1+0x70] ;  /* 0x00007000010a7983 */ /* 0x000f280000300a00 */
[----:B------:R1:W-:Y:S04]  /*9db0*/  LDGSTS.E [R247+0x10e00], [R4.64], !P4 ;  /* 0x10e0000004f77fae */ /* 0x0003e8000e121844 */
[----:B-1----:R-:W4:Y:S04]  /*9dc0*/  LDL.LU.64 R6, [R1+0x68] ;  /* 0x0000680001067983 */ /* 0x002f280000300a00 */
[----:B------:R1:W-:Y:S04]  /*9dd0*/  LDGSTS.E [R247+0x10f00], [R2.64], !P4 ;  /* 0x10f0000002f77fae */ /* 0x0003e8000e121844 */
[----:B------:R-:W4:Y:S04]  /*9de0*/  LDL.LU.64 R4, [R1+0x60] ;  /* 0x0000600001047983 */ /* 0x000f280000300a00 */
[----:B-1----:R-:W4:Y:S01]  /*9df0*/  LDL.LU.64 R2, [R1+0x58] ;  /* 0x0000580001027983 */ /* 0x002f220000300a00 */
[----:B------:R-:W-:-:S04]  /*9e00*/  IADD3 R0, R8, -0x26, RZ ;  /* 0xffffffda08007810 */ /* 0x000fc80007ffe0ff */
[----:B------:R-:W-:Y:S02]  /*9e10*/  ISETP.GE.U32.AND P5, PT, R0, 0x7fffffbb, PT ;  /* 0x7fffffbb0000780c */ /* 0x000fe40003fa6070 */
        /* <DEDUP_REMOVED lines=9> */
[----:B------:R-:W-:Y:S01]  /*9eb0*/  ISETP.GE.U32.AND P3, PT, R0, 0x7fffffa7, PT ;  /* 0x7fffffa70000780c */ /* 0x000fe20003f66070 */
[----:B---3--:R-:W-:-:S04]  /*9ec0*/  IMAD.WIDE R32, R16, 0x4, R32 ;  /* 0x0000000410207825 */ /* 0x008fc800078e0220 */
[C---:B------:R-:W-:Y:S01]  /*9ed0*/  IMAD.WIDE R30, R16.reuse, 0x4, R30 ;  /* 0x00000004101e7825 */ /* 0x040fe200078e021e */
[----:B------:R-:W-:Y:S04]  /*9ee0*/  STL.64 [R1+0xd58], R32 ;  /* 0x000d582001007387 */ /* 0x000fe80000100a00 */
[----:B------:R1:W-:Y:S04]  /*9ef0*/  LDGSTS.E [R247+0x12800], [R32.64], !P5 ;  /* 0x1280000020f77fae */ /* 0x0003e8000e921844 */
[----:B------:R-:W-:Y:S04]  /*9f00*/  STL.64 [R1+0xd60], R30 ;  /* 0x000d601e01007387 */ /* 0x000fe80000100a00 */
[----:B------:R3:W-:Y:S01]  /*9f10*/  LDGSTS.E [R247+0x12900], [R30.64], !P5 ;  /* 0x129000001ef77fae */ /* 0x0007e2000e921844 */
[----:B--2---:R-:W-:-:S04]  /*9f20*/  IMAD.WIDE R28, R16, 0x4, R28 ;  /* 0x00000004101c7825 */ /* 0x004fc800078e021c */
[C---:B------:R-:W-:Y:S01]  /*9f30*/  IMAD.WIDE R26, R16.reuse, 0x4, R26 ;  /* 0x00000004101a7825 */ /* 0x040fe200078e021a */
[----:B------:R-:W-:Y:S03]  /*9f40*/  STL.64 [R1+0xd68], R28 ;  /* 0x000d681c01007387 */ /* 0x000fe60000100a00 */
[C---:B------:R-:W-:Y:S01]  /*9f50*/  IMAD.WIDE R24, R16.reuse, 0x4, R24 ;  /* 0x0000000410187825 */ /* 0x040fe200078e0218 */
[----:B------:R2:W-:Y:S03]  /*9f60*/  LDGSTS.E [R247+0x12a00], [R28.64], !P5 ;  /* 0x12a000001cf77fae */ /* 0x0005e6000e921844 */
[C---:B------:R-:W-:Y:S01]  /*9f70*/  IMAD.WIDE R22, R16.reuse, 0x4, R22 ;  /* 0x0000000410167825 */ /* 0x040fe200078e0216 */
[----:B------:R-:W-:Y:S04]  /*9f80*/  STL.64 [R1+0xd80], R26 ;  /* 0x000d801a01007387 */ /* 0x000fe80000100a00 */
[----:B------:R1:W-:Y:S01]  /*9f90*/  LDGSTS.E [R247+0x12b00], [R26.64], !P5 ;  /* 0x12b000001af77fae */ /* 0x0003e2000e921844 */
[----:B------:R-:W-:-:S03]  /*9fa0*/  IMAD.WIDE R20, R16, 0x4, R20 ;  /* 0x0000000410147825 */ /* 0x000fc600078e0214 */
[----:B------:R-:W-:Y:S01]  /*9fb0*/  STL.64 [R1+0xd88], R24 ;  /* 0x000d881801007387 */ /* 0x000fe20000100a00 */
[----:B------:R-:W-:-:S03]  /*9fc0*/  IMAD.WIDE R18, R16, 0x4, R18 ;  /* 0x0000000410127825 */ /* 0x000fc600078e0212 */
[----:B------:R1:W-:Y:S04]  /*9fd0*/  LDGSTS.E [R247+0x12c00], [R24.64], !P5 ;  /* 0x12c0000018f77fae */ /* 0x0003e8000e921844 */
[----:B------:R-:W-:Y:S04]  /*9fe0*/  STL.64 [R1+0xe00], R22 ;  /* 0x000e001601007387 */ /* 0x000fe80000100a00 */
[----:B------:R1:W-:Y:S04]  /*9ff0*/  LDGSTS.E [R247+0x12d00], [R22.64], !P5 ;  /* 0x12d0000016f77fae */ /* 0x0003e8000e921844 */
[----:B------:R1:W-:Y:S04]  /*a000*/  STL.64 [R1+0xe08], R20 ;  /* 0x000e081401007387 */ /* 0x0003e80000100a00 */
[----:B------:R1:W-:Y:S04]  /*a010*/  LDGSTS.E [R247+0x12e00], [R20.64], !P5 ;  /* 0x12e0000014f77fae */ /* 0x0003e8000e921844 */
[----:B------:R1:W-:Y:S04]  /*a020*/  STL.64 [R1+0xe10], R18 ;  /* 0x000e101201007387 */ /* 0x0003e80000100a00 */
[----:B------:R1:W-:Y:S02]  /*a030*/  LDGSTS.E [R247+0x12f00], [R18.64], !P5 ;  /* 0x12f0000012f77fae */ /* 0x0003e4000e921844 */
[----:B-1----:R-:W-:-:S04]  /*a040*/  IMAD.WIDE R20, R16, 0x4, R248 ;  /* 0x0000000410147825 */ /* 0x002fc800078e02f8 */
[C---:B------:R-:W-:Y:S01]  /*a050*/  IMAD.WIDE R18, R16.reuse, 0x4, R250 ;  /* 0x0000000410127825 */ /* 0x040fe200078e02fa */
[----:B------:R1:W-:Y:S03]  /*a060*/  STL.64 [R1+0xf30], R20 ;  /* 0x000f301401007387 */ /* 0x0003e60000100a00 */
[C---:B----4-:R-:W-:Y:S01]  /*a070*/  IMAD.WIDE R14, R16.reuse, 0x4, R14 ;  /* 0x00000004100e7825 */ /* 0x050fe200078e020e */
[----:B------:R1:W-:Y:S03]  /*a080*/  LDGSTS.E [R247+0x14800], [R20.64], !P6 ;  /* 0x1480000014f77fae */ /* 0x0003e6000f121844 */
[C---:B------:R-:W-:Y:S01]  /*a090*/  IMAD.WIDE R12, R16.reuse, 0x4, R12 ;  /* 0x00000004100c7825 */ /* 0x040fe200078e020c */
[----:B------:R4:W-:Y:S04]  /*a0a0*/  STL.64 [R1+0xf38], R18 ;  /* 0x000f381201007387 */ /* 0x0009e80000100a00 */
[----:B------:R4:W-:Y:S01]  /*a0b0*/  LDGSTS.E [R247+0x14900], [R18.64], !P6 ;  /* 0x1490000012f77fae */ /* 0x0009e2000f121844 */
[----:B------:R-:W-:-:S03]  /*a0c0*/  IMAD.WIDE R10, R16, 0x4, R10 ;  /* 0x00000004100a7825 */ /* 0x000fc600078e020a */
[----:B------:R2:W-:Y:S01]  /*a0d0*/  STL.64 [R1+0xf40], R14 ;  /* 0x000f400e01007387 */ /* 0x0005e20000100a00 */
[----:B-1----:R-:W-:-:S03]  /*a0e0*/  IMAD.WIDE R20, R16, 0x4, R86 ;  /* 0x0000000410147825 */ /* 0x002fc600078e0256 */
[----:B------:R2:W-:Y:S01]  /*a0f0*/  LDGSTS.E [R247+0x14a00], [R14.64], !P6 ;  /* 0x14a000000ef77fae */ /* 0x0005e2000f121844 */
[----:B------:R-:W-:-:S03]  /*a100*/  IMAD.WIDE R6, R16, 0x4, R6 ;  /* 0x0000000410067825 */ /* 0x000fc600078e0206 */
[----:B------:R1:W-:Y:S01]  /*a110*/  STL.64 [R1+0xf48], R12 ;  /* 0x000f480c01007387 */ /* 0x0003e20000100a00 */
[----:B----4-:R-:W-:-:S03]  /*a120*/  IMAD.WIDE R18, R16, 0x4, R88 ;  /* 0x0000000410127825 */ /* 0x010fc600078e0258 */
[----:B------:R1:W-:Y:S01]  /*a130*/  LDGSTS.E [R247+0x14b00], [R12.64], !P6 ;  /* 0x14b000000cf77fae */ /* 0x0003e2000f121844 */
[----:B------:R-:W-:-:S03]  /*a140*/  IMAD.WIDE R4, R16, 0x4, R4 ;  /* 0x0000000410047825 */ /* 0x000fc600078e0204 */
[----:B------:R4:W-:Y:S01]  /*a150*/  STL.64 [R1+0xf50], R10 ;  /* 0x000f500a01007387 */ /* 0x0009e20000100a00 */
[----:B--2---:R-:W-:-:S03]  /*a160*/  IMAD.WIDE R14, R16, 0x4, R90 ;  /* 0x00000004100e7825 */ /* 0x004fc600078e025a */
[----:B------:R4:W-:Y:S01]  /*a170*/  LDGSTS.E [R247+0x14c00], [R10.64], !P6 ;  /* 0x14c000000af77fae */ /* 0x0009e2000f121844 */
[----:B------:R-:W-:-:S03]  /*a180*/  IMAD.WIDE R2, R16, 0x4, R2 ;  /* 0x0000000410027825 */ /* 0x000fc600078e0202 */
        /* <DEDUP_REMOVED lines=8> */
[----:B------:R4:W-:Y:S04]  /*a210*/  LDGSTS.E [R247+0x14f00], [R2.64], !P6 ;  /* 0x14f0000002f77fae */ /* 0x0009e8000f121844 */
        /* <DEDUP_REMOVED lines=48> */
[----:B------:R-:W-:Y:S01]  /*a520*/  STL.64 [R1+0x1310], R20 ;  /* 0x0013101401007387 */ /* 0x000fe20000100a00 */
[----:B----4-:R-:W-:-:S03]  /*a530*/  IMAD.WIDE R4, R16, 0x4, R130 ;  /* 0x0000000410047825 */ /* 0x010fc600078e0282 */
[----:B------:R1:W-:Y:S04]  /*a540*/  LDGSTS.E [R247+0x1a800], [R20.64], !P1 ;  /* 0x1a80000014f77fae */ /* 0x0003e8000c921844 */
[----:B------:R-:W-:Y:S01]  /*a550*/  STL.64 [R1+0x1318], R18 ;  /* 0x0013181201007387 */ /* 0x000fe20000100a00 */
[----:B--2---:R-:W-:-:S03]  /*a560*/  IMAD.WIDE R2, R16, 0x4, R132 ;  /* 0x0000000410027825 */ /* 0x004fc600078e0284 */
[----:B------:R2:W-:Y:S04]  /*a570*/  LDGSTS.E [R247+0x1a900], [R18.64], !P1 ;  /* 0x1a90000012f77fae */ /* 0x0005e8000c921844 */
[----:B------:R4:W-:Y:S04]  /*a580*/  STL.64 [R1+0x1320], R14 ;  /* 0x0013200e01007387 */ /* 0x0009e80000100a00 */
[----:B------:R4:W-:Y:S04]  /*a590*/  LDGSTS.E [R247+0x1aa00], [R14.64], !P1 ;  /* 0x1aa000000ef77fae */ /* 0x0009e8000c921844 */
        /* <DEDUP_REMOVED lines=14> */
[----:B------:R-:W-:-:S03]  /*a680*/  IMAD.WIDE R20, R16, 0x4, R146 ;  /* 0x0000000410147825 */ /* 0x000fc600078e0292 */
[----:B------:R3:W-:Y:S01]  /*a690*/  STL.64 [R1+0x1680], R14 ;  /* 0x0016800e01007387 */ /* 0x0007e20000100a00 */
[----:B----4-:R-:W-:-:S03]  /*a6a0*/  IMAD.WIDE R4, R16, 0x4, R142 ;  /* 0x0000000410047825 */ /* 0x010fc600078e028e */
[----:B------:R4:W-:Y:S01]  /*a6b0*/  STL.64 [R1+0x1678], R12 ;  /* 0x0016780c01007387 */ /* 0x0009e20000100a00 */
[----:B--2---:R-:W-:-:S04]  /*a6c0*/  IMAD.WIDE R18, R16, 0x4, R148 ;  /* 0x0000000410127825 */ /* 0x004fc800078e0294 */
[----:B-1----:R-:W-:Y:S01]  /*a6d0*/  IMAD.WIDE R2, R16, 0x4, R144 ;  /* 0x0000000410027825 */ /* 0x002fe200078e0290 */
[----:B------:R1:W-:Y:S04]  /*a6e0*/  STL.64 [R1+0x1670], R10 ;  /* 0x0016700a01007387 */ /* 0x0003e80000100a00 */
[----:B------:R3:W-:Y:S04]  /*a6f0*/  STL.64 [R1+0x1668], R6 ;  /* 0x0016680601007387 */ /* 0x0007e80000100a00 */
[----:B------:R1:W-:Y:S04]  /*a700*/  STL.64 [R1+0x1660], R4 ;  /* 0x0016600401007387 */ /* 0x0003e80000100a00 */
[----:B------:R1:W-:Y:S04]  /*a710*/  STL.64 [R1+0x1658], R2 ;  /* 0x0016580201007387 */ /* 0x0003e80000100a00 */
[----:B------:R1:W-:Y:S04]  /*a720*/  STL.64 [R1+0x1650], R20 ;  /* 0x0016501401007387 */ /* 0x0003e80000100a00 */
[----:B------:R1:W-:Y:S04]  /*a730*/  STL.64 [R1+0x1648], R18 ;  /* 0x0016481201007387 */ /* 0x0003e80000100a00 */
[----:B------:R-:W2:Y:S04]  /*a740*/  LDL.LU.64 R248, [R1+0x1d0] ;  /* 0x0001d00001f87983 */ /* 0x000ea80000300a00 */
[----:B------:R3:W-:Y:S04]  /*a750*/  LDGSTS.E [R247+0x1c800], [R14.64], !P3 ;  /* 0x1c8000000ef77fae */ /* 0x0007e8000d921844 */
[----:B------:R-:W2:Y:S04]  /*a760*/  LDL.LU.64 R250, [R1+0x1c8] ;  /* 0x0001c80001fa7983 */ /* 0x000ea80000300a00 */
[----:B------:R4:W-:Y:S04]  /*a770*/  LDGSTS.E [R247+0x1c900], [R12.64], !P3 ;  /* 0x1c9000000cf77fae */ /* 0x0009e8000d921844 */
[----:B---3--:R-:W3:Y:S04]  /*a780*/  LDL.LU.64 R14, [R1+0x1c0] ;  /* 0x0001c000010e7983 */ /* 0x008ee80000300a00 */
[----:B------:R1:W-:Y:S04]  /*a790*/  LDGSTS.E [R247+0x1ca00], [R10.64], !P3 ;  /* 0x1ca000000af77fae */ /* 0x0003e8000d921844 */
[----:B----4-:R-:W4:Y:S04]  /*a7a0*/  LDL.LU.64 R12, [R1+0x1b8] ;  /* 0x0001b800010c7983 */ /* 0x010f280000300a00 */
[----:B------:R1:W-:Y:S04]  /*a7b0*/  LDGSTS.E [R247+0x1cb00], [R6.64], !P3 ;  /* 0x1cb0000006f77fae */ /* 0x0003e8000d921844 */
[----:B-1----:R-:W4:Y:S04]  /*a7c0*/  LDL.LU.64 R10, [R1+0x1b0] ;  /* 0x0001b000010a7983 */ /* 0x002f280000300a00 */
[----:B------:R1:W-:Y:S04]  /*a7d0*/  LDGSTS.E [R247+0x1cc00], [R4.64], !P3 ;  /* 0x1cc0000004f77fae */ /* 0x0003e8000d921844 */
[----:B------:R-:W4:Y:S04]  /*a7e0*/  LDL.LU.64 R6, [R1+0x1a8] ;  /* 0x0001a80001067983 */ /* 0x000f280000300a00 */
[----:B------:R1:W-:Y:S04]  /*a7f0*/  LDGSTS.E [R247+0x1cd00], [R2.64], !P3 ;  /* 0x1cd0000002f77fae */ /* 0x0003e8000d921844 */
[----:B-1----:R-:W4:Y:S01]  /*a800*/  LDL.LU.64 R4, [R1+0x1a0] ;  /* 0x0001a00001047983 */ /* 0x002f220000300a00 */
[----:B------:R-:W-:Y:S01]  /*a810*/  IADD3 R0, R8, -0x3e, RZ ;  /* 0xffffffc208007810 */ /* 0x000fe20007ffe0ff */
[----:B------:R-:W-:-:S02]  /*a820*/  IMAD.WIDE R32, R16, 0x4, R150 ;  /* 0x0000000410207825 */ /* 0x000fc400078e0296 */
[----:B------:R1:W-:Y:S04]  /*a830*/  LDGSTS.E [R247+0x1ce00], [R20.64], !P3 ;  /* 0x1ce0000014f77fae */ /* 0x0003e8000d921844 */
[----:B------:R-:W4:Y:S01]  /*a840*/  LDL.LU.64 R2, [R1+0x198] ;  /* 0x0001980001027983 */ /* 0x000f220000300a00 */
[----:B------:R-:W-:Y:S02]  /*a850*/  ISETP.GE.U32.AND P4, PT, R0, 0x7fffffa3, PT ;  /* 0x7fffffa30000780c */ /* 0x000fe40003f86070 */
[----:B------:R-:W-:Y:S01]  /*a860*/  IADD3 R0, R8, -0x23, RZ ;  /* 0xffffffdd08007810 */ /* 0x000fe20007ffe0ff */
[----:B------:R-:W-:Y:S01]  /*a870*/  IMAD.WIDE R30, R16, 0x4, R152 ;  /* 0x00000004101e7825 */ /* 0x000fe200078e0298 */
[----:B------:R1:W-:Y:S02]  /*a880*/  LDGSTS.E [R247+0x1cf00], [R18.64], !P3 ;  /* 0x1cf0000012f77fae */ /* 0x0003e4000d921844 */
[----:B------:R-:W-:-:S02]  /*a890*/  ISETP.GE.U32.AND P5, PT, R0, 0x7fffffbe, PT ;  /* 0x7fffffbe0000780c */ /* 0x000fc40003fa6070 */
[----:B------:R-:W-:Y:S01]  /*a8a0*/  IADD3 R0, R8, -0x27, RZ ;  /* 0xffffffd908007810 */ /* 0x000fe20007ffe0ff */
[----:B------:R-:W-:-:S03]  /*a8b0*/  IMAD.WIDE R28, R16, 0x4, R154 ;  /* 0x00000004101c7825 */ /* 0x000fc600078e029a */
[----:B------:R-:W-:Y:S01]  /*a8c0*/  ISETP.GE.U32.AND P6, PT, R0, 0x7fffffba, PT ;  /* 0x7fffffba0000780c */ /* 0x000fe20003fc6070 */
[----:B------:R-:W-:Y:S01]  /*a8d0*/  IMAD.WIDE R26, R16, 0x4, R156 ;  /* 0x00000004101a7825 */ /* 0x000fe200078e029c */
[----:B------:R-:W-:Y:S01]  /*a8e0*/  IADD3 R0, R8, -0x2b, RZ ;  /* 0xffffffd508007810 */ /* 0x000fe20007ffe0ff */
[----:B------:R-:W-:Y:S02]  /*a8f0*/  STL.64 [R1+0x16c0], R32 ;  /* 0x0016c02001007387 */ /* 0x000fe40000100a00 */
[----:B------:R-:W-:Y:S01]  /*a900*/  IMAD.WIDE R24, R16, 0x4, R158 ;  /* 0x0000000410187825 */ /* 0x000fe200078e029e */
[----:B------:R-:W-:Y:S01]  /*a910*/  ISETP.GE.U32.AND P2, PT, R0, 0x7fffffb6, PT ;  /* 0x7fffffb60000780c */ /* 0x000fe20003f46070 */
[----:B------:R1:W-:Y:S02]  /*a920*/  STL.64 [R1+0x16b8], R30 ;  /* 0x0016b81e01007387 */ /* 0x0003e40000100a00 */
[----:B------:R-:W-:Y:S01]  /*a930*/  IMAD.WIDE R22, R16, 0x4, R160 ;  /* 0x0000000410167825 */ /* 0x000fe200078e02a0 */
[----:B------:R-:W-:Y:S01]  /*a940*/  IADD3 R0, R8, -0x2f, RZ ;  /* 0xffffffd108007810 */ /* 0x000fe20007ffe0ff */
[----:B------:R1:W-:Y:S02]  /*a950*/  STL.64 [R1+0x16b0], R28 ;  /* 0x0016b01c01007387 */ /* 0x0003e40000100a00 */
[----:B-1----:R-:W-:-:S02]  /*a960*/  IMAD.WIDE R20, R16, 0x4, R162 ;  /* 0x0000000410147825 */ /* 0x002fc400078e02a2 */
[----:B------:R1:W-:Y:S02]  /*a970*/  STL.64 [R1+0x16a8], R26 ;  /* 0x0016a81a01007387 */ /* 0x0003e40000100a00 */
[----:B------:R-:W-:Y:S02]  /*a980*/  IMAD.WIDE R18, R16, 0x4, R164 ;  /* 0x0000000410127825 */ /* 0x000fe400078e02a4 */
[----:B------:R1:W-:Y:S01]  /*a990*/  STL.64 [R1+0x16a0], R24 ;  /* 0x0016a01801007387 */ /* 0x0003e20000100a00 */
[----:B------:R-:W-:-:S03]  /*a9a0*/  ISETP.GE.U32.AND P0, PT, R0, 0x7fffffb2, PT ;  /* 0x7fffffb20000780c */ /* 0x000fc60003f06070 */
[----:B------:R1:W-:Y:S01]  /*a9b0*/  STL.64 [R1+0x1698], R22 ;  /* 0x0016981601007387 */ /* 0x0003e20000100a00 */
[----:B------:R-:W-:-:S03]  /*a9c0*/  IADD3 R0, R8, -0x33, RZ ;  /* 0xffffffcd08007810 */ /* 0x000fc60007ffe0ff */
[----:B------:R1:W-:Y:S04]  /*a9d0*/  LDGSTS.E [R247+0x1e800], [R32.64], !P4 ;  /* 0x1e80000020f77fae */ /* 0x0003e8000e121844 */
[----:B------:R1:W-:Y:S04]  /*a9e0*/  STL.64 [R1+0x1690], R20 ;  /* 0x0016901401007387 */ /* 0x0003e80000100a00 */
[----:B------:R1:W-:Y:S04]  /*a9f0*/  LDGSTS.E [R247+0x1e900], [R30.64], !P4 ;  /* 0x1e9000001ef77fae */ /* 0x0003e8000e121844 */
[----:B------:R1:W-:Y:S04]  /*aa00*/  STL.64 [R1+0x1688], R18 ;  /* 0x0016881201007387 */ /* 0x0003e80000100a00 */
[----:B------:R1:W-:Y:S04]  /*aa10*/  LDGSTS.E [R247+0x1ea00], [R28.64], !P4 ;  /* 0x1ea000001cf77fae */ /* 0x0003e8000e121844 */
[----:B-1----:R-:W4:Y:S01]  /*aa20*/  LDL.LU.64 R30, [R1+0x110] ;  /* 0x00011000011e7983 */ /* 0x002f220000300a00 */
[----:B------:R-:W-:-:S03]  /*aa30*/  ISETP.GE.U32.AND P1, PT, R0, 0x7fffffae, PT ;  /* 0x7fffffae0000780c */ /* 0x000fc60003f26070 */
[----:B------:R1:W-:Y:S04]  /*aa40*/  LDGSTS.E [R247+0x1eb00], [R26.64], !P4 ;  /* 0x1eb000001af77fae */ /* 0x0003e8000e121844 */
[----:B------:R-:W4:Y:S01]  /*aa50*/  LDL.LU.64 R28, [R1+0x108] ;  /* 0x00010800011c7983 */ /* 0x000f220000300a00 */
[----:B------:R-:W-:-:S03]  /*aa60*/  IADD3 R0, R8, -0x37, RZ ;  /* 0xffffffc908007810 */ /* 0x000fc60007ffe0ff */
[----:B------:R1:W-:Y:S04]  /*aa70*/  LDGSTS.E [R247+0x1ec00], [R24.64], !P4 ;  /* 0x1ec0000018f77fae */ /* 0x0003e8000e121844 */
[----:B-1----:R-:W4:Y:S04]  /*aa80*/  LDL.LU.64 R26, [R1+0x100] ;  /* 0x00010000011a7983 */ /* 0x002f280000300a00 */
[----:B------:R1:W-:Y:S04]  /*aa90*/  LDGSTS.E [R247+0x1ed00], [R22.64], !P4 ;  /* 0x1ed0000016f77fae */ /* 0x0003e8000e121844 */
[----:B------:R-:W4:Y:S04]  /*aaa0*/  LDL.LU.64 R24, [R1+0xf8] ;  /* 0x0000f80001187983 */ /* 0x000f280000300a00 */
[----:B------:R1:W-:Y:S04]  /*aab0*/  LDGSTS.E [R247+0x1ee00], [R20.64], !P4 ;  /* 0x1ee0000014f77fae */ /* 0x0003e8000e121844 */
[----:B-1----:R-:W4:Y:S04]  /*aac0*/  LDL.LU.64 R22, [R1+0xf0] ;  /* 0x0000f00001167983 */ /* 0x002f280000300a00 */
[----:B------:R1:W-:Y:S04]  /*aad0*/  LDGSTS.E [R247+0x1ef00], [R18.64], !P4 ;  /* 0x1ef0000012f77fae */ /* 0x0003e8000e121844 */
[----:B------:R-:W4:Y:S01]  /*aae0*/  LDL.LU.64 R20, [R1+0xe8] ;  /* 0x0000e80001147983 */ /* 0x000f220000300a00 */
[----:B------:R-:W-:Y:S01]  /*aaf0*/  ISETP.GE.U32.AND P3, PT, R0, 0x7fffffaa, PT ;  /* 0x7fffffaa0000780c */ /* 0x000fe20003f66070 */
[----:B------:R-:W-:Y:S01]  /*ab00*/  IMAD.SHL.U32 R9, R9, 0x4, RZ ;  /* 0x0000000409097824 */ /* 0x000fe200078e00ff */
[----:B------:R-:W-:Y:S01]  /*ab10*/  IADD3 R0, R8, -0x3b, RZ ;  /* 0xffffffc508007810 */ /* 0x000fe20007ffe0ff */
[----:B-1----:R-:W4:Y:S04]  /*ab20*/  LDL.LU.64 R18, [R1+0xe0] ;  /* 0x0000e00001127983 */ /* 0x002f280000300a00 */
[----:B------:R-:W4:Y:S01]  /*ab30*/  LDL.LU.64 R246, [R1+0xd8] ;  /* 0x0000d80001f67983 */ /* 0x000f220000300a00 */
[----:B------:R-:W-:-:S02]  /*ab40*/  ISETP.GE.U32.AND P4, PT, R0, 0x7fffffa6, PT ;  /* 0x7fffffa60000780c */ /* 0x000fc40003f86070 */
[----:B------:R-:W-:Y:S01]  /*ab50*/  IADD3 R0, R8, -0x3f, RZ ;  /* 0xffffffc108007810 */ /* 0x000fe20007ffe0ff */
[C---:B--2---:R-:W-:Y:S02]  /*ab60*/  IMAD.WIDE R142, R16.reuse, 0x4, R248 ;  /* 0x00000004108e7825 */ /* 0x044fe400078e02f8 */
[----:B------:R-:W2:Y:S02]  /*ab70*/  LDL.LU.64 R248, [R1+0x50] ;  /* 0x0000500001f87983 */ /* 0x000ea40000300a00 */
[C---:B------:R-:W-:Y:S02]  /*ab80*/  IMAD.WIDE R144, R16.reuse, 0x4, R250 ;  /* 0x0000000410907825 */ /* 0x040fe400078e02fa */
[----:B------:R-:W2:Y:S02]  /*ab90*/  LDL.LU.64 R250, [R1+0x48] ;  /* 0x0000480001fa7983 */ /* 0x000ea40000300a00 */
[C---:B---3--:R-:W-:Y:S02]  /*aba0*/  IMAD.WIDE R146, R16.reuse, 0x4, R14 ;  /* 0x0000000410927825 */ /* 0x048fe400078e020e */
[----:B------:R-:W3:Y:S02]  /*abb0*/  LDL.LU.64 R14, [R1+0x40] ;  /* 0x00004000010e7983 */ /* 0x000ee40000300a00 */
[----:B----4-:R-:W-:Y:S01]  /*abc0*/  IMAD.WIDE R148, R16, 0x4, R12 ;  /* 0x0000000410947825 */ /* 0x010fe200078e020c */
[----:B------:R-:W-:-:S05]  /*abd0*/  LOP3.LUT R13, R9, 0x40, RZ, 0x3c, !PT ;  /* 0x00000040090d7812 */ /* 0x000fca00078e3cff */
[----:B------:R1:W-:Y:S01]  /*abe0*/  LDGSTS.E [R13+0x11000], [R142.64], !P5 ;  /* 0x110000008e0d7fae */ /* 0x0003e2000e921844 */
[----:B------:R-:W-:-:S03]  /*abf0*/  IMAD.WIDE R150, R16, 0x4, R10 ;  /* 0x0000000410967825 */ /* 0x000fc600078e020a */
[----:B------:R-:W4:Y:S04]  /*ac00*/  LDL.LU.64 R10, [R1+0x38] ;  /* 0x00003800010a7983 */ /* 0x000f280000300a00 */
[----:B------:R-:W4:Y:S01]  /*ac10*/  LDL.LU.64 R8, [R1+0x30] ;  /* 0x0000300001087983 */ /* 0x000f220000300a00 */
[----:B------:R-:W-:-:S03]  /*ac20*/  IMAD.WIDE R152, R16, 0x4, R6 ;  /* 0x0000000410987825 */ /* 0x000fc600078e0206 */
[----:B------:R-:W4:Y:S04]  /*ac30*/  LDL.LU.64 R6, [R1+0x28] ;  /* 0x0000280001067983 */ /* 0x000f280000300a00 */
[----:B------:R1:W-:Y:S01]  /*ac40*/  LDGSTS.E [R13+0x11100], [R144.64], !P5 ;  /* 0x11100000900d7fae */ /* 0x0003e2000e921844 */
[----:B------:R-:W-:-:S03]  /*ac50*/  IMAD.WIDE R154, R16, 0x4, R4 ;  /* 0x00000004109a7825 */ /* 0x000fc600078e0204 */
[----:B------:R-:W4:Y:S04]  /*ac60*/  LDL.LU.64 R4, [R1+0x20] ;  /* 0x0000200001047983 */ /* 0x000f280000300a00 */
[----:B------:R1:W-:Y:S01]  /*ac70*/  LDGSTS.E [R13+0x11200], [R146.64], !P5 ;  /* 0x11200000920d7fae */ /* 0x0003e2000e921844 */
[----:B------:R-:W-:-:S03]  /*ac80*/  IMAD.WIDE R156, R16, 0x4, R2 ;  /* 0x00000004109c7825 */ /* 0x000fc600078e0202 */
[----:B------:R-:W4:Y:S04]  /*ac90*/  LDL.LU.64 R2, [R1+0x18] ;  /* 0x0000180001027983 */ /* 0x000f280000300a00 */
[----:B------:R-:W-:Y:S04]  /*aca0*/  STL.64 [R1+0x1f30], R142 ;  /* 0x001f308e01007387 */ /* 0x000fe80000100a00 */
[----:B------:R-:W-:Y:S04]  /*acb0*/  STL.64 [R1+0x1f38], R144 ;  /* 0x001f389001007387 */ /* 0x000fe80000100a00 */
        /* <DEDUP_REMOVED lines=10> */
[----:B------:R-:W-:Y:S01]  /*ad60*/  STL.64 [R1+0x1f68], R156 ;  /* 0x001f689c01007387 */ /* 0x000fe20000100a00 */
[----:B------:R-:W-:-:S04]  /*ad70*/  IMAD.WIDE R32, R16, 0x4, R30 ;  /* 0x0000000410207825 */ /* 0x000fc800078e021e */
[C---:B------:R-:W-:Y:S01]  /*ad80*/  IMAD.WIDE R30, R16.reuse, 0x4, R28 ;  /* 0x00000004101e7825 */ /* 0x040fe200078e021c */
[----:B------:R-:W-:Y:S04]  /*ad90*/  STL.64 [R1+0x408], R32 ;  /* 0x0004082001007387 */ /* 0x000fe80000100a00 */
[----:B------:R1:W-:Y:S01]  /*ada0*/  LDGSTS.E [R13+0x13000], [R32.64], !P6 ;  /* 0x13000000200d7fae */ /* 0x0003e2000f121844 */
[----:B------:R-:W-:-:S03]  /*adb0*/  IMAD.WIDE R28, R16, 0x4, R26 ;  /* 0x00000004101c7825 */ /* 0x000fc600078e021a */
        /* <DEDUP_REMOVED lines=12> */
[----:B------:R1:W-:Y:S01]  /*ae80*/  STL.64 [R1+0x510], R22 ;  /* 0x0005101601007387 */ /* 0x0003e20000100a00 */
[----:B------:R-:W-:-:S03]  /*ae90*/  IMAD.WIDE R18, R16, 0x4, R246 ;  /* 0x0000000410127825 */ /* 0x000fc600078e02f6 */
[----:B------:R1:W-:Y:S04]  /*aea0*/  LDGSTS.E [R13+0x13500], [R22.64], !P6 ;  /* 0x13500000160d7fae */ /* 0x0003e8000f121844 */
[----:B------:R2:W-:Y:S04]  /*aeb0*/  STL.64 [R1+0x518], R20 ;  /* 0x0005181401007387 */ /* 0x0005e80000100a00 */
[----:B------:R2:W-:Y:S04]  /*aec0*/  LDGSTS.E [R13+0x13600], [R20.64], !P6 ;  /* 0x13600000140d7fae */ /* 0x0005e8000f121844 */
[----:B------:R2:W-:Y:S04]  /*aed0*/  STL.64 [R1+0x530], R18 ;  /* 0x0005301201007387 */ /* 0x0005e80000100a00 */
[----:B------:R2:W-:Y:S01]  /*aee0*/  LDGSTS.E [R13+0x13700], [R18.64], !P6 ;  /* 0x13700000120d7fae */ /* 0x0005e2000f121844 */
[----:B-1----:R-:W-:-:S04]  /*aef0*/  IMAD.WIDE R22, R16, 0x4, R198 ;  /* 0x0000000410167825 */ /* 0x002fc800078e02c6 */
[----:B--2---:R-:W-:-:S04]  /*af00*/  IMAD.WIDE R20, R16, 0x4, R248 ;  /* 0x0000000410147825 */ /* 0x004fc800078e02f8 */
[C---:B------:R-:W-:Y:S01]  /*af10*/  IMAD.WIDE R18, R16.reuse, 0x4, R250 ;  /* 0x0000000410127825 */ /* 0x040fe200078e02fa */
[----:B------:R1:W-:Y:S03]  /*af20*/  STL.64 [R1+0xe18], R20 ;  /* 0x000e181401007387 */ /* 0x0003e60000100a00 */
[C---:B---3--:R-:W-:Y:S01]  /*af30*/  IMAD.WIDE R14, R16.reuse, 0x4, R14 ;  /* 0x00000004100e7825 */ /* 0x048fe200078e020e */
[----:B------:R2:W-:Y:S04]  /*af40*/  STL.64 [R1+0xe20], R18 ;  /* 0x000e201201007387 */ /* 0x0005e80000100a00 */
[----:B------:R1:W-:Y:S04]  /*af50*/  LDGSTS.E [R13+0x15000], [R20.64], !P2 ;  /* 0x15000000140d7fae */ /* 0x0003e8000d121844 */
[----:B------:R3:W-:Y:S04]  /*af60*/  STL.64 [R1+0xe28], R14 ;  /* 0x000e280e01007387 */ /* 0x0007e80000100a00 */
[----:B------:R2:W-:Y:S01]  /*af70*/  LDGSTS.E [R13+0x15100], [R18.64], !P2 ;  /* 0x15100000120d7fae */ /* 0x0005e2000d121844 */
[----:B----4-:R-:W-:-:S03]  /*af80*/  IMAD.WIDE R10, R16, 0x4, R10 ;  /* 0x00000004100a7825 */ /* 0x010fc600078e020a */
[----:B------:R3:W-:Y:S01]  /*af90*/  LDGSTS.E [R13+0x15200], [R14.64], !P2 ;  /* 0x152000000e0d7fae */ /* 0x0007e2000d121844 */
[----:B------:R-:W-:-:S03]  /*afa0*/  IMAD.WIDE R8, R16, 0x4, R8 ;  /* 0x0000000410087825 */ /* 0x000fc600078e0208 */
[----:B------:R4:W-:Y:S01]  /*afb0*/  STL.64 [R1+0xea0], R10 ;  /* 0x000ea00a01007387 */ /* 0x0009e20000100a00 */
[----:B------:R-:W-:-:S03]  /*afc0*/  IMAD.WIDE R6, R16, 0x4, R6 ;  /* 0x0000000410067825 */ /* 0x000fc600078e0206 */
[----:B------:R3:W-:Y:S01]  /*afd0*/  STL.64 [R1+0xea8], R8 ;  /* 0x000ea80801007387 */ /* 0x0007e20000100a00 */
[----:B-1----:R-:W-:-:S03]  /*afe0*/  IMAD.WIDE R20, R16, 0x4, R166 ;  /* 0x0000000410147825 */ /* 0x002fc600078e02a6 */
[----:B------:R4:W-:Y:S01]  /*aff0*/  LDGSTS.E [R13+0x15300], [R10.64], !P2 ;  /* 0x153000000a0d7fae */ /* 0x0009e2000d121844 */
[----:B------:R-:W-:-:S03]  /*b000*/  IMAD.WIDE R4, R16, 0x4, R4 ;  /* 0x0000000410047825 */ /* 0x000fc600078e0204 */
[----:B------:R1:W-:Y:S01]  /*b010*/  STL.64 [R1+0xec0], R6 ;  /* 0x000ec00601007387 */ /* 0x0003e20000100a00 */
[----:B--2---:R-:W-:-:S03]  /*b020*/  IMAD.WIDE R18, R16, 0x4, R168 ;  /* 0x0000000410127825 */ /* 0x004fc600078e02a8 */
[----:B------:R2:W-:Y:S01]  /*b030*/  LDGSTS.E [R13+0x15400], [R8.64], !P2 ;  /* 0x15400000080d7fae */ /* 0x0005e2000d121844 */
[----:B------:R-:W-:-:S03]  /*b040*/  IMAD.WIDE R2, R16, 0x4, R2 ;  /* 0x0000000410027825 */ /* 0x000fc600078e0202 */
[----:B------:R1:W-:Y:S01]  /*b050*/  STL.64 [R1+0xec8], R4 ;  /* 0x000ec80401007387 */ /* 0x0003e20000100a00 */
[----:B---3--:R-:W-:-:S03]  /*b060*/  IMAD.WIDE R14, R16, 0x4, R170 ;  /* 0x00000004100e7825 */ /* 0x008fc600078e02aa */
[----:B------:R1:W-:Y:S01]  /*b070*/  LDGSTS.E [R13+0x15500], [R6.64], !P2 ;  /* 0x15500000060d7fae */ /* 0x0003e2000d121844 */
[----:B----4-:R-:W-:-:S03]  /*b080*/  IMAD.WIDE R10, R16, 0x4, R172 ;  /* 0x00000004100a7825 */ /* 0x010fc600078e02ac */
[----:B------:R3:W-:Y:S01]  /*b090*/  STL.64 [R1+0xed0], R2 ;  /* 0x000ed00201007387 */ /* 0x0007e20000100a00 */
[----:B--2---:R-:W-:-:S03]  /*b0a0*/  IMAD.WIDE R8, R16, 0x4, R174 ;  /* 0x0000000410087825 */ /* 0x004fc600078e02ae */
[----:B------:R2:W-:Y:S04]  /*b0b0*/  LDGSTS.E [R13+0x15600], [R4.64], !P2 ;  /* 0x15600000040d7fae */ /* 0x0005e8000d121844 */
[----:B------:R3:W-:Y:S01]  /*b0c0*/  LDGSTS.E [R13+0x15700], [R2.64], !P2 ;  /* 0x15700000020d7fae */ /* 0x0007e2000d121844 */
[----:B-1----:R-:W-:-:S03]  /*b0d0*/  IMAD.WIDE R6, R16, 0x4, R176 ;  /* 0x0000000410067825 */ /* 0x002fc600078e02b0 */
[----:B------:R1:W-:Y:S04]  /*b0e0*/  STL.64 [R1+0xfe0], R20 ;  /* 0x000fe01401007387 */ /* 0x0003e80000100a00 */
[----:B------:R4:W-:Y:S01]  /*b0f0*/  STL.64 [R1+0xfe8], R18 ;  /* 0x000fe81201007387 */ /* 0x0009e20000100a00 */
[----:B--2---:R-:W-:-:S03]  /*b100*/  IMAD.WIDE R4, R16, 0x4, R178 ;  /* 0x0000000410047825 */ /* 0x004fc600078e02b2 */
[----:B------:R1:W-:Y:S01]  /*b110*/  LDGSTS.E [R13+0x17000], [R20.64], !P0 ;  /* 0x17000000140d7fae */ /* 0x0003e2000c121844 */
[----:B---3--:R-:W-:-:S03]  /*b120*/  IMAD.WIDE R2, R16, 0x4, R180 ;  /* 0x0000000410027825 */ /* 0x008fc600078e02b4 */
[----:B------:R2:W-:Y:S04]  /*b130*/  STL.64 [R1+0xff0], R14 ;  /* 0x000ff00e01007387 */ /* 0x0005e80000100a00 */
        /* <DEDUP_REMOVED lines=15> */
[----:B------:R2:W-:Y:S04]  /*b230*/  LDGSTS.E [R13+0x17600], [R4.64], !P0 ;  /* 0x17600000040d7fae */ /* 0x0005e8000c121844 */
[----:B------:R3:W-:Y:S01]  /*b240*/  LDGSTS.E [R13+0x17700], [R2.64], !P0 ;  /* 0x17700000020d7fae */ /* 0x0007e2000c121844 */
[----:B----4-:R-:W-:-:S03]  /*b250*/  IMAD.WIDE R6, R16, 0x4, R192 ;  /* 0x0000000410067825 */ /* 0x010fc600078e02c0 */
        /* <DEDUP_REMOVED lines=19> */
[----:B------:R-:W-:Y:S01]  /*b390*/  STL.64 [R1+0x1178], R2 ;  /* 0x0011780201007387 */ /* 0x000fe20000100a00 */
[----:B-1----:R-:W-:-:S03]  /*b3a0*/  IMAD.WIDE R8, R16, 0x4, R208 ;  /* 0x0000000410087825 */ /* 0x002fc600078e02d0 */
[----:B------:R2:W-:Y:S04]  /*b3b0*/  LDGSTS.E [R13+0x19600], [R4.64], !P1 ;  /* 0x19600000040d7fae */ /* 0x0005e8000c921844 */
[----:B------:R1:W-:Y:S01]  /*b3c0*/  LDGSTS.E [R13+0x19700], [R2.64], !P1 ;  /* 0x19700000020d7fae */ /* 0x0003e2000c921844 */
[----:B----4-:R-:W-:-:S03]  /*b3d0*/  IMAD.WIDE R6, R16, 0x4, R210 ;  /* 0x0000000410067825 */ /* 0x010fc600078e02d2 */
[----:B------:R3:W-:Y:S04]  /*b3e0*/  STL.64 [R1+0x1290], R22 ;  /* 0x0012901601007387 */ /* 0x0007e80000100a00 */
[----:B------:R4:W-:Y:S01]  /*b3f0*/  STL.64 [R1+0x1298], R20 ;  /* 0x0012981401007387 */ /* 0x0009e20000100a00 */
[----:B--2---:R-:W-:-:S03]  /*b400*/  IMAD.WIDE R4, R16, 0x4, R212 ;  /* 0x0000000410047825 */ /* 0x004fc600078e02d4 */
[----:B------:R3:W-:Y:S04]  /*b410*/  LDGSTS.E [R13+0x1b000], [R22.64], !P3 ;  /* 0x1b000000160d7fae */ /* 0x0007e8000d921844 */
[----:B------:R2:W-:Y:S04]  /*b420*/  STL.64 [R1+0x12a0], R18 ;  /* 0x0012a01201007387 */ /* 0x0005e80000100a00 */
[----:B------:R4:W-:Y:S04]  /*b430*/  LDGSTS.E [R13+0x1b100], [R20.64], !P3 ;  /* 0x1b100000140d7fae */ /* 0x0009e8000d921844 */
[----:B------:R1:W-:Y:S01]  /*b440*/  STL.64 [R1+0x12a8], R14 ;  /* 0x0012a80e01007387 */ /* 0x0003e20000100a00 */
[----:B---3--:R-:W-:-:S03]  /*b450*/  IMAD.WIDE R22, R16, 0x4, R214 ;  /* 0x0000000410167825 */ /* 0x008fc600078e02d6 */
        /* <DEDUP_REMOVED lines=11> */
[----:B---3--:R-:W-:-:S03]  /*b510*/  IMAD.WIDE R10, R16, 0x4, R222 ;  /* 0x00000004100a7825 */ /* 0x008fc600078e02de */
[----:B------:R2:W-:Y:S04]  /*b520*/  LDGSTS.E [R13+0x1b600], [R6.64], !P3 ;  /* 0x1b600000060d7fae */ /* 0x0005e8000d921844 */
[----:B------:R1:W-:Y:S01]  /*b530*/  LDGSTS.E [R13+0x1b700], [R4.64], !P3 ;  /* 0x1b700000040d7fae */ /* 0x0003e2000d921844 */
[----:B----4-:R-:W-:-:S03]  /*b540*/  IMAD.WIDE R8, R16, 0x4, R224 ;  /* 0x0000000410087825 */ /* 0x010fc600078e02e0 */
[----:B------:R-:W-:Y:S04]  /*b550*/  STL.64 [R1+0x1600], R22 ;  /* 0x0016001601007387 */ /* 0x000fe80000100a00 */
[----:B------:R-:W-:Y:S01]  /*b560*/  STL.64 [R1+0x15f8], R20 ;  /* 0x0015f81401007387 */ /* 0x000fe20000100a00 */
[----:B--2---:R-:W-:-:S03]  /*b570*/  IMAD.WIDE R6, R16, 0x4, R226 ;  /* 0x0000000410067825 */ /* 0x004fc600078e02e2 */
[----:B------:R2:W-:Y:S01]  /*b580*/  LDGSTS.E [R13+0x1d000], [R22.64], !P4 ;  /* 0x1d000000160d7fae */ /* 0x0005e2000e121844 */
[----:B-1----:R-:W-:-:S03]  /*b590*/  IMAD.WIDE R4, R16, 0x4, R228 ;  /* 0x0000000410047825 */ /* 0x002fc600078e02e4 */
[----:B------:R-:W-:Y:S04]  /*b5a0*/  STL.64 [R1+0x15f0], R18 ;  /* 0x0015f01201007387 */ /* 0x000fe80000100a00 */
[----:B------:R1:W-:Y:S04]  /*b5b0*/  LDGSTS.E [R13+0x1d100], [R20.64], !P4 ;  /* 0x1d100000140d7fae */ /* 0x0003e8000e121844 */
[----:B------:R-:W-:Y:S04]  /*b5c0*/  STL.64 [R1+0x15e8], R14 ;  /* 0x0015e80e01007387 */ /* 0x000fe80000100a00 */
[----:B------:R3:W-:Y:S04]  /*b5d0*/  LDGSTS.E [R13+0x1d200], [R18.64], !P4 ;  /* 0x1d200000120d7fae */ /* 0x0007e8000e121844 */
[----:B------:R4:W-:Y:S04]  /*b5e0*/  STL.64 [R1+0x15e0], R10 ;  /* 0x0015e00a01007387 */ /* 0x0009e80000100a00 */
[----:B------:R1:W-:Y:S04]  /*b5f0*/  LDGSTS.E [R13+0x1d300], [R14.64], !P4 ;  /* 0x1d3000000e0d7fae */ /* 0x0003e8000e121844 */
[----:B------:R-:W-:Y:S04]  /*b600*/  STL.64 [R1+0x15d8], R8 ;  /* 0x0015d80801007387 */ /* 0x000fe80000100a00 */
[----:B------:R4:W-:Y:S04]  /*b610*/  LDGSTS.E [R13+0x1d400], [R10.64], !P4 ;  /* 0x1d4000000a0d7fae */ /* 0x0009e8000e121844 */
[----:B------:R-:W-:Y:S04]  /*b620*/  STL.64 [R1+0x15d0], R6 ;  /* 0x0015d00601007387 */ /* 0x000fe80000100a00 */
[----:B------:R1:W-:Y:S04]  /*b630*/  LDGSTS.E [R13+0x1d500], [R8.64], !P4 ;  /* 0x1d500000080d7fae */ /* 0x0003e8000e121844 */
[----:B------:R1:W-:Y:S04]  /*b640*/  STL.64 [R1+0x15c8], R4 ;  /* 0x0015c80401007387 */ /* 0x0003e80000100a00 */
[----:B------:R1:W-:Y:S04]  /*b650*/  LDGSTS.E [R13+0x1d600], [R6.64], !P4 ;  /* 0x1d600000060d7fae */ /* 0x0003e8000e121844 */
[----:B------:R1:W-:Y:S04]  /*b660*/  LDGSTS.E [R13+0x1d700], [R4.64], !P4 ;  /* 0x1d700000040d7fae */ /* 0x0003e8000e121844 */
[----:B----4-:R-:W4:Y:S04]  /*b670*/  LDL.LU.64 R10, [R1+0x290] ;  /* 0x00029000010a7983 */ /* 0x010f280000300a00 */
[----:B-1----:R-:W4:Y:S04]  /*b680*/  LDL.LU.64 R4, [R1+0x288] ;  /* 0x0002880001047983 */ /* 0x002f280000300a00 */
[----:B------:R-:W4:Y:S04]  /*b690*/  LDL.LU.64 R6, [R1+0x280] ;  /* 0x0002800001067983 */ /* 0x000f280000300a00 */
[----:B------:R-:W4:Y:S01]  /*b6a0*/  LDL.LU.64 R8, [R1+0x278] ;  /* 0x0002780001087983 */ /* 0x000f220000300a00 */
[----:B------:R-:W-:-:S03]  /*b6b0*/  IMAD.MOV.U32 R145, RZ, RZ, c[0x0][0x180] ;  /* 0x00006000ff917624 */ /* 0x000fc600078e00ff */
[----:B------:R-:W1:Y:S01]  /*b6c0*/  S2R R12, SR_TID.X ;  /* 0x00000000000c7919 */ /* 0x000e620000002100 */
[----:B------:R-:W-:Y:S02]  /*b6d0*/  ISETP.GE.U32.AND P5, PT, R0, 0x7fffffa2, PT ;  /* 0x7fffffa20000780c */ /* 0x000fe40003fa6070 */
[C---:B------:R-:W-:Y:S01]  /*b6e0*/  IADD3 R0, R145.reuse, -0x24, RZ ;  /* 0xffffffdc91007810 */ /* 0x040fe20007ffe0ff */
[----:B------:R-:W-:Y:S01]  /*b6f0*/  IMAD.WIDE R38, R16, 0x4, R230 ;  /* 0x0000000410267825 */ /* 0x000fe200078e02e6 */
[----:B------:R-:W4:Y:S02]  /*b700*/  LDL.LU.64 R28, [R1+0x270] ;  /* 0x00027000011c7983 */ /* 0x000f240000300a00 */
[----:B------:R-:W-:Y:S02]  /*b710*/  ISETP.GE.U32.AND P6, PT, R0, 0x7fffffbd, PT ;  /* 0x7fffffbd0000780c */ /* 0x000fe40003fc6070 */
[C---:B------:R-:W-:Y:S01]  /*b720*/  IADD3 R0, R145.reuse, -0x28, RZ ;  /* 0xffffffd891007810 */ /* 0x040fe20007ffe0ff */
[----:B------:R-:W-:Y:S01]  /*b730*/  IMAD.WIDE R36, R16, 0x4, R232 ;  /* 0x0000000410247825 */ /* 0x000fe200078e02e8 */
[----:B------:R-:W-:Y:S01]  /*b740*/  IADD3 R2, R145, -0x34, RZ ;  /* 0xffffffcc91027810 */ /* 0x000fe20007ffe0ff */
[----:B------:R-:W4:Y:S01]  /*b750*/  LDL.LU.64 R26, [R1+0x268] ;  /* 0x00026800011a7983 */ /* 0x000f220000300a00 */
[----:B------:R-:W-:-:S02]  /*b760*/  ISETP.GE.U32.AND P2, PT, R0, 0x7fffffb9, PT ;  /* 0x7fffffb90000780c */ /* 0x000fc40003f46070 */
[C---:B------:R-:W-:Y:S01]  /*b770*/  IADD3 R0, R145.reuse, -0x2c, RZ ;  /* 0xffffffd491007810 */ /* 0x040fe20007ffe0ff */
[----:B------:R-:W-:Y:S01]  /*b780*/  IMAD.WIDE R34, R16, 0x4, R234 ;  /* 0x0000000410227825 */ /* 0x000fe200078e02ea */
[----:B------:R-:W-:Y:S01]  /*b790*/  ISETP.GE.U32.AND P3, PT, R2, 0x7fffffad, PT ;  /* 0x7fffffad0200780c */ /* 0x000fe20003f66070 */
[----:B------:R-:W4:Y:S01]  /*b7a0*/  LDL.LU.64 R24, [R1+0x260] ;  /* 0x0002600001187983 */ /* 0x000f220000300a00 */
[----:B------:R-:W-:Y:S02]  /*b7b0*/  ISETP.GE.U32.AND P0, PT, R0, 0x7fffffb5, PT ;  /* 0x7fffffb50000780c */ /* 0x000fe40003f06070 */
[C---:B------:R-:W-:Y:S01]  /*b7c0*/  IADD3 R2, R145.reuse, -0x38, RZ ;  /* 0xffffffc891027810 */ /* 0x040fe20007ffe0ff */
[----:B------:R-:W-:Y:S01]  /*b7d0*/  IMAD.WIDE R32, R16, 0x4, R236 ;  /* 0x0000000410207825 */ /* 0x000fe200078e02ec */
[----:B------:R-:W-:Y:S01]  /*b7e0*/  IADD3 R0, R145, -0x30, RZ ;  /* 0xffffffd091007810 */ /* 0x000fe20007ffe0ff */
[----:B--2---:R-:W2:Y:S01]  /*b7f0*/  LDL.LU.64 R22, [R1+0x258] ;  /* 0x0002580001167983 */ /* 0x004ea20000300a00 */
[----:B------:R-:W-:Y:S01]  /*b800*/  ISETP.GE.U32.AND P4, PT, R2, 0x7fffffa9, PT ;  /* 0x7fffffa90200780c */ /* 0x000fe20003f86070 */
[----:B-1----:R-:W-:Y:S01]  /*b810*/  IMAD.SHL.U32 R2, R12, 0x200, RZ ;  /* 0x000002000c027824 */ /* 0x002fe200078e00ff */
[----:B------:R-:W-:Y:S01]  /*b820*/  ISETP.GE.U32.AND P1, PT, R0, 0x7fffffb1, PT ;  /* 0x7fffffb10000780c */ /* 0x000fe20003f26070 */
[----:B------:R-:W-:Y:S01]  /*b830*/  IMAD.WIDE R30, R16, 0x4, R238 ;  /* 0x00000004101e7825 */ /* 0x000fe200078e02ee */
[----:B------:R-:W-:Y:S03]  /*b840*/  STL.64 [R1+0x1640], R38 ;  /* 0x0016402601007387 */ /* 0x000fe60000100a00 */
[----:B------:R-:W-:Y:S01]  /*b850*/  IMAD.SHL.U32 R0, R12, 0x80, RZ ;  /* 0x000000800c007824 */ /* 0x000fe200078e00ff */
[----:B------:R-:W-:Y:S01]  /*b860*/  STL.64 [R1+0x1638], R36 ;  /* 0x0016382401007387 */ /* 0x000fe20000100a00 */
[----:B------:R-:W-:Y:S01]  /*b870*/  IMAD.WIDE R20, R16, 0x4, R240 ;  /* 0x0000000410147825 */ /* 0x000fe200078e02f0 */
[----:B------:R-:W-:-:S02]  /*b880*/  LOP3.LUT R2, R2, 0xc00, RZ, 0xc0, !PT ;  /* 0x00000c0002027812 */ /* 0x000fc400078ec0ff */
[----:B------:R-:W-:Y:S01]  /*b890*/  STL.64 [R1+0x1630], R34 ;  /* 0x0016302201007387 */ /* 0x000fe20000100a00 */
[----:B---3--:R-:W-:Y:S01]  /*b8a0*/  IMAD.WIDE R18, R16, 0x4, R242 ;  /* 0x0000000410127825 */ /* 0x008fe200078e02f2 */
[----:B------:R-:W-:Y:S02]  /*b8b0*/  LOP3.LUT R187, R12, 0x3f, RZ, 0xc0, !PT ;  /* 0x0000003f0cbb7812 */ /* 0x000fe400078ec0ff */
[----:B------:R1:W-:Y:S01]  /*b8c0*/  LDGSTS.E [R13+0x1f000], [R38.64], !P5 ;  /* 0x1f000000260d7fae */ /* 0x0003e2000e921844 */
[----:B------:R-:W-:Y:S01]  /*b8d0*/  IMAD.WIDE R14, R16, 0x4, R244 ;  /* 0x00000004100e7825 */ /* 0x000fe200078e02f4 */
[----:B------:R-:W-:Y:S02]  /*b8e0*/  SHF.L.U32 R3, R12, 0x5, RZ ;  /* 0x000000050c037819 */ /* 0x000fe400000006ff */
[----:B------:R-:W-:Y:S01]  /*b8f0*/  STL.64 [R1+0x1628], R32 ;  /* 0x0016282001007387 */ /* 0x000fe20000100a00 */
[----:B------:R-:W-:-:S03]  /*b900*/  LOP3.LUT R0, R0, 0xc00, RZ, 0xc0, !PT ;  /* 0x00000c0000007812 */ /* 0x000fc600078ec0ff */
[----:B------:R1:W-:Y:S04]  /*b910*/  LDGSTS.E [R13+0x1f100], [R36.64], !P5 ;  /* 0x1f100000240d7fae */ /* 0x0003e8000e921844 */
[----:B------:R-:W-:Y:S04]  /*b920*/  STL.64 [R1+0x1620], R30 ;  /* 0x0016201e01007387 */ /* 0x000fe80000100a00 */
[----:B------:R1:W-:Y:S01]  /*b930*/  LDGSTS.E [R13+0x1f200], [R34.64], !P5 ;  /* 0x1f200000220d7fae */ /* 0x0003e2000e921844 */
[----:B------:R-:W-:-:S03]  /*b940*/  IMAD.SHL.U32 R190, R12, 0x4, RZ ;  /* 0x000000040cbe7824 */ /* 0x000fc600078e00ff */
[----:B------:R3:W-:Y:S04]  /*b950*/  STL.64 [R1+0x1618], R20 ;  /* 0x0016181401007387 */ /* 0x0007e80000100a00 */
[----:B------:R1:W-:Y:S01]  /*b960*/  LDGSTS.E [R13+0x1f300], [R32.64], !P5 ;  /* 0x1f300000200d7fae */ /* 0x0003e2000e921844 */
[----:B------:R-:W-:-:S03]  /*b970*/  LOP3.LUT R0, R0, 0x60, R3, 0xf8, !PT ;  /* 0x0000006000007812 */ /* 0x000fc600078ef803 */
[----:B------:R1:W-:Y:S01]  /*b980*/  STL.64 [R1+0x1610], R18 ;  /* 0x0016101201007387 */ /* 0x0003e20000100a00 */
[----:B------:R-:W-:-:S03]  /*b990*/  IMAD R12, R187, 0x10, R2 ;  /* 0x00000010bb0c7824 */ /* 0x000fc600078e0202 */
[----:B------:R1:W-:Y:S01]  /*b9a0*/  LDGSTS.E [R13+0x1f400], [R30.64], !P5 ;  /* 0x1f4000001e0d7fae */ /* 0x0003e2000e921844 */
[----:B------:R-:W-:-:S03]  /*b9b0*/  IADD3 R3, R145, -0x3c, RZ ;  /* 0xffffffc491037810 */ /* 0x000fc60007ffe0ff */
[----:B------:R1:W-:Y:S04]  /*b9c0*/  STL.64 [R1+0x1608], R14 ;  /* 0x0016080e01007387 */ /* 0x0003e80000100a00 */
[----:B------:R3:W-:Y:S04]  /*b9d0*/  LDGSTS.E [R13+0x1f500], [R20.64], !P5 ;  /* 0x1f500000140d7fae */ /* 0x0007e8000e921844 */
[----:B------:R1:W-:Y:S04]  /*b9e0*/  LDGSTS.E [R13+0x1f600], [R18.64], !P5 ;  /* 0x1f600000120d7fae */ /* 0x0003e8000e921844 */
[----:B------:R1:W-:Y:S04]  /*b9f0*/  LDGSTS.E [R13+0x1f700], [R14.64], !P5 ;  /* 0x1f7000000e0d7fae */ /* 0x0003e8000e921844 */
[----:B---3--:R-:W3:Y:S04]  /*ba00*/  LDL R21, [R1+0x14c8] ;  /* 0x0014c80001157983 */ /* 0x008ee80000100800 */
[----:B-1----:R-:W3:Y:S01]  /*ba10*/  LDL.LU.64 R18, [R1+0x250] ;  /* 0x0002500001127983 */ /* 0x002ee20000300a00 */
[----:B------:R-:W-:-:S03]  /*ba20*/  ISETP.GE.U32.AND P5, PT, R3, 0x7fffffa5, PT ;  /* 0x7fffffa50300780c */ /* 0x000fc60003fa6070 */
[----:B------:R-:W3:Y:S04]  /*ba30*/  LDL.LU.64 R246, [R1+0x248] ;  /* 0x0002480001f67983 */ /* 0x000ee80000300a00 */
[----:B------:R-:W3:Y:S04]  /*ba40*/  LDL.LU.64 R248, [R1+0x240] ;  /* 0x0002400001f87983 */ /* 0x000ee80000300a00 */
[----:B------:R-:W3:Y:S04]  /*ba50*/  LDL.LU.64 R250, [R1+0x238] ;  /* 0x0002380001fa7983 */ /* 0x000ee80000300a00 */
[----:B------:R-:W3:Y:S04]  /*ba60*/  LDL.LU.64 R14, [R1+0x230] ;  /* 0x00023000010e7983 */ /* 0x000ee80000300a00 */
[----:B------:R-:W3:Y:S01]  /*ba70*/  LDL.LU.64 R12, [R1+0x228] ;  /* 0x00022800010c7983 */ /* 0x000ee20000300a00 */
[----:B----4-:R-:W-:-:S03]  /*ba80*/  IMAD.WIDE R2, R16, 0x4, R10 ;  /* 0x0000000410027825 */ /* 0x010fc600078e020a */
[----:B------:R-:W4:Y:S01]  /*ba90*/  LDL.LU.64 R10, [R1+0x220] ;  /* 0x00022000010a7983 */ /* 0x000f220000300a00 */
[----:B------:R-:W-:-:S03]  /*baa0*/  IMAD.WIDE R132, R16, 0x4, R8 ;  /* 0x0000000410847825 */ /* 0x000fc600078e0208 */
[----:B------:R-:W4:Y:S01]  /*bab0*/  LDL.LU.64 R8, [R1+0x218] ;  /* 0x0002180001087983 */ /* 0x000f220000300a00 */
[----:B------:R-:W-:-:S04]  /*bac0*/  IMAD.WIDE R4, R16, 0x4, R4 ;  /* 0x0000000410047825 */ /* 0x000fc800078e0204 */
[C---:B------:R-:W-:Y:S01]  /*bad0*/  IMAD.WIDE R6, R16.reuse, 0x4, R6 ;  /* 0x0000000410067825 */ /* 0x040fe200078e0206 */
[----:B------:R1:W-:Y:S03]  /*bae0*/  STL.64 [R1+0x1f70], R2 ;  /* 0x001f700201007387 */ /* 0x0003e60000100a00 */
[C---:B------:R-:W-:Y:S01]  /*baf0*/  IMAD.WIDE R134, R16.reuse, 0x4, R28 ;  /* 0x0000000410867825 */ /* 0x040fe200078e021c */
[----:B------:R-:W-:Y:S03]  /*bb00*/  STL.64 [R1+0x1f78], R4 ;  /* 0x001f780401007387 */ /* 0x000fe60000100a00 */
[C---:B------:R-:W-:Y:S01]  /*bb10*/  IMAD.WIDE R136, R16.reuse, 0x4, R26 ;  /* 0x0000000410887825 */ /* 0x040fe200078e021a */
[----:B------:R-:W-:Y:S03]  /*bb20*/  STL.64 [R1+0x1f80], R6 ;  /* 0x001f800601007387 */ /* 0x000fe60000100a00 */
[C---:B------:R-:W-:Y:S01]  /*bb30*/  IMAD.WIDE R138, R16.reuse, 0x4, R24 ;  /* 0x00000004108a7825 */ /* 0x040fe200078e0218 */
[----:B------:R-:W-:Y:S03]  /*bb40*/  STL.64 [R1+0x1f88], R132 ;  /* 0x001f888401007387 */ /* 0x000fe60000100a00 */
[C---:B--2---:R-:W-:Y:S01]  /*bb50*/  IMAD.WIDE R140, R16.reuse, 0x4, R22 ;  /* 0x00000004108c7825 */ /* 0x044fe200078e0216 */
[----:B------:R-:W-:Y:S04]  /*bb60*/  STL.64 [R1+0x1f90], R134 ;  /* 0x001f908601007387 */ /* 0x000fe80000100a00 */
[----:B------:R-:W-:Y:S04]  /*bb70*/  STL.64 [R1+0x1f98], R136 ;  /* 0x001f988801007387 */ /* 0x000fe80000100a00 */
[----:B------:R-:W-:Y:S04]  /*bb80*/  STL.64 [R1+0x1fa0], R138 ;  /* 0x001fa08a01007387 */ /* 0x000fe80000100a00 */
[----:B------:R-:W-:Y:S01]  /*bb90*/  STL.64 [R1+0x1fa8], R140 ;  /* 0x001fa88c01007387 */ /* 0x000fe20000100a00 */
[----:B---3--:R-:W-:-:S04]  /*bba0*/  IMAD.WIDE R158, R16, 0x4, R18 ;  /* 0x00000004109e7825 */ /* 0x008fc800078e0212 */
[C---:B------:R-:W-:Y:S01]  /*bbb0*/  IMAD.WIDE R160, R16.reuse, 0x4, R246 ;  /* 0x0000000410a07825 */ /* 0x040fe200078e02f6 */
[----:B------:R-:W-:Y:S03]  /*bbc0*/  STL [R1+0x1fd0], R158 ;  /* 0x001fd09e01007387 */ /* 0x000fe60000100800 */
[C---:B------:R-:W-:Y:S01]  /*bbd0*/  IMAD.WIDE R162, R16.reuse, 0x4, R248 ;  /* 0x0000000410a27825 */ /* 0x040fe200078e02f8 */
[----:B------:R2:W-:Y:S03]  /*bbe0*/  STL [R1+0x1fb0], R159 ;  /* 0x001fb09f01007387 */ /* 0x0005e60000100800 */
[C---:B------:R-:W-:Y:S01]  /*bbf0*/  IMAD.WIDE R164, R16.reuse, 0x4, R250 ;  /* 0x0000000410a47825 */ /* 0x040fe200078e02fa */
[----:B------:R-:W-:Y:S03]  /*bc00*/  STL.64 [R1+0x1fb8], R160 ;  /* 0x001fb8a001007387 */ /* 0x000fe60000100a00 */
[C---:B------:R-:W-:Y:S01]  /*bc10*/  IMAD.WIDE R166, R16.reuse, 0x4, R14 ;  /* 0x0000000410a67825 */ /* 0x040fe200078e020e */
[----:B------:R-:W-:Y:S03]  /*bc20*/  STL.64 [R1+0x1fc0], R162 ;  /* 0x001fc0a201007387 */ /* 0x000fe60000100a00 */
[C---:B------:R-:W-:Y:S01]  /*bc30*/  IMAD.WIDE R168, R16.reuse, 0x4, R12 ;  /* 0x0000000410a87825 */ /* 0x040fe200078e020c */
[----:B------:R-:W-:Y:S04]  /*bc40*/  STL.64 [R1+0x1fc8], R164 ;  /* 0x001fc8a401007387 */ /* 0x000fe80000100a00 */
[----:B------:R-:W-:Y:S04]  /*bc50*/  STL.64 [R1+0x1fd8], R166 ;  /* 0x001fd8a601007387 */ /* 0x000fe80000100a00 */
[----:B------:R-:W-:Y:S01]  /*bc60*/  STL.64 [R1+0x1fe0], R168 ;  /* 0x001fe0a801007387 */ /* 0x000fe20000100a00 */
[----:B----4-:R-:W-:-:S05]  /*bc70*/  IMAD.WIDE R170, R16, 0x4, R10 ;  /* 0x0000000410aa7825 */ /* 0x010fca00078e020a */
[----:B------:R-:W-:Y:S01]  /*bc80*/  STL.64 [R1+0x1fe8], R170 ;  /* 0x001fe8aa01007387 */ /* 0x000fe20000100a00 */
[----:B------:R-:W-:-:S05]  /*bc90*/  IMAD.WIDE R172, R16, 0x4, R8 ;  /* 0x0000000410ac7825 */ /* 0x000fca00078e0208 */
[----:B------:R-:W-:Y:S04]  /*bca0*/  STL.64 [R1+0x1ff0], R172 ;  /* 0x001ff0ac01007387 */ /* 0x000fe80000100a00 */
[----:B------:R-:W-:Y:S04]  /*bcb0*/  STL [R1+0xa40], RZ ;  /* 0x000a40ff01007387 */ /* 0x000fe80000100800 */
        /* <DEDUP_REMOVED lines=502> */
[----:B------:R-:W-:Y:S01]  /*dc20*/  STL [R1+0xcec], RZ ;  /* 0x000cecff01007387 */ /* 0x000fe20000100800 */
[----:B------:R-:W-:-:S03]  /*dc30*/  CS2R R240, SRZ ;  /* 0x0000000000f07805 */ /* 0x000fc6000001ff00 */
[----:B------:R-:W-:Y:S01]  /*dc40*/  STL [R1+0xcd0], RZ ;  /* 0x000cd0ff01007387 */ /* 0x000fe20000100800 */
[----:B------:R-:W-:-:S03]  /*dc50*/  CS2R R242, SRZ ;  /* 0x0000000000f27805 */ /* 0x000fc6000001ff00 */
[----:B------:R-:W-:Y:S04]  /*dc60*/  STL [R1+0xcd4], RZ ;  /* 0x000cd4ff01007387 */ /* 0x000fe80000100800 */
[----:B------:R-:W-:Y:S04]  /*dc70*/  STL [R1+0xcd8], RZ ;  /* 0x000cd8ff01007387 */ /* 0x000fe80000100800 */
[----:B------:R-:W-:Y:S04]  /*dc80*/  STL [R1+0xcdc], RZ ;  /* 0x000cdcff01007387 */ /* 0x000fe80000100800 */
[----:B------:R-:W-:Y:S04]  /*dc90*/  STL [R1+0xcc0], RZ ;  /* 0x000cc0ff01007387 */ /* 0x000fe80000100800 */
[----:B------:R-:W-:Y:S04]  /*dca0*/  STL [R1+0xcc4], RZ ;  /* 0x000cc4ff01007387 */ /* 0x000fe80000100800 */
[----:B------:R-:W-:Y:S04]  /*dcb0*/  STL [R1+0xcc8], RZ ;  /* 0x000cc8ff01007387 */ /* 0x000fe80000100800 */
[----:B------:R-:W-:Y:S04]  /*dcc0*/  STL [R1+0xccc], RZ ;  /* 0x000cccff01007387 */ /* 0x000fe80000100800 */
[----:B------:R-:W-:Y:S04]  /*dcd0*/  STL.64 [R1+0x1ff8], R240 ;  /* 0x001ff8f001007387 */ /* 0x000fe80000100a00 */
        /* <DEDUP_REMOVED lines=68> */
[----:B------:R-:W-:Y:S04]  /*e120*/  STL [R1+0xbfc], RZ ;  /* 0x000bfcff01007387 */ /* 0x000fe80000100800 */
[----:B------:R-:W-:Y:S01]  /*e130*/  STL.64 [R1+0x2008], R124 ;  /* 0x0020087c01007387 */ /* 0x000fe20000100a00 */
[----:B------:R-:W-:-:S03]  /*e140*/  CS2R R228, SRZ ;  /* 0x0000000000e47805 */ /* 0x000fc6000001ff00 */
[----:B------:R-:W-:Y:S01]  /*e150*/  STL.64 [R1+0x2010], R126 ;  /* 0x0020107e01007387 */ /* 0x000fe20000100a00 */
[----:B------:R-:W-:-:S03]  /*e160*/  CS2R R230, SRZ ;  /* 0x0000000000e67805 */ /* 0x000fc6000001ff00 */
[----:B------:R-:W-:Y:S04]  /*e170*/  STL.64 [R1+0x2018], R96 ;  /* 0x0020186001007387 */ /* 0x000fe80000100a00 */
[----:B------:R-:W-:Y:S04]  /*e180*/  STL.64 [R1+0x2020], R98 ;  /* 0x0020206201007387 */ /* 0x000fe80000100a00 */
[----:B------:R-:W-:Y:S04]  /*e190*/  STL.64 [R1+0x2028], R92 ;  /* 0x0020285c01007387 */ /* 0x000fe80000100a00 */
[----:B------:R-:W-:Y:S04]  /*e1a0*/  STL.64 [R1+0x2030], R94 ;  /* 0x0020305e01007387 */ /* 0x000fe80000100a00 */
[----:B------:R-:W-:Y:S04]  /*e1b0*/  STL.64 [R1+0x2038], R232 ;  /* 0x002038e801007387 */ /* 0x000fe80000100a00 */
[----:B------:R-:W-:Y:S04]  /*e1c0*/  STL [R1+0x2040], R234 ;  /* 0x002040ea01007387 */ /* 0x000fe80000100800 */
[----:B------:R3:W-:Y:S04]  /*e1d0*/  STL [R1+0x2148], R235 ;  /* 0x002148eb01007387 */ /* 0x0007e80000100800 */
        /* <DEDUP_REMOVED lines=253> */
[----:B------:R-:W-:Y:S01]  /*f1b0*/  STL.64 [R1+0x2178], R62 ;  /* 0x0021783e01007387 */ /* 0x000fe20000100a00 */
[----:B------:R-:W-:-:S03]  /*f1c0*/  CS2R R248, SRZ ;  /* 0x0000000000f87805 */ /* 0x000fc6000001ff00 */
[----:B------:R-:W-:Y:S01]  /*f1d0*/  STL.64 [R1+0x2180], R56 ;  /* 0x0021803801007387 */ /* 0x000fe20000100a00 */
[----:B------:R-:W-:-:S03]  /*f1e0*/  CS2R R250, SRZ ;  /* 0x0000000000fa7805 */ /* 0x000fc6000001ff00 */
[----:B------:R-:W-:Y:S04]  /*f1f0*/  STL.64 [R1+0x2188], R58 ;  /* 0x0021883a01007387 */ /* 0x000fe80000100a00 */
[----:B------:R-:W-:Y:S04]  /*f200*/  STL.64 [R1+0x2190], R52 ;  /* 0x0021903401007387 */ /* 0x000fe80000100a00 */
[----:B------:R-:W-:Y:S04]  /*f210*/  STL.64 [R1+0x2198], R54 ;  /* 0x0021983601007387 */ /* 0x000fe80000100a00 */
[----:B------:R-:W-:Y:S04]  /*f220*/  STL [R1], RZ ;  /* 0x000000ff01007387 */ /* 0x000fe80000100800 */
        /* <DEDUP_REMOVED lines=60> */
[----:B------:R-:W-:Y:S04]  /*f5f0*/  STL.64 [R1+0x21d8], R46 ;  /* 0x0021d82e01007387 */ /* 0x000fe80000100a00 */
[----:B------:R4:W-:Y:S04]  /*f600*/  STL.64 [R1+0x21e0], R40 ;  /* 0x0021e02801007387 */ /* 0x0009e80000100a00 */
[----:B------:R-:W-:Y:S04]  /*f610*/  STL.64 [R1+0x21e8], R42 ;  /* 0x0021e82a01007387 */ /* 0x000fe80000100a00 */
[----:B------:R-:W-:Y:S04]  /*f620*/  STL.64 [R1+0x21f0], R36 ;  /* 0x0021f02401007387 */ /* 0x000fe80000100a00 */
[----:B------:R1:W-:Y:S04]  /*f630*/  STL.64 [R1+0x21f8], R38 ;  /* 0x0021f82601007387 */ /* 0x0003e80000100a00 */
        /* <DEDUP_REMOVED lines=56> */
[----:B------:R-:W3:Y:S04]  /*f9c0*/  LDL.LU.64 R146, [R1+0xed8] ;  /* 0x000ed80001927983 */ /* 0x000ee80000300a00 */
[----:B------:R-:W-:Y:S04]  /*f9d0*/  STL [R1+0x8d0], RZ ;  /* 0x0008d0ff01007387 */ /* 0x000fe80000100800 */
[----:B------:R-:W-:Y:S04]  /*f9e0*/  STL [R1+0x8d4], RZ ;  /* 0x0008d4ff01007387 */ /* 0x000fe80000100800 */
[----:B------:R-:W-:Y:S04]  /*f9f0*/  STL [R1+0x8d8], RZ ;  /* 0x0008d8ff01007387 */ /* 0x000fe80000100800 */
[----:B------:R-:W-:Y:S04]  /*fa00*/  STL [R1+0x8dc], RZ ;  /* 0x0008dcff01007387 */ /* 0x000fe80000100800 */
[----:B------:R-:W4:Y:S01]  /*fa10*/  LDL.LU.64 R142, [R1+0xee0] ;  /* 0x000ee000018e7983 */ /* 0x000f220000300a00 */
[----:B------:R-:W-:-:S03]  /*fa20*/  LOP3.LUT R17, R17, 0x60, RZ, 0x3c, !PT ;  /* 0x0000006011117812 */ /* 0x000fc600078e3cff */
[----:B------:R-:W-:Y:S04]  /*fa30*/  STL [R1+0x8a0], RZ ;  /* 0x0008a0ff01007387 */ /* 0x000fe80000100800 */
[----:B------:R-:W-:Y:S04]  /*fa40*/  STL [R1+0x8a4], RZ ;  /* 0x0008a4ff01007387 */ /* 0x000fe80000100800 */
[----:B------:R-:W-:Y:S04]  /*fa50*/  STL [R1+0x8a8], RZ ;  /* 0x0008a8ff01007387 */ /* 0x000fe80000100800 */
[----:B------:R-:W-:Y:S04]  /*fa60*/  STL [R1+0x8ac], RZ ;  /* 0x0008acff01007387 */ /* 0x000fe80000100800 */
[----:B------:R-:W4:Y:S04]  /*fa70*/  LDL.LU.64 R178, [R1+0xee8] ;  /* 0x000ee80001b27983 */ /* 0x000f280000300a00 */
[----:B------:R-:W4:Y:S04]  /*fa80*/  LDL.LU.64 R180, [R1+0x1390] ;  /* 0x0013900001b47983 */ /* 0x000f280000300a00 */
[----:B------:R-:W4:Y:S04]  /*fa90*/  LDL.LU.64 R182, [R1+0x1398] ;  /* 0x0013980001b67983 */ /* 0x000f280000300a00 */
[----:B------:R1:W-:Y:S04]  /*faa0*/  LDGSTS.E [R17+0x11800], [R2.64], !P6 ;  /* 0x1180000002117fae */ /* 0x0003e8000f121844 */
[----:B------:R-:W4:Y:S04]  /*fab0*/  LDL.LU.64 R184, [R1+0x13a0] ;  /* 0x0013a00001b87983 */ /* 0x000f280000300a00 */
[----:B------:R1:W-:Y:S04]  /*fac0*/  LDGSTS.E [R17+0x11900], [R4.64], !P6 ;  /* 0x1190000004117fae */ /* 0x0003e8000f121844 */
[----:B------:R-:W4:Y:S04]  /*fad0*/  LDL.LU.64 R156, [R1+0x13a8] ;  /* 0x0013a800019c7983 */ /* 0x000f280000300a00 */
[----:B------:R1:W-:Y:S04]  /*fae0*/  LDGSTS.E [R17+0x11a00], [R6.64], !P6 ;  /* 0x11a0000006117fae */ /* 0x0003e8000f121844 */
[----:B------:R-:W4:Y:S04]  /*faf0*/  LDL.LU.64 R150, [R1+0x13b0] ;  /* 0x0013b00001967983 */ /* 0x000f280000300a00 */
[----:B------:R1:W-:Y:S04]  /*fb00*/  LDGSTS.E [R17+0x11b00], [R132.64], !P6 ;  /* 0x11b0000084117fae */ /* 0x0003e8000f121844 */
[----:B------:R-:W-:Y:S04]  /*fb10*/  STL [R1+0x850], RZ ;  /* 0x000850ff01007387 */ /* 0x000fe80000100800 */
[----:B------:R1:W-:Y:S04]  /*fb20*/  LDGSTS.E [R17+0x11c00], [R134.64], !P6 ;  /* 0x11c0000086117fae */ /* 0x0003e8000f121844 */
[----:B------:R-:W-:Y:S04]  /*fb30*/  STL [R1+0x854], RZ ;  /* 0x000854ff01007387 */ /* 0x000fe80000100800 */
[----:B------:R1:W-:Y:S04]  /*fb40*/  LDGSTS.E [R17+0x11d00], [R136.64], !P6 ;  /* 0x11d0000088117fae */ /* 0x0003e8000f121844 */
[----:B------:R-:W-:Y:S04]  /*fb50*/  STL [R1+0x858], RZ ;  /* 0x000858ff01007387 */ /* 0x000fe80000100800 */
[----:B------:R2:W-:Y:S04]  /*fb60*/  LDGSTS.E [R17+0x11e00], [R138.64], !P6 ;  /* 0x11e000008a117fae */ /* 0x0005e8000f121844 */
[----:B------:R-:W-:Y:S01]  /*fb70*/  STL [R1+0x85c], RZ ;  /* 0x00085cff01007387 */ /* 0x000fe20000100800 */
[----:B-1----:R-:W-:-:S03]  /*fb80*/  IADD3 R2, R145, -0x40, RZ ;  /* 0xffffffc091027810 */ /* 0x002fc60007ffe0ff */
[----:B------:R1:W-:Y:S04]  /*fb90*/  LDGSTS.E [R17+0x11f00], [R140.64], !P6 ;  /* 0x11f000008c117fae */ /* 0x0003e8000f121844 */
[----:B------:R-:W-:Y:S04]  /*fba0*/  STL [R1+0x7d0], RZ ;  /* 0x0007d0ff01007387 */ /* 0x000fe80000100800 */
[----:B------:R2:W-:Y:S04]  /*fbb0*/  LDGSTS.E [R17+0x13800], [R158.64], !P2 ;  /* 0x138000009e117fae */ /* 0x0005e8000d121844 */
[----:B------:R-:W-:Y:S04]  /*fbc0*/  STL [R1+0x7d4], RZ ;  /* 0x0007d4ff01007387 */ /* 0x000fe80000100800 */
[----:B------:R-:W-:Y:S01]  /*fbd0*/  STL [R1+0x7d8], RZ ;  /* 0x0007d8ff01007387 */ /* 0x000fe20000100800 */
[----:B--2---:R-:W-:-:S03]  /*fbe0*/  IMAD.MOV.U32 R159, RZ, RZ, c[0x0][0x188] ;  /* 0x00006200ff9f7624 */ /* 0x004fc600078e00ff */
[----:B------:R-:W-:Y:S04]  /*fbf0*/  STL [R1+0x7dc], RZ ;  /* 0x0007dcff01007387 */ /* 0x000fe80000100800 */
[----:B------:R-:W2:Y:S01]  /*fc00*/  LDL.LU.64 R144, [R1+0x13b8] ;  /* 0x0013b80001907983 */ /* 0x000ea20000300a00 */
[----:B------:R-:W-:-:S03]  /*fc10*/  IMAD.SHL.U32 R159, R159, 0x20, RZ ;  /* 0x000000209f9f7824 */ /* 0x000fc600078e00ff */
[----:B------:R-:W2:Y:S04]  /*fc20*/  LDL.LU.64 R196, [R1+0x13c0] ;  /* 0x0013c00001c47983 */ /* 0x000ea80000300a00 */
[----:B------:R-:W2:Y:S04]  /*fc30*/  LDL.LU.64 R194, [R1+0x13c8] ;  /* 0x0013c80001c27983 */ /* 0x000ea80000300a00 */
[----:B------:R-:W2:Y:S04]  /*fc40*/  LDL.LU.64 R154, [R1+0x13d0] ;  /* 0x0013d000019a7983 */ /* 0x000ea80000300a00 */
[----:B------:R-:W2:Y:S04]  /*fc50*/  LDL.LU.64 R152, [R1+0x13d8] ;  /* 0x0013d80001987983 */ /* 0x000ea80000300a00 */
[----:B------:R-:W2:Y:S01]  /*fc60*/  LDL.LU.64 R148, [R1+0x13e0] ;  /* 0x0013e00001947983 */ /* 0x000ea20000300a00 */
[----:B------:R-:W-:-:S03]  /*fc70*/  SHF.L.U32 R187, R187, 0x2, RZ ;  /* 0x00000002bbbb7819 */ /* 0x000fc600000006ff */
[----:B------:R1:W-:Y:S01]  /*fc80*/  LDGSTS.E [R17+0x13900], [R160.64], !P2 ;  /* 0x13900000a0117fae */ /* 0x0003e2000d121844 */
[----:B---3--:R-:W-:-:S03]  /*fc90*/  IMAD.WIDE R174, R159, 0x4, R146 ;  /* 0x000000049fae7825 */ /* 0x008fc600078e0292 */
[----:B------:R3:W-:Y:S04]  /*fca0*/  LDGSTS.E [R17+0x13a00], [R162.64], !P2 ;  /* 0x13a00000a2117fae */ /* 0x0007e8000d121844 */
[----:B------:R-:W3:Y:S01]  /*fcb0*/  LDL.LU.64 R146, [R1+0x13e8] ;  /* 0x0013e80001927983 */ /* 0x000ee20000300a00 */
[----:B----4-:R-:W-:-:S03]  /*fcc0*/  IMAD.WIDE R176, R159, 0x4, R142 ;  /* 0x000000049fb07825 */ /* 0x010fc600078e028e */
[----:B------:R4:W-:Y:S04]  /*fcd0*/  LDGSTS.E [R17+0x13b00], [R164.64], !P2 ;  /* 0x13b00000a4117fae */ /* 0x0009e8000d121844 */
[----:B------:R-:W4:Y:S01]  /*fce0*/  LDL.LU.64 R142, [R1+0x13f0] ;  /* 0x0013f000018e7983 */ /* 0x000f220000300a00 */
[----:B------:R-:W-:-:S03]  /*fcf0*/  LOP3.LUT R235, R187, 0x60, RZ, 0x3c, !PT ;  /* 0x00000060bbeb7812 */ /* 0x000fc600078e3cff */
[----:B------:R1:W-:Y:S04]  /*fd00*/  LDGSTS.E [R17+0x13c00], [R166.64], !P2 ;  /* 0x13c00000a6117fae */ /* 0x0003e8000d121844 */
[----:B------:R1:W-:Y:S04]  /*fd10*/  LDGSTS.E [R17+0x13d00], [R168.64], !P2 ;  /* 0x13d00000a8117fae */ /* 0x0003e8000d121844 */
[----:B------:R1:W-:Y:S01]  /*fd20*/  LDGSTS.E [R17+0x13e00], [R170.64], !P2 ;  /* 0x13e00000aa117fae */ /* 0x0003e2000d121844 */
[----:B------:R-:W-:-:S03]  /*fd30*/  IMAD.WIDE R178, R159, 0x4, R178 ;  /* 0x000000049fb27825 */ /* 0x000fc600078e02b2 */
[----:B------:R1:W-:Y:S01]  /*fd40*/  LDGSTS.E [R17+0x13f00], [R172.64], !P2 ;  /* 0x13f00000ac117fae */ /* 0x0003e2000d121844 */
[----:B------:R-:W-:-:S03]  /*fd50*/  IMAD.WIDE R180, R159, 0x4, R180 ;  /* 0x000000049fb47825 */ /* 0x000fc600078e02b4 */
[----:B------:R1:W-:Y:S01]  /*fd60*/  LDGSTS.E [R235+0x15800], [R174.64], !P0 ;  /* 0x15800000aeeb7fae */ /* 0x0003e2000c121844 */
[----:B------:R-:W-:-:S03]  /*fd70*/  IMAD.WIDE R182, R159, 0x4, R182 ;  /* 0x000000049fb67825 */ /* 0x000fc600078e02b6 */
[----:B------:R-:W4:Y:S04]  /*fd80*/  LDL.LU.64 R202, [R1+0xd50] ;  /* 0x000d500001ca7983 */ /* 0x000f280000300a00 */
[----:B------:R1:W-:Y:S01]  /*fd90*/  LDGSTS.E [R235+0x15900], [R176.64], !P0 ;  /* 0x15900000b0eb7fae */ /* 0x0003e2000c121844 */
[----:B------:R-:W-:-:S03]  /*fda0*/  IMAD.WIDE R184, R159, 0x4, R184 ;  /* 0x000000049fb87825 */ /* 0x000fc600078e02b8 */
[----:B------:R1:W-:Y:S04]  /*fdb0*/  LDGSTS.E [R235+0x15a00], [R178.64], !P0 ;  /* 0x15a00000b2eb7fae */ /* 0x0003e8000c121844 */
[----:B------:R1:W-:Y:S01]  /*fdc0*/  LDGSTS.E [R235+0x15b00], [R180.64], !P0 ;  /* 0x15b00000b4eb7fae */ /* 0x0003e2000c121844 */
[----:B------:R-:W-:-:S03]  /*fdd0*/  IMAD.WIDE R186, R159, 0x4, R156 ;  /* 0x000000049fba7825 */ /* 0x000fc600078e029c */
[----:B------:R1:W-:Y:S04]  /*fde0*/  LDGSTS.E [R235+0x15c00], [R182.64], !P0 ;  /* 0x15c00000b6eb7fae */ /* 0x0003e8000c121844 */
[----:B------:R-:W4:Y:S01]  /*fdf0*/  LDL.LU.64 R156, [R1+0xd28] ;  /* 0x000d2800019c7983 */ /* 0x000f220000300a00 */
[----:B------:R-:W-:-:S03]  /*fe00*/  IMAD.WIDE R188, R159, 0x4, R150 ;  /* 0x000000049fbc7825 */ /* 0x000fc600078e0296 */
[----:B------:R1:W-:Y:S04]  /*fe10*/  LDGSTS.E [R235+0x15d00], [R184.64], !P0 ;  /* 0x15d00000b8eb7fae */ /* 0x0003e8000c121844 */
[----:B------:R-:W4:Y:S04]  /*fe20*/  LDL.LU.64 R150, [R1+0xd20] ;  /* 0x000d200001967983 */ /* 0x000f280000300a00 */
[----:B------:R1:W-:Y:S04]  /*fe30*/  LDGSTS.E [R235+0x15e00], [R186.64], !P0 ;  /* 0x15e00000baeb7fae */ /* 0x0003e8000c121844 */
[----:B------:R1:W-:Y:S01]  /*fe40*/  LDGSTS.E [R235+0x15f00], [R188.64], !P0 ;  /* 0x15f00000bceb7fae */ /* 0x0003e2000c121844 */
[----:B------:R-:W-:Y:S01]  /*fe50*/  ISETP.GE.U32.AND P0, PT, R2, 0x7fffffa1, PT ;  /* 0x7fffffa10200780c */ /* 0x000fe20003f06070 */
[----:B--2---:R-:W-:-:S02]  /*fe60*/  IMAD.WIDE R192, R159, 0x4, R144 ;  /* 0x000000049fc07825 */ /* 0x004fc400078e0290 */
[----:B------:R-:W1:Y:S04]  /*fe70*/  LDL.LU.64 R144, [R1+0xd18] ;  /* 0x000d180001907983 */ /* 0x000e680000300a00 */
[----:B------:R-:W2:Y:S01]  /*fe80*/  LDL.LU.64 R198, [R1+0xd10] ;  /* 0x000d100001c67983 */ /* 0x000ea20000300a00 */
[C---:B------:R-:W-:Y:S01]  /*fe90*/  IMAD.WIDE R200, R159.reuse, 0x4, R194 ;  /* 0x000000049fc87825 */ /* 0x040fe200078e02c2 */
[----:B------:R-:W-:Y:S02]  /*fea0*/  LOP3.LUT R190, R0, 0x70, R190, 0x78, !PT ;  /* 0x0000007000be7812 */ /* 0x000fe400078e78be */
[----:B------:R1:W-:Y:S01]  /*feb0*/  LDGSTS.E [R235+0x17800], [R192.64], !P1 ;  /* 0x17800000c0eb7fae */ /* 0x0003e2000c921844 */
[----:B------:R-:W-:-:S03]  /*fec0*/  IMAD.WIDE R40, R159, 0x4, R154 ;  /* 0x000000049f287825 */ /* 0x000fc600078e029a */
[----:B------:R-:W2:Y:S01]  /*fed0*/  LDL.LU.64 R154, [R1+0xd08] ;  /* 0x000d0800019a7983 */ /* 0x000ea20000300a00 */
[----:B------:R-:W-:-:S03]  /*fee0*/  IMAD.WIDE R38, R159, 0x4, R152 ;  /* 0x000000049f267825 */ /* 0x000fc600078e0298 */
[----:B------:R-:W-:Y:S01]  /*fef0*/  STL.64 [R1+0x240], R40 ;  /* 0x0002402801007387 */ /* 0x000fe20000100a00 */
[----:B------:R-:W-:-:S03]  /*ff00*/  IMAD.WIDE R6, R159, 0x4, R148 ;  /* 0x000000049f067825 */ /* 0x000fc600078e0294 */
[----:B------:R-:W-:Y:S04]  /*ff10*/  STL.64 [R1+0x270], R38 ;  /* 0x0002702601007387 */ /* 0x000fe80000100a00 */
[----:B------:R-:W2:Y:S04]  /*ff20*/  LDL.LU.64 R148, [R1+0xd00] ;  /* 0x000d000001947983 */ /* 0x000ea80000300a00 */
[----:B------:R-:W-:Y:S01]  /*ff30*/  STL.64 [R1+0xed8], R6 ;  /* 0x000ed80601007387 */ /* 0x000fe20000100a00 */
[----:B---3--:R-:W-:-:S05]  /*ff40*/  IMAD.WIDE R4, R159, 0x4, R146 ;  /* 0x000000049f047825 */ /* 0x008fca00078e0292 */
[----:B------:R-:W-:Y:S01]  /*ff50*/  STL.64 [R1+0xee0], R4 ;  /* 0x000ee00401007387 */ /* 0x000fe20000100a00 */
[----:B----4-:R-:W-:-:S04]  /*ff60*/  IMAD.WIDE R2, R159, 0x4, R142 ;  /* 0x000000049f027825 */ /* 0x010fc800078e028e */
[----:B------:R-:W-:Y:S01]  /*ff70*/  IMAD.MOV.U32 R143, RZ, RZ, 0x1f ;  /* 0x0000001fff8f7424 */ /* 0x000fe200078e00ff */
[----:B------:R3:W-:Y:S04]  /*ff80*/  STL.64 [R1+0xee8], R2 ;  /* 0x000ee80201007387 */ /* 0x0007e80000100a00 */
[----:B------:R-:W4:Y:S01]  /*ff90*/  LDL.LU.64 R194, [R1+0xcb8] ;  /* 0x000cb80001c27983 */ /* 0x000f220000300a00 */
[----:B------:R-:W-:-:S03]  /*ffa0*/  IADD3 R191, R143, c[0x0][0x180], RZ ;  /* 0x000060008fbf7a10 */ /* 0x000fc60007ffe0ff */
[----:B------:R-:W4:Y:S04]  /*ffb0*/  LDL.LU.64 R152, [R1+0xcb0] ;  /* 0x000cb00001987983 */ /* 0x000f280000300a00 */
[----:B------:R-:W4:Y:S04]  /*ffc0*/  LDL.LU.64 R146, [R1+0xc98] ;  /* 0x000c980001927983 */ /* 0x000f280000300a00 */
[----:B------:R-:W4:Y:S01]  /*ffd0*/  LDL.LU.64 R142, [R1+0xc90] ;  /* 0x000c9000018e7983 */ /* 0x000f220000300a00 */
[----:B------:R-:W-:Y:S01]  /*ffe0*/  IADD3 R0, R21, 0x1, RZ ;  /* 0x0000000115007810 */ /* 0x000fe20007ffe0ff */
[----:B------:R-:W-:-:S03]  /*fff0*/  IMAD.WIDE R196, R159, 0x4, R196 ;  /* 0x000000049fc47825 */ /* 0x000fc600078e02c4 */
[----:B------:R-:W-:Y:S02]  /*10000*/  ISETP.GE.AND P2, PT, R0, c[0x0][0x17c], PT ;  /* 0x00005f0000007a0c */ /* 0x000fe40003f46270 */
[----:B------:R-:W-:Y:S01]  /*10010*/  MOV R0, c[0x0][0x18c] ;  /* 0x0000630000007a02 */ /* 0x000fe20000000f00 */
[----:B------:R1:W-:Y:S04]  /*10020*/  LDGSTS.E [R235+0x17900], [R196.64], !P1 ;  /* 0x17900000c4eb7fae */ /* 0x0003e8000c921844 */
[----:B------:R1:W-:Y:S01]  /*10030*/  LDGSTS.E [R235+0x17a00], [R200.64], !P1 ;  /* 0x17a00000c8eb7fae */ /* 0x0003e2000c921844 */
[----:B------:R-:W-:-:S03]  /*10040*/  IMAD.SHL.U32 R36, R0, 0x20, RZ ;  /* 0x0000002000247824 */ /* 0x000fc600078e00ff */
[----:B------:R1:W-:Y:S04]  /*10050*/  LDGSTS.E [R235+0x17b00], [R40.64], !P1 ;  /* 0x17b0000028eb7fae */ /* 0x0003e8000c921844 */
[----:B------:R1:W-:Y:S01]  /*10060*/  LDGSTS.E [R235+0x17c00], [R38.64], !P1 ;  /* 0x17c0000026eb7fae */ /* 0x0003e2000c921844 */
[----:B------:R-:W-:-:S03]  /*10070*/  IMAD.WIDE R206, R36, 0x4, R202 ;  /* 0x0000000424ce7825 */ /* 0x000fc600078e02ca */
[----:B------:R1:W-:Y:S01]  /*10080*/  LDGSTS.E [R235+0x17d00], [R6.64], !P1 ;  /* 0x17d0000006eb7fae */ /* 0x0003e2000c921844 */
[----:B------:R-:W-:-:S03]  /*10090*/  IMAD.WIDE R82, R36, 0x4, R156 ;  /* 0x0000000424527825 */ /* 0x000fc600078e029c */
[----:B------:R1:W-:Y:S04]  /*100a0*/  LDGSTS.E [R235+0x17e00], [R4.64], !P1 ;  /* 0x17e0000004eb7fae */ /* 0x0003e8000c921844 */
[----:B------:R3:W-:Y:S01]  /*100b0*/  LDGSTS.E [R235+0x17f00], [R2.64], !P1 ;  /* 0x17f0000002eb7fae */ /* 0x0007e2000c921844 */
[----:B------:R-:W-:-:S03]  /*100c0*/  IMAD.WIDE R232, R36, 0x4, R150 ;  /* 0x0000000424e87825 */ /* 0x000fc600078e0296 */
[----:B---3--:R-:W3:Y:S04]  /*100d0*/  LDL.LU.64 R2, [R1+0xc68] ;  /* 0x000c680001027983 */ /* 0x008ee80000300a00 */
[----:B------:R-:W3:Y:S04]  /*100e0*/  LDL.LU.64 R156, [R1+0xc60] ;  /* 0x000c6000019c7983 */ /* 0x000ee80000300a00 */
[----:B------:R-:W3:Y:S01]  /*100f0*/  LDL.LU.64 R150, [R1+0xc18] ;  /* 0x000c180001967983 */ /* 0x000ee20000300a00 */
[----:B-1----:R-:W-:-:S03]  /*10100*/  IMAD.WIDE R140, R36, 0x4, R144 ;  /* 0x00000004248c7825 */ /* 0x002fc600078e0290 */
[----:B------:R-:W3:Y:S01]  /*10110*/  LDL.LU.64 R144, [R1+0xc10] ;  /* 0x000c100001907983 */ /* 0x000ee20000300a00 */
[----:B--2---:R-:W-:-:S03]  /*10120*/  IMAD.WIDE R204, R36, 0x4, R198 ;  /* 0x0000000424cc7825 */ /* 0x004fc600078e02c6 */
[----:B------:R-:W-:Y:S04]  /*10130*/  STL.64 [R1+0x15c0], R206 ;  /* 0x0015c0ce01007387 */ /* 0x000fe80000100a00 */
[----:B------:R-:W-:Y:S01]  /*10140*/  STL.64 [R1+0x15b8], R82 ;  /* 0x0015b85201007387 */ /* 0x000fe20000100a00 */
[----:B------:R-:W-:-:S03]  /*10150*/  IMAD.WIDE R80, R36, 0x4, R154 ;  /* 0x0000000424507825 */ /* 0x000fc600078e029a */
[----:B------:R-:W2:Y:S04]  /*10160*/  LDL.LU.64 R202, [R1+0xbb8] ;  /* 0x000bb80001ca7983 */ /* 0x000ea80000300a00 */
[----:B------:R-:W2:Y:S04]  /*10170*/  LDL.LU.64 R198, [R1+0xbb0] ;  /* 0x000bb00001c67983 */ /* 0x000ea80000300a00 */
[----:B------:R-:W-:Y:S01]  /*10180*/  STL.64 [R1+0x15b0], R232 ;  /* 0x0015b0e801007387 */ /* 0x000fe20000100a00 */
[----:B------:R-:W-:-:S03]  /*10190*/  IMAD.WIDE R94, R36, 0x4, R148 ;  /* 0x00000004245e7825 */ /* 0x000fc600078e0294 */
[----:B------:R-:W-:Y:S04]  /*101a0*/  STL.64 [R1+0x15a0], R204 ;  /* 0x0015a0cc01007387 */ /* 0x000fe80000100a00 */
[----:B------:R-:W2:Y:S04]  /*101b0*/  LDL.LU.64 R154, [R1+0xba8] ;  /* 0x000ba800019a7983 */ /* 0x000ea80000300a00 */
[----:B------:R-:W2:Y:S04]  /*101c0*/  LDL.LU.64 R148, [R1+0xba0] ;  /* 0x000ba00001947983 */ /* 0x000ea80000300a00 */
[----:B------:R-:W-:Y:S04]  /*101d0*/  STL.64 [R1+0x15a8], R140 ;  /* 0x0015a88c01007387 */ /* 0x000fe80000100a00 */
[----:B------:R-:W-:Y:S04]  /*101e0*/  STL.64 [R1+0x1598], R80 ;  /* 0x0015985001007387 */ /* 0x000fe80000100a00 */
[----:B------:R-:W-:Y:S01]  /*101f0*/  STL.64 [R1+0x1590], R94 ;  /* 0x0015905e01007387 */ /* 0x000fe20000100a00 */
[----:B----4-:R-:W-:-:S03]  /*10200*/  IMAD.WIDE R138, R36, 0x4, R194 ;  /* 0x00000004248a7825 */ /* 0x010fc600078e02c2 */
[----:B------:R-:W4:Y:S01]  /*10210*/  LDL.LU.64 R194, [R1+0xb88] ;  /* 0x000b880001c27983 */ /* 0x000f220000300a00 */
[----:B------:R-:W-:-:S03]  /*10220*/  IMAD.WIDE R92, R36, 0x4, R142 ;  /* 0x00000004245c7825 */ /* 0x000fc600078e028e */
[----:B------:R-:W4:Y:S01]  /*10230*/  LDL.LU.64 R142, [R1+0xb80] ;  /* 0x000b8000018e7983 */ /* 0x000f220000300a00 */
[----:B------:R-:W-:-:S03]  /*10240*/  IMAD.WIDE R210, R36, 0x4, R152 ;  /* 0x0000000424d27825 */ /* 0x000fc600078e0298 */
[----:B------:R-:W4:Y:S01]  /*10250*/  LDL.LU.64 R152, [R1+0xb38] ;  /* 0x000b380001987983 */ /* 0x000f220000300a00 */
[----:B------:R-:W-:-:S03]  /*10260*/  IMAD.WIDE R118, R36, 0x4, R146 ;  /* 0x0000000424767825 */ /* 0x000fc600078e0292 */
[----:B------:R-:W4:Y:S04]  /*10270*/  LDL.LU.64 R146, [R1+0xb30] ;  /* 0x000b300001927983 */ /* 0x000f280000300a00 */
[----:B------:R-:W-:Y:S04]  /*10280*/  STL.64 [R1+0x1580], R210 ;  /* 0x001580d201007387 */ /* 0x000fe80000100a00 */
[----:B------:R-:W-:Y:S04]  /*10290*/  STL.64 [R1+0x1588], R138 ;  /* 0x0015888a01007387 */ /* 0x000fe80000100a00 */
[----:B------:R-:W-:Y:S04]  /*102a0*/  STL.64 [R1+0x1578], R118 ;  /* 0x0015787601007387 */ /* 0x000fe80000100a00 */
[----:B------:R-:W-:Y:S01]  /*102b0*/  STL.64 [R1+0x1570], R92 ;  /* 0x0015705c01007387 */ /* 0x000fe20000100a00 */
[----:B---3--:R-:W-:-:S03]  /*102c0*/  IMAD.WIDE R136, R36, 0x4, R2 ;  /* 0x0000000424887825 */ /* 0x008fc600078e0202 */
[----:B------:R-:W3:Y:S01]  /*102d0*/  LDL.LU.64 R2, [R1+0xb28] ;  /* 0x000b280001027983 */ /* 0x000ee20000300a00 */
[----:B------:R-:W-:-:S03]  /*102e0*/  IMAD.WIDE R208, R36, 0x4, R156 ;  /* 0x0000000424d07825 */ /* 0x000fc600078e029c */
[----:B------:R-:W3:Y:S01]  /*102f0*/  LDL.LU.64 R156, [R1+0xb20] ;  /* 0x000b2000019c7983 */ /* 0x000ee20000300a00 */
[----:B------:R-:W-:-:S03]  /*10300*/  IMAD.WIDE R116, R36, 0x4, R150 ;  /* 0x0000000424747825 */ /* 0x000fc600078e0296 */
[----:B------:R-:W3:Y:S01]  /*10310*/  LDL.LU.64 R150, [R1+0xb18] ;  /* 0x000b180001967983 */ /* 0x000ee20000300a00 */
[----:B------:R-:W-:-:S03]  /*10320*/  IMAD.WIDE R98, R36, 0x4, R144 ;  /* 0x0000000424627825 */ /* 0x000fc600078e0290 */
[----:B------:R-:W3:Y:S04]  /*10330*/  LDL.LU.64 R144, [R1+0xb10] ;  /* 0x000b100001907983 */ /* 0x000ee80000300a00 */
[----:B------:R-:W-:Y:S04]  /*10340*/  STL.64 [R1+0x1560], R208 ;  /* 0x001560d001007387 */ /* 0x000fe80000100a00 */
[----:B------:R-:W-:Y:S01]  /*10350*/  STL.64 [R1+0x1568], R136 ;  /* 0x0015688801007387 */ /* 0x000fe20000100a00 */
[----:B--2---:R-:W-:-:S03]  /*10360*/  IMAD.WIDE R134, R36, 0x4, R202 ;  /* 0x0000000424867825 */ /* 0x004fc600078e02ca */
[----:B------:R-:W-:Y:S01]  /*10370*/  STL.64 [R1+0x13f0], R116 ;  /* 0x0013f07401007387 */ /* 0x000fe20000100a00 */
[----:B------:R-:W-:-:S03]  /*10380*/  IMAD.WIDE R70, R36, 0x4, R198 ;  /* 0x0000000424467825 */ /* 0x000fc600078e02c6 */
[----:B------:R-:W-:Y:S04]  /*10390*/  STL.64 [R1+0x13e8], R98 ;  /* 0x0013e86201007387 */ /* 0x000fe80000100a00 */
[----:B------:R-:W2:Y:S04]  /*103a0*/  LDL.LU.64 R202, [R1+0xb08] ;  /* 0x000b080001ca7983 */ /* 0x000ea80000300a00 */
[----:B------:R-:W2:Y:S01]  /*103b0*/  LDL.LU.64 R198, [R1+0xb00] ;  /* 0x000b000001c67983 */ /* 0x000ea20000300a00 */
[----:B------:R-:W-:-:S03]  /*103c0*/  IMAD.WIDE R222, R36, 0x4, R154 ;  /* 0x0000000424de7825 */ /* 0x000fc600078e029a */
[----:B------:R-:W2:Y:S01]  /*103d0*/  LDL.LU.64 R154, [R1+0xa18] ;  /* 0x000a1800019a7983 */ /* 0x000ea20000300a00 */
[----:B------:R-:W-:-:S03]  /*103e0*/  IMAD.WIDE R96, R36, 0x4, R148 ;  /* 0x0000000424607825 */ /* 0x000fc600078e0294 */
[----:B------:R-:W2:Y:S04]  /*103f0*/  LDL.LU.64 R148, [R1+0xa10] ;  /* 0x000a100001947983 */ /* 0x000ea80000300a00 */
[----:B------:R-:W-:Y:S04]  /*10400*/  STL.64 [R1+0x13d8], R70 ;  /* 0x0013d84601007387 */ /* 0x000fe80000100a00 */
[----:B------:R-:W-:Y:S04]  /*10410*/  STL.64 [R1+0x13e0], R134 ;  /* 0x0013e08601007387 */ /* 0x000fe80000100a00 */
[----:B------:R-:W-:Y:S01]  /*10420*/  STL.64 [R1+0x13d0], R222 ;  /* 0x0013d0de01007387 */ /* 0x000fe20000100a00 */
[----:B----4-:R-:W-:-:S03]  /*10430*/  IMAD.WIDE R68, R36, 0x4, R142 ;  /* 0x0000000424447825 */ /* 0x010fc600078e028e */
[----:B------:R-:W4:Y:S01]  /*10440*/  LDL.LU.64 R142, [R1+0x9c8] ;  /* 0x0009c800018e7983 */ /* 0x000f220000300a00 */
[----:B------:R-:W-:-:S03]  /*10450*/  IMAD.WIDE R132, R36, 0x4, R194 ;  /* 0x0000000424847825 */ /* 0x000fc600078e02c2 */
[----:B------:R-:W-:Y:S01]  /*10460*/  STL.64 [R1+0x13c8], R96 ;  /* 0x0013c86001007387 */ /* 0x000fe20000100a00 */
[----:B------:R-:W-:-:S03]  /*10470*/  IMAD.WIDE R220, R36, 0x4, R152 ;  /* 0x0000000424dc7825 */ /* 0x000fc600078e0298 */
[----:B------:R-:W4:Y:S01]  /*10480*/  LDL.LU.64 R194, [R1+0x9c0] ;  /* 0x0009c00001c27983 */ /* 0x000f220000300a00 */
[----:B------:R-:W-:-:S03]  /*10490*/  IMAD.WIDE R126, R36, 0x4, R146 ;  /* 0x00000004247e7825 */ /* 0x000fc600078e0292 */
[----:B------:R-:W4:Y:S04]  /*104a0*/  LDL.LU.64 R152, [R1+0x928] ;  /* 0x0009280001987983 */ /* 0x000f280000300a00 */
[----:B------:R-:W4:Y:S04]  /*104b0*/  LDL.LU.64 R146, [R1+0x920] ;  /* 0x0009200001927983 */ /* 0x000f280000300a00 */
[----:B------:R-:W-:Y:S04]  /*104c0*/  STL.64 [R1+0x13b8], R68 ;  /* 0x0013b84401007387 */ /* 0x000fe80000100a00 */
[----:B------:R-:W-:Y:S04]  /*104d0*/  STL.64 [R1+0x13c0], R132 ;  /* 0x0013c08401007387 */ /* 0x000fe80000100a00 */
[----:B------:R-:W-:Y:S04]  /*104e0*/  STL.64 [R1+0x13b0], R220 ;  /* 0x0013b0dc01007387 */ /* 0x000fe80000100a00 */
[----:B------:R-:W-:Y:S01]  /*104f0*/  STL.64 [R1+0x13a8], R126 ;  /* 0x0013a87e01007387 */ /* 0x000fe20000100a00 */
[----:B---3--:R-:W-:-:S04]  /*10500*/  IMAD.WIDE R6, R36, 0x4, R2 ;  /* 0x0000000424067825 */ /* 0x008fc800078e0202 */
[C---:B------:R-:W-:Y:S02]  /*10510*/  IMAD.WIDE R74, R36.reuse, 0x4, R156 ;  /* 0x00000004244a7825 */ /* 0x040fe400078e029c */
[----:B------:R-:W3:Y:S02]  /*10520*/  LDL.LU.64 R156, [R1+0x908] ;  /* 0x00090800019c7983 */ /* 0x000ee40000300a00 */
[C---:B------:R-:W-:Y:S02]  /*10530*/  IMAD.WIDE R226, R36.reuse, 0x4, R150 ;  /* 0x0000000424e27825 */ /* 0x040fe400078e0296 */
[----:B------:R-:W3:Y:S04]  /*10540*/  LDL.LU.64 R150, [R1+0x900] ;  /* 0x0009000001967983 */ /* 0x000ee80000300a00 */
[----:B------:R-:W3:Y:S01]  /*10550*/  LDL.LU.64 R160, [R1+0x868] ;  /* 0x0008680001a07983 */ /* 0x000ee20000300a00 */
[----:B------:R-:W-:-:S03]  /*10560*/  IMAD.WIDE R124, R36, 0x4, R144 ;  /* 0x00000004247c7825 */ /* 0x000fc600078e0290 */
[----:B------:R-:W3:Y:S04]  /*10570*/  LDL.LU.64 R144, [R1+0x860] ;  /* 0x0008600001907983 */ /* 0x000ee80000300a00 */
[----:B------:R-:W-:Y:S04]  /*10580*/  STL.64 [R1+0x1398], R74 ;  /* 0x0013984a01007387 */ /* 0x000fe80000100a00 */
[----:B------:R-:W-:Y:S04]  /*10590*/  STL.64 [R1+0x13a0], R6 ;  /* 0x0013a00601007387 */ /* 0x000fe80000100a00 */
[----:B------:R-:W-:Y:S04]  /*105a0*/  STL.64 [R1+0x1390], R226 ;  /* 0x001390e201007387 */ /* 0x000fe80000100a00 */
[----:B------:R-:W-:Y:S01]  /*105b0*/  STL.64 [R1+0xd50], R124 ;  /* 0x000d507c01007387 */ /* 0x000fe20000100a00 */
[----:B--2---:R-:W-:-:S04]  /*105c0*/  IMAD.WIDE R4, R36, 0x4, R202 ;  /* 0x0000000424047825 */ /* 0x004fc800078e02ca */
[----:B------:R-:W-:-:S04]  /*105d0*/  IMAD.WIDE R72, R36, 0x4, R198 ;  /* 0x0000000424487825 */ /* 0x000fc800078e02c6 */
[C---:B------:R-:W-:Y:S02]  /*105e0*/  IMAD.WIDE R224, R36.reuse, 0x4, R154 ;  /* 0x0000000424e07825 */ /* 0x040fe400078e029a */
[----:B------:R-:W2:Y:S02]  /*105f0*/  LDL.LU.64 R154, [R1+0x838] ;  /* 0x00083800019a7983 */ /* 0x000ea40000300a00 */
[C---:B------:R-:W-:Y:S02]  /*10600*/  IMAD.WIDE R242, R36.reuse, 0x4, R148 ;  /* 0x0000000424f27825 */ /* 0x040fe400078e0294 */
[----:B------:R-:W2:Y:S04]  /*10610*/  LDL.LU.64 R148, [R1+0x830] ;  /* 0x0008300001947983 */ /* 0x000ea80000300a00 */
[----:B------:R-:W-:Y:S04]  /*10620*/  STL.64 [R1+0xd20], R72 ;  /* 0x000d204801007387 */ /* 0x000fe80000100a00 */
[----:B------:R-:W-:Y:S04]  /*10630*/  STL.64 [R1+0xd28], R4 ;  /* 0x000d280401007387 */ /* 0x000fe80000100a00 */
[----:B------:R-:W2:Y:S01]  /*10640*/  LDL.LU.64 R202, [R1+0x818] ;  /* 0x0008180001ca7983 */ /* 0x000ea20000300a00 */
[----:B----4-:R-:W-:-:S03]  /*10650*/  IMAD.WIDE R2, R36, 0x4, R142 ;  /* 0x0000000424027825 */ /* 0x010fc600078e028e */
[----:B------:R-:W4:Y:S04]  /*10660*/  LDL.LU.64 R142, [R1+0x810] ;  /* 0x00081000018e7983 */ /* 0x000f280000300a00 */
[----:B------:R-:W-:Y:S01]  /*10670*/  STL.64 [R1+0xd18], R224 ;  /* 0x000d18e001007387 */ /* 0x000fe20000100a00 */
[----:B------:R-:W-:-:S03]  /*10680*/  IMAD.WIDE R114, R36, 0x4, R194 ;  /* 0x0000000424727825 */ /* 0x000fc600078e02c2 */
[----:B------:R-:W-:Y:S01]  /*10690*/  STL.64 [R1+0xd10], R242 ;  /* 0x000d10f201007387 */ /* 0x000fe20000100a00 */
[----:B------:R-:W-:-:S03]  /*106a0*/  IMAD.WIDE R86, R36, 0x4, R152 ;  /* 0x0000000424567825 */ /* 0x000fc600078e0298 */
[----:B------:R-:W4:Y:S01]  /*106b0*/  LDL.LU.64 R152, [R1+0x7e8] ;  /* 0x0007e80001987983 */ /* 0x000f220000300a00 */
[----:B------:R-:W-:-:S03]  /*106c0*/  IMAD.WIDE R240, R36, 0x4, R146 ;  /* 0x0000000424f07825 */ /* 0x000fc600078e0292 */
[----:B------:R-:W4:Y:S04]  /*106d0*/  LDL.LU.64 R146, [R1+0x7e0] ;  /* 0x0007e00001927983 */ /* 0x000f280000300a00 */
[----:B------:R-:W4:Y:S04]  /*106e0*/  LDL.LU.64 R198, [R1+0x7c8] ;  /* 0x0007c80001c67983 */ /* 0x000f280000300a00 */
[----:B------:R-:W4:Y:S04]  /*106f0*/  LDL.LU.64 R194, [R1+0x7c0] ;  /* 0x0007c00001c27983 */ /* 0x000f280000300a00 */
[----:B------:R-:W-:Y:S04]  /*10700*/  STL.64 [R1+0xd00], R114 ;  /* 0x000d007201007387 */ /* 0x000fe80000100a00 */
[----:B------:R-:W-:Y:S04]  /*10710*/  STL.64 [R1+0xd08], R2 ;  /* 0x000d080201007387 */ /* 0x000fe80000100a00 */
[----:B------:R-:W-:Y:S01]  /*10720*/  STL.64 [R1+0xcb8], R86 ;  /* 0x000cb85601007387 */ /* 0x000fe20000100a00 */
[----:B---3--:R-:W-:-:S04]  /*10730*/  IMAD.WIDE R156, R36, 0x4, R156 ;  /* 0x00000004249c7825 */ /* 0x008fc800078e029c */
[C---:B------:R-:W-:Y:S02]  /*10740*/  IMAD.WIDE R112, R36.reuse, 0x4, R150 ;  /* 0x0000000424707825 */ /* 0x040fe400078e0296 */
[----:B------:R-:W3:Y:S02]  /*10750*/  LDL.LU.64 R150, [R1+0x7a8] ;  /* 0x0007a80001967983 */ /* 0x000ee40000300a00 */
[C---:B------:R-:W-:Y:S02]  /*10760*/  IMAD.WIDE R84, R36.reuse, 0x4, R160 ;  /* 0x0000000424547825 */ /* 0x040fe400078e02a0 */
[----:B------:R-:W-:Y:S04]  /*10770*/  STL.64 [R1+0xcb0], R240 ;  /* 0x000cb0f001007387 */ /* 0x000fe80000100a00 */
[----:B------:R-:W3:Y:S01]  /*10780*/  LDL.LU.64 R166, [R1+0x7a0] ;  /* 0x0007a00001a67983 */ /* 0x000ee20000300a00 */
[----:B------:R-:W-:-:S03]  /*10790*/  IMAD.WIDE R172, R36, 0x4, R144 ;  /* 0x0000000424ac7825 */ /* 0x000fc600078e0290 */
[----:B------:R-:W3:Y:S04]  /*107a0*/  LDL.LU.64 R144, [R1+0x768] ;  /* 0x0007680001907983 */ /* 0x000ee80000300a00 */
[----:B------:R-:W3:Y:S04]  /*107b0*/  LDL.LU.64 R164, [R1+0x760] ;  /* 0x0007600001a47983 */ /* 0x000ee80000300a00 */
[----:B------:R-:W-:Y:S04]  /*107c0*/  STL.64 [R1+0xc90], R112 ;  /* 0x000c907001007387 */ /* 0x000fe80000100a00 */
[----:B------:R-:W-:Y:S04]  /*107d0*/  STL.64 [R1+0xc98], R156 ;  /* 0x000c989c01007387 */ /* 0x000fe80000100a00 */
[----:B------:R-:W-:Y:S01]  /*107e0*/  STL.64 [R1+0xc68], R84 ;  /* 0x000c685401007387 */ /* 0x000fe20000100a00 */
[----:B--2---:R-:W-:-:S03]  /*107f0*/  IMAD.WIDE R214, R36, 0x4, R148 ;  /* 0x0000000424d67825 */ /* 0x004fc600078e0294 */
[----:B------:R-:W2:Y:S04]  /*10800*/  LDL.LU.64 R148, [R1+0x708] ;  /* 0x0007080001947983 */ /* 0x000ea80000300a00 */
[----:B------:R-:W2:Y:S04]  /*10810*/  LDL.LU.64 R160, [R1+0x700] ;  /* 0x0007000001a07983 */ /* 0x000ea80000300a00 */
[----:B------:R-:W-:Y:S04]  /*10820*/  STL.64 [R1+0xc60], R172 ;  /* 0x000c60ac01007387 */ /* 0x000fe80000100a00 */
[----:B------:R-:W2:Y:S01]  /*10830*/  LDL.LU.64 R162, [R1+0x6f8] ;  /* 0x0006f80001a27983 */ /* 0x000ea20000300a00 */
[----:B----4-:R-:W-:-:S03]  /*10840*/  IMAD.WIDE R170, R36, 0x4, R142 ;  /* 0x0000000424aa7825 */ /* 0x010fc600078e028e */
[----:B------:R-:W4:Y:S01]  /*10850*/  LDL.LU.64 R142, [R1+0x6f0] ;  /* 0x0006f000018e7983 */ /* 0x000f220000300a00 */
[----:B------:R-:W-:-:S04]  /*10860*/  IMAD.WIDE R154, R36, 0x4, R154 ;  /* 0x00000004249a7825 */ /* 0x000fc800078e029a */
[C---:B------:R-:W-:Y:S01]  /*10870*/  IMAD.WIDE R90, R36.reuse, 0x4, R202 ;  /* 0x00000004245a7825 */ /* 0x040fe200078e02ca */
[----:B------:R-:W-:Y:S04]  /*10880*/  STL.64 [R1+0xc10], R214 ;  /* 0x000c10d601007387 */ /* 0x000fe80000100a00 */
[----:B------:R-:W-:Y:S01]  /*10890*/  STL.64 [R1+0xc18], R154 ;  /* 0x000c189a01007387 */ /* 0x000fe20000100a00 */
[----:B------:R-:W-:-:S03]  /*108a0*/  IMAD.WIDE R152, R36, 0x4, R152 ;  /* 0x0000000424987825 */ /* 0x000fc600078e0298 */
[----:B------:R-:W-:Y:S01]  /*108b0*/  STL.64 [R1+0xbb8], R90 ;  /* 0x000bb85a01007387 */ /* 0x000fe20000100a00 */
[----:B------:R-:W-:-:S03]  /*108c0*/  IMAD.WIDE R212, R36, 0x4, R146 ;  /* 0x0000000424d47825 */ /* 0x000fc600078e0292 */
[----:B------:R-:W4:Y:S01]  /*108d0*/  LDL.LU.64 R146, [R1+0x698] ;  /* 0x0006980001927983 */ /* 0x000f220000300a00 */
[----:B------:R-:W-:-:S03]  /*108e0*/  IMAD.WIDE R88, R36, 0x4, R198 ;  /* 0x0000000424587825 */ /* 0x000fc600078e02c6 */
[----:B------:R-:W-:Y:S01]  /*108f0*/  STL.64 [R1+0xbb0], R170 ;  /* 0x000bb0aa01007387 */ /* 0x000fe20000100a00 */
[----:B------:R-:W-:-:S03]  /*10900*/  IMAD.WIDE R168, R36, 0x4, R194 ;  /* 0x0000000424a87825 */ /* 0x000fc600078e02c2 */
[----:B------:R-:W4:Y:S04]  /*10910*/  LDL.LU.64 R202, [R1+0x690] ;  /* 0x0006900001ca7983 */ /* 0x000f280000300a00 */
[----:B------:R-:W4:Y:S04]  /*10920*/  LDL.LU.64 R194, [R1+0x678] ;  /* 0x0006780001c27983 */ /* 0x000f280000300a00 */
[----:B------:R-:W-:Y:S04]  /*10930*/  STL.64 [R1+0xba0], R212 ;  /* 0x000ba0d401007387 */ /* 0x000fe80000100a00 */
[----:B------:R-:W-:Y:S04]  /*10940*/  STL.64 [R1+0xba8], R152 ;  /* 0x000ba89801007387 */ /* 0x000fe80000100a00 */
[----:B------:R-:W4:Y:S04]  /*10950*/  LDL.LU.64 R198, [R1+0x670] ;  /* 0x0006700001c67983 */ /* 0x000f280000300a00 */
[----:B------:R-:W-:Y:S01]  /*10960*/  STL.64 [R1+0xb88], R88 ;  /* 0x000b885801007387 */ /* 0x000fe20000100a00 */
[----:B---3--:R-:W-:-:S03]  /*10970*/  IMAD.WIDE R150, R36, 0x4, R150 ;  /* 0x0000000424967825 */ /* 0x008fc600078e0296 */
[----:B------:R-:W-:Y:S01]  /*10980*/  STL.64 [R1+0xb80], R168 ;  /* 0x000b80a801007387 */ /* 0x000fe20000100a00 */
[----:B------:R-:W-:-:S04]  /*10990*/  IMAD.WIDE R218, R36, 0x4, R166 ;  /* 0x0000000424da7825 */ /* 0x000fc800078e02a6 */
[C---:B------:R-:W-:Y:S02]  /*109a0*/  IMAD.WIDE R122, R36.reuse, 0x4, R144 ;  /* 0x00000004247a7825 */ /* 0x040fe400078e0290 */
[----:B------:R-:W3:Y:S02]  /*109b0*/  LDL.LU.64 R144, [R1+0x668] ;  /* 0x0006680001907983 */ /* 0x000ee40000300a00 */
[C---:B------:R-:W-:Y:S02]  /*109c0*/  IMAD.WIDE R166, R36.reuse, 0x4, R164 ;  /* 0x0000000424a67825 */ /* 0x040fe400078e02a4 */
[----:B------:R-:W3:Y:S04]  /*109d0*/  LDL.LU.64 R76, [R1+0x660] ;  /* 0x00066000014c7983 */ /* 0x000ee80000300a00 */
[----:B------:R-:W-:Y:S04]  /*109e0*/  STL.64 [R1+0xb30], R218 ;  /* 0x000b30da01007387 */ /* 0x000fe80000100a00 */
[----:B------:R-:W-:Y:S04]  /*109f0*/  STL.64 [R1+0xb38], R150 ;  /* 0x000b389601007387 */ /* 0x000fe80000100a00 */
[----:B------:R-:W-:Y:S04]  /*10a00*/  STL.64 [R1+0xb28], R122 ;  /* 0x000b287a01007387 */ /* 0x000fe80000100a00 */
[----:B------:R-:W3:Y:S01]  /*10a10*/  LDL.LU.64 R228, [R1+0x5f8] ;  /* 0x0005f80001e47983 */ /* 0x000ee20000300a00 */
[----:B--2---:R-:W-:-:S04]  /*10a20*/  IMAD.WIDE R148, R36, 0x4, R148 ;  /* 0x0000000424947825 */ /* 0x004fc800078e0294 */
[C---:B------:R-:W-:Y:S02]  /*10a30*/  IMAD.WIDE R216, R36.reuse, 0x4, R160 ;  /* 0x0000000424d87825 */ /* 0x040fe400078e02a0 */
[----:B------:R-:W2:Y:S04]  /*10a40*/  LDL.LU.64 R160, [R1+0x5f0] ;  /* 0x0005f00001a07983 */ /* 0x000ea80000300a00 */
[----:B------:R-:W-:Y:S01]  /*10a50*/  STL.64 [R1+0xb20], R166 ;  /* 0x000b20a601007387 */ /* 0x000fe20000100a00 */
[----:B------:R-:W-:-:S04]  /*10a60*/  IMAD.WIDE R120, R36, 0x4, R162 ;  /* 0x0000000424787825 */ /* 0x000fc800078e02a2 */
[C---:B----4-:R-:W-:Y:S02]  /*10a70*/  IMAD.WIDE R164, R36.reuse, 0x4, R142 ;  /* 0x0000000424a47825 */ /* 0x050fe400078e028e */
[----:B------:R-:W4:Y:S04]  /*10a80*/  LDL.LU.64 R142, [R1+0x538] ;  /* 0x00053800018e7983 */ /* 0x000f280000300a00 */
[----:B------:R-:W4:Y:S04]  /*10a90*/  LDL.LU.64 R58, [R1+0x13f8] ;  /* 0x0013f800013a7983 */ /* 0x000f280000300a00 */
[----:B------:R-:W-:Y:S04]  /*10aa0*/  STL.64 [R1+0xb10], R216 ;  /* 0x000b10d801007387 */ /* 0x000fe80000100a00 */
[----:B------:R-:W-:Y:S04]  /*10ab0*/  STL.64 [R1+0xb18], R148 ;  /* 0x000b189401007387 */ /* 0x000fe80000100a00 */
[----:B------:R-:W4:Y:S04]  /*10ac0*/  LDL.LU.64 R64, [R1+0x1408] ;  /* 0x0014080001407983 */ /* 0x000f280000300a00 */
[----:B------:R-:W4:Y:S04]  /*10ad0*/  LDL.LU.64 R110, [R1+0x1410] ;  /* 0x00141000016e7983 */ /* 0x000f280000300a00 */
[----:B------:R-:W-:Y:S04]  /*10ae0*/  STL.64 [R1+0xb08], R120 ;  /* 0x000b087801007387 */ /* 0x000fe80000100a00 */
[----:B------:R-:W4:Y:S04]  /*10af0*/  LDL.LU.64 R108, [R1+0x1400] ;  /* 0x00140000016c7983 */ /* 0x000f280000300a00 */
[----:B------:R-:W1:Y:S01]  /*10b00*/  S2R R158, SR_TID.X ;  /* 0x00000000009e7919 */ /* 0x000e620000002100 */
[----:B------:R-:W-:-:S03]  /*10b10*/  IMAD.WIDE R78, R36, 0x4, R202 ;  /* 0x00000004244e7825 */ /* 0x000fc600078e02ca */
[----:B------:R-:W-:Y:S01]  /*10b20*/  STL.64 [R1+0xb00], R164 ;  /* 0x000b00a401007387 */ /* 0x000fe20000100a00 */
[----:B------:R-:W-:-:S04]  /*10b30*/  IMAD.WIDE R146, R36, 0x4, R146 ;  /* 0x0000000424927825 */ /* 0x000fc800078e0292 */
[C---:B------:R-:W-:Y:S02]  /*10b40*/  IMAD.WIDE R230, R36.reuse, 0x4, R194 ;  /* 0x0000000424e67825 */ /* 0x040fe400078e02c2 */
[----:B------:R-:W4:Y:S02]  /*10b50*/  LDL.LU.64 R194, [R1+0x1418] ;  /* 0x0014180001c27983 */ /* 0x000f240000300a00 */
[----:B------:R-:W-:Y:S02]  /*10b60*/  IMAD.WIDE R162, R36, 0x4, R198 ;  /* 0x0000000424a27825 */ /* 0x000fe400078e02c6 */
        /* <DEDUP_REMOVED lines=8> */
[----:B------:R-:W4:Y:S01]  /*10bf0*/  LDL.LU.64 R62, [R1+0x1448] ;  /* 0x00144800013e7983 */ /* 0x000f220000300a00 */
[----:B-1----:R-:W-:-:S03]  /*10c00*/  LOP3.LUT R0, R158, 0x20, RZ, 0xc0, !PT ;  /* 0x000000209e007812 */ /* 0x002fc600078ec0ff */
[----:B------:R-:W-:Y:S04]  /*10c10*/  STL.64 [R1+0x9c0], R162 ;  /* 0x0009c0a201007387 */ /* 0x000fe80000100a00 */
[----:B------:R-:W4:Y:S01]  /*10c20*/  LDL.LU.64 R60, [R1+0x1450] ;  /* 0x00145000013c7983 */ /* 0x000f220000300a00 */
[----:B---3--:R-:W-:-:S04]  /*10c30*/  IMAD.WIDE R144, R36, 0x4, R144 ;  /* 0x0000000424907825 */ /* 0x008fc800078e0290 */
[----:B------:R-:W-:-:S05]  /*10c40*/  IMAD.WIDE R76, R36, 0x4, R76 ;  /* 0x00000004244c7825 */ /* 0x000fca00078e024c */
[----:B------:R-:W-:Y:S04]  /*10c50*/  STL.64 [R1+0x920], R76 ;  /* 0x0009204c01007387 */ /* 0x000fe80000100a00 */
[----:B------:R-:W-:Y:S01]  /*10c60*/  STL.64 [R1+0x928], R144 ;  /* 0x0009289001007387 */ /* 0x000fe20000100a00 */
[----:B------:R-:W-:-:S03]  /*10c70*/  ISETP.NE.U32.AND P6, PT, R252, RZ, PT ;  /* 0x000000fffc00720c */ /* 0x000fc60003fc5070 */
[----:B------:R-:W3:Y:S01]  /*10c80*/  LDL.LU.64 R66, [R1+0x1458] ;  /* 0x0014580001427983 */ /* 0x000ee20000300a00 */
[----:B------:R-:W-:Y:S01]  /*10c90*/  IMAD.WIDE R228, R36, 0x4, R228 ;  /* 0x0000000424e47825 */ /* 0x000fe200078e02e4 */
[----:B------:R-:W-:-:S04]  /*10ca0*/  ISETP.GE.AND P1, PT, R191, 0x20, PT ;  /* 0x00000020bf00780c */ /* 0x000fc80003f26270 */
[----:B------:R-:W-:Y:S01]  /*10cb0*/  STL.64 [R1+0x908], R228 ;  /* 0x000908e401007387 */ /* 0x000fe20000100a00 */
[----:B------:R-:W-:Y:S02]  /*10cc0*/  IMAD R252, R0, 0x8, R190 ;  /* 0x0000000800fc7824 */ /* 0x000fe400078e02be */
[----:B--2---:R-:W-:-:S05]  /*10cd0*/  IMAD.WIDE R160, R36, 0x4, R160 ;  /* 0x0000000424a07825 */ /* 0x004fca00078e02a0 */
[----:B------:R-:W-:Y:S01]  /*10ce0*/  STL.64 [R1+0x900], R160 ;  /* 0x000900a001007387 */ /* 0x000fe20000100a00 */
[----:B----4-:R-:W-:-:S04]  /*10cf0*/  IMAD.WIDE R142, R36, 0x4, R142 ;  /* 0x00000004248e7825 */ /* 0x010fc800078e028e */
[----:B------:R-:W-:-:S05]  /*10d00*/  IMAD.WIDE R190, R159, 0x4, R58 ;  /* 0x000000049fbe7825 */ /* 0x000fca00078e023a */
[----:B------:R1:W-:Y:S01]  /*10d10*/  LDGSTS.E [R235+0x19800], [R190.64], !P3 ;  /* 0x19800000beeb7fae */ /* 0x0003e2000d921844 */
[----:B------:R-:W-:-:S03]  /*10d20*/  IMAD.WIDE R246, R159, 0x4, R64 ;  /* 0x000000049ff67825 */ /* 0x000fc600078e0240 */
[----:B------:R-:W2:Y:S01]  /*10d30*/  LDL.LU.64 R64, [R1+0x1468] ;  /* 0x0014680001407983 */ /* 0x000ea20000300a00 */
[----:B------:R-:W-:-:S03]  /*10d40*/  IMAD.WIDE R50, R159, 0x4, R110 ;  /* 0x000000049f327825 */ /* 0x000fc600078e026e */
[----:B------:R-:W-:Y:S04]  /*10d50*/  STL.64 [R1+0x868], R142 ;  /* 0x0008688e01007387 */ /* 0x000fe80000100a00 */
[----:B------:R-:W4:Y:S01]  /*10d60*/  LDL.LU.64 R110, [R1+0x1480] ;  /* 0x00148000016e7983 */ /* 0x000f220000300a00 */
[----:B------:R-:W-:-:S03]  /*10d70*/  IMAD.WIDE R58, R159, 0x4, R108 ;  /* 0x000000049f3a7825 */ /* 0x000fc600078e026c */
[----:B------:R-:W-:Y:S04]  /*10d80*/  STL.64 [R1+0x5f8], R246 ;  /* 0x0005f8f601007387 */ /* 0x000fe80000100a00 */
[----:B------:R-:W4:Y:S04]  /*10d90*/  LDL.LU.64 R108, [R1+0x1490] ;  /* 0x00149000016c7983 */ /* 0x000f280000300a00 */
[----:B------:R-:W-:Y:S04]  /*10da0*/  STL.64 [R1+0x7c0], R50 ;  /* 0x0007c03201007387 */ /* 0x000fe80000100a00 */
[----:B------:R-:W4:Y:S04]  /*10db0*/  LDL.LU.64 R46, [R1+0x14a0] ;  /* 0x0014a000012e7983 */ /* 0x000f280000300a00 */
[----:B------:R-:W-:Y:S04]  /*10dc0*/  STL.64 [R1+0x860], R58 ;  /* 0x0008603a01007387 */ /* 0x000fe80000100a00 */
[----:B------:R-:W4:Y:S04]  /*10dd0*/  LDL.LU.64 R44, [R1+0x14f8] ;  /* 0x0014f800012c7983 */ /* 0x000f280000300a00 */
[----:B------:R-:W4:Y:S04]  /*10de0*/  LDL.LU.64 R48, [R1+0x1538] ;  /* 0x0015380001307983 */ /* 0x000f280000300a00 */
[----:B------:R-:W4:Y:S04]  /*10df0*/  LDL.LU.64 R106, [R1+0x1530] ;  /* 0x00153000016a7983 */ /* 0x000f280000300a00 */
[----:B------:R-:W4:Y:S01]  /*10e00*/  LDL.LU.64 R104, [R1+0x1528] ;  /* 0x0015280001687983 */ /* 0x000f220000300a00 */
[----:B------:R-:W-:-:S03]  /*10e10*/  IMAD.WIDE R102, R159, 0x4, R54 ;  /* 0x000000049f667825 */ /* 0x000fc600078e0236 */
[----:B------:R-:W4:Y:S01]  /*10e20*/  LDL.LU.64 R250, [R1+0x1520] ;  /* 0x0015200001fa7983 */ /* 0x000f220000300a00 */
[----:B------:R-:W-:-:S03]  /*10e30*/  IMAD.WIDE R100, R159, 0x4, R52 ;  /* 0x000000049f647825 */ /* 0x000fc600078e0234 */
[----:B------:R1:W-:Y:S04]  /*10e40*/  STL.64 [R1+0x248], R102 ;  /* 0x0002486601007387 */ /* 0x0003e80000100a00 */
[----:B------:R-:W4:Y:S01]  /*10e50*/  LDL.LU.64 R248, [R1+0x1518] ;  /* 0x0015180001f87983 */ /* 0x000f220000300a00 */
[----:B------:R-:W-:-:S03]  /*10e60*/  IMAD.WIDE R238, R159, 0x4, R56 ;  /* 0x000000049fee7825 */ /* 0x000fc600078e0238 */
[----:B------:R-:W4:Y:S01]  /*10e70*/  LDL.LU.64 R54, [R1+0x1510] ;  /* 0x0015100001367983 */ /* 0x000f220000300a00 */
[----:B------:R-:W-:-:S03]  /*10e80*/  IMAD.WIDE R236, R159, 0x4, R62 ;  /* 0x000000049fec7825 */ /* 0x000fc600078e023e */
[----:B------:R1:W-:Y:S04]  /*10e90*/  STL.64 [R1+0x278], R100 ;  /* 0x0002786401007387 */ /* 0x0003e80000100a00 */
[----:B------:R-:W4:Y:S01]  /*10ea0*/  LDL.LU.64 R52, [R1+0x1508] ;  /* 0x0015080001347983 */ /* 0x000f220000300a00 */
[----:B------:R-:W-:-:S03]  /*10eb0*/  IMAD.WIDE R244, R159, 0x4, R60 ;  /* 0x000000049ff47825 */ /* 0x000fc600078e023c */
[----:B------:R-:W4:Y:S04]  /*10ec0*/  LDL.LU.64 R56, [R1+0x14f0] ;  /* 0x0014f00001387983 */ /* 0x000f280000300a00 */
[----:B------:R1:W-:Y:S04]  /*10ed0*/  STL.64 [R1+0x538], R238 ;  /* 0x000538ee01007387 */ /* 0x0003e80000100a00 */
[----:B------:R-:W4:Y:S04]  /*10ee0*/  LDL.LU.64 R62, [R1+0x14e8] ;  /* 0x0014e800013e7983 */ /* 0x000f280000300a00 */
[----:B------:R-:W4:Y:S01]  /*10ef0*/  LDL.LU.64 R60, [R1+0x14e0] ;  /* 0x0014e000013c7983 */ /* 0x000f220000300a00 */
[----:B---3--:R-:W-:-:S03]  /*10f00*/  IMAD.WIDE R38, R159, 0x4, R66 ;  /* 0x000000049f267825 */ /* 0x008fc600078e0242 */
[----:B------:R3:W-:Y:S04]  /*10f10*/  STL.64 [R1+0x5f0], R236 ;  /* 0x0005f0ec01007387 */ /* 0x0007e80000100a00 */
[----:B------:R-:W3:Y:S01]  /*10f20*/  LDL.LU.64 R66, [R1+0x14d8] ;  /* 0x0014d80001427983 */ /* 0x000ee20000300a00 */
[----:B--2---:R-:W-:-:S03]  /*10f30*/  IMAD.WIDE R36, R159, 0x4, R64 ;  /* 0x000000049f247825 */ /* 0x004fc600078e0240 */
[----:B------:R-:W2:Y:S04]  /*10f40*/  LDL.LU.64 R64, [R1+0x14d0] ;  /* 0x0014d00001407983 */ /* 0x000ea80000300a00 */
[----:B------:R1:W-:Y:S01]  /*10f50*/  STL.64 [R1+0x660], R244 ;  /* 0x000660f401007387 */ /* 0x0003e20000100a00 */
[----:B----4-:R-:W-:-:S03]  /*10f60*/  IMAD.WIDE R42, R159, 0x4, R110 ;  /* 0x000000049f2a7825 */ /* 0x010fc600078e026e */
[----:B------:R-:W4:Y:S01]  /*10f70*/  LDL.LU.64 R110, [R1+0x14b8] ;  /* 0x0014b800016e7983 */ /* 0x000f220000300a00 */
[----:B------:R-:W-:-:S03]  /*10f80*/  IMAD.WIDE R40, R159, 0x4, R108 ;  /* 0x000000049f287825 */ /* 0x000fc600078e026c */
[----:B------:R-:W4:Y:S04]  /*10f90*/  LDL.LU.64 R108, [R1+0x14b0] ;  /* 0x0014b000016c7983 */ /* 0x000f280000300a00 */
[----:B------:R1:W-:Y:S01]  /*10fa0*/  STL.64 [R1+0x668], R38 ;  /* 0x0006682601007387 */ /* 0x0003e20000100a00 */
[----:B------:R-:W-:-:S03]  /*10fb0*/  IMAD.WIDE R46, R159, 0x4, R46 ;  /* 0x000000049f2e7825 */ /* 0x000fc600078e022e */
[----:B------:R1:W-:Y:S04]  /*10fc0*/  STL.64 [R1+0x670], R36 ;  /* 0x0006702401007387 */ /* 0x0003e80000100a00 */
[----:B------:R1:W-:Y:S01]  /*10fd0*/  STL.64 [R1+0x678], R42 ;  /* 0x0006782a01007387 */ /* 0x0003e20000100a00 */
[----:B------:R-:W-:-:S03]  /*10fe0*/  IMAD.WIDE R44, R159, 0x4, R44 ;  /* 0x000000049f2c7825 */ /* 0x000fc600078e022c */
        /* <DEDUP_REMOVED lines=9> */
[----:B------:R-:W-:-:S04]  /*11080*/  IMAD.WIDE R194, R159, 0x4, R194 ;  /* 0x000000049fc27825 */ /* 0x000fc800078e02c2 */
[C---:B------:R-:W-:Y:S01]  /*11090*/  IMAD.WIDE R248, R159.reuse, 0x4, R248 ;  /* 0x000000049ff87825 */ /* 0x040fe200078e02f8 */
[----:B------:R1:W-:Y:S03]  /*110a0*/  STL.64 [R1+0x768], R104 ;  /* 0x0007686801007387 */ /* 0x0003e60000100a00 */
[C---:B------:R-:W-:Y:S01]  /*110b0*/  IMAD.WIDE R54, R159.reuse, 0x4, R54 ;  /* 0x000000049f367825 */ /* 0x040fe200078e0236 */
[----:B------:R1:W-:Y:S03]  /*110c0*/  STL.64 [R1+0x760], R250 ;  /* 0x000760fa01007387 */ /* 0x0003e60000100a00 */
[C---:B------:R-:W-:Y:S01]  /*110d0*/  IMAD.WIDE R198, R159.reuse, 0x4, R198 ;  /* 0x000000049fc67825 */ /* 0x040fe200078e02c6 */
[----:B------:R1:W-:Y:S03]  /*110e0*/  STL.64 [R1+0x708], R248 ;  /* 0x000708f801007387 */ /* 0x0003e60000100a00 */
[----:B------:R-:W-:-:S04]  /*110f0*/  IMAD.WIDE R202, R159, 0x4, R202 ;  /* 0x000000049fca7825 */ /* 0x000fc800078e02ca */
[----:B------:R-:W-:-:S04]  /*11100*/  IMAD.WIDE R52, R159, 0x4, R52 ;  /* 0x000000049f347825 */ /* 0x000fc800078e0234 */
[----:B------:R-:W-:-:S04]  /*11110*/  IMAD.WIDE R56, R159, 0x4, R56 ;  /* 0x000000049f387825 */ /* 0x000fc800078e0238 */
[----:B------:R-:W-:-:S04]  /*11120*/  IMAD.WIDE R62, R159, 0x4, R62 ;  /* 0x000000049f3e7825 */ /* 0x000fc800078e023e */
[C---:B------:R-:W-:Y:S01]  /*11130*/  IMAD.WIDE R60, R159.reuse, 0x4, R60 ;  /* 0x000000049f3c7825 */ /* 0x040fe200078e023c */
[----:B------:R1:W-:Y:S03]  /*11140*/  STL.64 [R1+0x700], R54 ;  /* 0x0007003601007387 */ /* 0x0003e60000100a00 */
[C---:B---3--:R-:W-:Y:S01]  /*11150*/  IMAD.WIDE R66, R159.reuse, 0x4, R66 ;  /* 0x000000049f427825 */ /* 0x048fe200078e0242 */
[----:B------:R3:W-:Y:S04]  /*11160*/  STL.64 [R1+0x6f8], R52 ;  /* 0x0006f83401007387 */ /* 0x0007e80000100a00 */
[----:B------:R1:W-:Y:S04]  /*11170*/  STL.64 [R1+0x838], R56 ;  /* 0x0008383801007387 */ /* 0x0003e80000100a00 */
[----:B------:R1:W-:Y:S04]  /*11180*/  STL.64 [R1+0x830], R62 ;  /* 0x0008303e01007387 */ /* 0x0003e80000100a00 */
[----:B------:R1:W-:Y:S04]  /*11190*/  STL.64 [R1+0x818], R60 ;  /* 0x0008183c01007387 */ /* 0x0003e80000100a00 */
[----:B------:R1:W-:Y:S04]  /*111a0*/  LDGSTS.E [R235+0x19900], [R194.64], !P3 ;  /* 0x19900000c2eb7fae */ /* 0x0003e8000d921844 */
[----:B------:R1:W-:Y:S04]  /*111b0*/  STL.64 [R1+0x810], R66 ;  /* 0x0008104201007387 */ /* 0x0003e80000100a00 */
[----:B------:R1:W-:Y:S04]  /*111c0*/  LDGSTS.E [R235+0x19a00], [R198.64], !P3 ;  /* 0x19a00000c6eb7fae */ /* 0x0003e8000d921844 */
        /* <DEDUP_REMOVED lines=26> */
[----:B--2---:R-:W-:-:S04]  /*11370*/  IMAD.WIDE R64, R159, 0x4, R64 ;  /* 0x000000049f407825 */ /* 0x004fc800078e0240 */
[----:B----4-:R-:W-:-:S04]  /*11380*/  IMAD.WIDE R110, R159, 0x4, R110 ;  /* 0x000000049f6e7825 */ /* 0x010fc800078e026e */
[----:B------:R-:W-:Y:S01]  /*11390*/  IMAD.WIDE R108, R159, 0x4, R108 ;  /* 0x000000049f6c7825 */ /* 0x000fe200078e026c */
[----:B------:R2:W-:Y:S04]  /*113a0*/  LDGSTS.E [R235+0x1fd00], [R64.64], !P0 ;  /* 0x1fd0000040eb7fae */ /* 0x0005e8000c121844 */
[----:B------:R-:W4:Y:S04]  /*113b0*/  S2R R159, SR_TID.X ;  /* 0x00000000009f7919 */ /* 0x000f280000002100 */
[----:B------:R2:W-:Y:S04]  /*113c0*/  STL.64 [R1+0x7e8], R64 ;  /* 0x0007e84001007387 */ /* 0x0005e80000100a00 */
[----:B------:R2:W-:Y:S04]  /*113d0*/  STL.64 [R1+0x7e0], R110 ;  /* 0x0007e06e01007387 */ /* 0x0005e80000100a00 */
[----:B------:R2:W-:Y:S04]  /*113e0*/  STL.64 [R1+0x7c8], R108 ;  /* 0x0007c86c01007387 */ /* 0x0005e80000100a00 */
[----:B-1----:R1:W5:Y:S04]  /*113f0*/  LDL.LU.64 R102, [R1+0x2228] ;  /* 0x0022280001667983 */ /* 0x0023680000300a00 */
[----:B------:R1:W5:Y:S04]  /*11400*/  LDL.LU.64 R100, [R1+0x2220] ;  /* 0x0022200001647983 */ /* 0x0003680000300a00 */
[----:B------:R1:W5:Y:S04]  /*11410*/  LDL.LU.64 R238, [R1+0x2218] ;  /* 0x0022180001ee7983 */ /* 0x0003680000300a00 */
[----:B------:R1:W5:Y:S04]  /*11420*/  LDL.LU.64 R236, [R1+0x2210] ;  /* 0x0022100001ec7983 */ /* 0x0003680000300a00 */
[----:B------:R1:W5:Y:S04]  /*11430*/  LDL.LU.64 R246, [R1+0x2208] ;  /* 0x0022080001f67983 */ /* 0x0003680000300a00 */
[----:B------:R1:W5:Y:S04]  /*11440*/  LDL.LU.64 R244, [R1+0x2200] ;  /* 0x0022000001f47983 */ /* 0x0003680000300a00 */
[----:B------:R1:W5:Y:S04]  /*11450*/  LDL.LU.64 R38, [R1+0x21f8] ;  /* 0x0021f80001267983 */ /* 0x0003680000300a00 */
[----:B------:R1:W5:Y:S04]  /*11460*/  LDL.LU.64 R36, [R1+0x21f0] ;  /* 0x0021f00001247983 */ /* 0x0003680000300a00 */
[----:B------:R1:W5:Y:S01]  /*11470*/  LDL.LU.64 R42, [R1+0x21e8] ;  /* 0x0021e800012a7983 */ /* 0x0003620000300a00 */
[----:B----4-:R-:W-:-:S03]  /*11480*/  LOP3.LUT R234, R159, 0x1f, RZ, 0xc0, !PT ;  /* 0x0000001f9fea7812 */ /* 0x010fc600078ec0ff */
[----:B------:R1:W5:Y:S04]  /*11490*/  LDL.LU.64 R40, [R1+0x21e0] ;  /* 0x0021e00001287983 */ /* 0x0003680000300a00 */
[----:B------:R1:W5:Y:S01]  /*114a0*/  LDL.LU.64 R46, [R1+0x21d8] ;  /* 0x0021d800012e7983 */ /* 0x0003620000300a00 */
[----:B------:R-:W-:-:S03]  /*114b0*/  SHF.R.S32.HI R159, RZ, 0x5, R159 ;  /* 0x00000005ff9f7819 */ /* 0x000fc6000001149f */
[----:B------:R1:W5:Y:S04]  /*114c0*/  LDL.LU.64 R44, [R1+0x21d0] ;  /* 0x0021d000012c7983 */ /* 0x0003680000300a00 */
[----:B------:R1:W5:Y:S04]  /*114d0*/  LDL.LU.64 R50, [R1+0x21c8] ;  /* 0x0021c80001327983 */ /* 0x0003680000300a00 */
[----:B------:R1:W5:Y:S01]  /*114e0*/  LDL.LU.64 R48, [R1+0x21c0] ;  /* 0x0021c00001307983 */ /* 0x0003620000300a00 */
[----:B------:R-:W-:-:S03]  /*114f0*/  IMAD.SHL.U32 R234, R234, 0x4, RZ ;  /* 0x00000004eaea7824 */ /* 0x000fc600078e00ff */
[----:B------:R1:W5:Y:S01]  /*11500*/  LDL.LU.64 R106, [R1+0x21b8] ;  /* 0x0021b800016a7983 */ /* 0x0003620000300a00 */
[----:B------:R-:W-:-:S03]  /*11510*/  SGXT R0, R159, 0x1 ;  /* 0x000000019f00781a */ /* 0x000fc60000000200 */
[----:B------:R1:W5:Y:S04]  /*11520*/  LDL.LU.64 R104, [R1+0x21b0] ;  /* 0x0021b00001687983 */ /* 0x0003680000300a00 */
[----:B------:R1:W5:Y:S04]  /*11530*/  LDL.LU.64 R250, [R1+0x21a8] ;  /* 0x0021a80001fa7983 */ /* 0x0003680000300a00 */
[----:B------:R1:W5:Y:S04]  /*11540*/  LDL.LU.64 R248, [R1+0x21a0] ;  /* 0x0021a00001f87983 */ /* 0x0003680000300a00 */
[----:B------:R1:W5:Y:S01]  /*11550*/  LDL.LU.64 R54, [R1+0x2198] ;  /* 0x0021980001367983 */ /* 0x0003620000300a00 */
[----:B------:R-:W-:-:S03]  /*11560*/  LOP3.LUT R159, R234, 0x90, R0, 0x78, !PT ;  /* 0x00000090ea9f7812 */ /* 0x000fc600078e7800 */
[----:B---3--:R1:W5:Y:S04]  /*11570*/  LDL.LU.64 R52, [R1+0x2190] ;  /* 0x0021900001347983 */ /* 0x0083680000300a00 */
[----:B------:R1:W5:Y:S04]  /*11580*/  LDL.LU.64 R58, [R1+0x2188] ;  /* 0x00218800013a7983 */ /* 0x0003680000300a00 */
[----:B------:R1:W5:Y:S04]  /*11590*/  LDL.LU.64 R56, [R1+0x2180] ;  /* 0x0021800001387983 */ /* 0x0003680000300a00 */
[----:B------:R1:W5:Y:S04]  /*115a0*/  LDL.LU.64 R62, [R1+0x2178] ;  /* 0x00217800013e7983 */ /* 0x0003680000300a00 */
[----:B------:R1:W5:Y:S04]  /*115b0*/  LDL.LU.64 R60, [R1+0x2170] ;  /* 0x00217000013c7983 */ /* 0x0003680000300a00 */
[----:B------:R1:W5:Y:S04]  /*115c0*/  LDL.LU.64 R66, [R1+0x2168] ;  /* 0x0021680001427983 */ /* 0x0003680000300a00 */
[----:B------:R3:W-:Y:S04]  /*115d0*/  LDGSTS.E [R235+0x1fe00], [R110.64], !P0 ;  /* 0x1fe000006eeb7fae */ /* 0x0007e8000c121844 */
[----:B--2---:R1:W5:Y:S04]  /*115e0*/  LDL.LU.64 R64, [R1+0x2160] ;  /* 0x0021600001407983 */ /* 0x0043680000300a00 */
[----:B------:R2:W-:Y:S04]  /*115f0*/  LDGSTS.E [R235+0x1ff00], [R108.64], !P0 ;  /* 0x1ff000006ceb7fae */ /* 0x0005e8000c121844 */
[----:B---3--:R1:W5:Y:S04]  /*11600*/  LDL.LU.64 R110, [R1+0x2158] ;  /* 0x00215800016e7983 */ /* 0x0083680000300a00 */
[----:B------:R-:W0:Y:S04]  /*11610*/  LDGDEPBAR ;  /* 0x00000000000079af */ /* 0x000e280000000000 */
[----:B--2---:R1:W5:Y:S04]  /*11620*/  LDL.LU.64 R108, [R1+0x2150] ;  /* 0x00215000016c7983 */ /* 0x0043680000300a00 */
[----:B------:R2:W-:Y:S04]  /*11630*/  LDGSTS.E [R159+0x24000], [R206.64], P6 ;  /* 0x24000000ce9f7fae */ /* 0x0005e8000b121844 */
[----:B------:R1:W5:Y:S04]  /*11640*/  LDL.LU R235, [R1+0x2148] ;  /* 0x0021480001eb7983 */ /* 0x0003680000300800 */
[----:B------:R3:W-:Y:S04]  /*11650*/  LDGSTS.E [R159+0x24400], [R204.64], P6 ;  /* 0x24400000cc9f7fae */ /* 0x0007e8000b121844 */
[----:B--2---:R1:W5:Y:S04]  /*11660*/  LDL.LU.64 R206, [R1+0x2140] ;  /* 0x0021400001ce7983 */ /* 0x0043680000300a00 */
[----:B------:R2:W-:Y:S04]  /*11670*/  LDGSTS.E [R159+0x24800], [R210.64], P6 ;  /* 0x24800000d29f7fae */ /* 0x0005e8000b121844 */
[----:B---3--:R1:W5:Y:S04]  /*11680*/  LDL.LU.64 R204, [R1+0x2138] ;  /* 0x0021380001cc7983 */ /* 0x0083680000300a00 */
[----:B------:R3:W-:Y:S04]  /*11690*/  LDGSTS.E [R159+0x24c00], [R208.64], P6 ;  /* 0x24c00000d09f7fae */ /* 0x0007e8000b121844 */
[----:B--2---:R1:W5:Y:S04]  /*116a0*/  LDL.LU.64 R210, [R1+0x2130] ;  /* 0x0021300001d27983 */ /* 0x0043680000300a00 */
[----:B------:R2:W-:Y:S01]  /*116b0*/  LDGSTS.E [R159+0x25000], [R70.64], P6 ;  /* 0x25000000469f7fae */ /* 0x0005e2000b121844 */
[----:B------:R-:W-:-:S03]  /*116c0*/  LOP3.LUT R234, R234, 0x90, R0, 0x78, !PT ;  /* 0x00000090eaea7812 */ /* 0x000fc600078e7800 */
[----:B---3--:R1:W5:Y:S04]  /*116d0*/  LDL.LU.64 R208, [R1+0x2128] ;  /* 0x0021280001d07983 */ /* 0x0083680000300a00 */
[----:B------:R3:W-:Y:S04]  /*116e0*/  LDGSTS.E [R159+0x25400], [R68.64], P6 ;  /* 0x25400000449f7fae */ /* 0x0007e8000b121844 */
[----:B--2---:R1:W5:Y:S04]  /*116f0*/  LDL.LU.64 R70, [R1+0x2120] ;  /* 0x0021200001467983 */ /* 0x0043680000300a00 */
[----:B------:R2:W-:Y:S04]  /*11700*/  LDGSTS.E [R159+0x25800], [R74.64], P6 ;  /* 0x258000004a9f7fae */ /* 0x0005e8000b121844 */
[----:B---3--:R1:W5:Y:S04]  /*11710*/  LDL.LU.64 R68, [R1+0x2118] ;  /* 0x0021180001447983 */ /* 0x0083680000300a00 */
[----:B------:R3:W-:Y:S04]  /*11720*/  LDGSTS.E [R159+0x25c00], [R72.64], P6 ;  /* 0x25c00000489f7fae */ /* 0x0007e8000b121844 */
[----:B--2---:R1:W5:Y:S04]  /*11730*/  LDL.LU.64 R74, [R1+0x2110] ;  /* 0x00211000014a7983 */ /* 0x0043680000300a00 */
[----:B------:R2:W-:Y:S01]  /*11740*/  LDGSTS.E [R159+0x26000], [R114.64], P6 ;  /* 0x26000000729f7fae */ /* 0x0005e2000b121844 */
[----:B------:R-:W-:-:S03]  /*11750*/  LOP3.LUT R234, R234, 0x20, RZ, 0x3c, !PT ;  /* 0x00000020eaea7812 */ /* 0x000fc600078e3cff */
[----:B---3--:R1:W5:Y:S04]  /*11760*/  LDL.LU.64 R72, [R1+0x2108] ;  /* 0x0021080001487983 */ /* 0x0083680000300a00 */
[----:B------:R3:W-:Y:S04]  /*11770*/  LDGSTS.E [R159+0x26400], [R112.64], P6 ;  /* 0x26400000709f7fae */ /* 0x0007e8000b121844 */
[----:B--2---:R1:W5:Y:S04]  /*11780*/  LDL.LU.64 R114, [R1+0x2100] ;  /* 0x0021000001727983 */ /* 0x0043680000300a00 */
[----:B------:R2:W-:Y:S04]  /*11790*/  LDGSTS.E [R159+0x26800], [R214.64], P6 ;  /* 0x26800000d69f7fae */ /* 0x0005e8000b121844 */
        /* <DEDUP_REMOVED lines=12> */
[----:B---3--:R-:W-:-:S03]  /*11860*/  LOP3.LUT R159, R158, 0x1f, RZ, 0xc0, !PT ;  /* 0x0000001f9e9f7812 */ /* 0x008fc600078ec0ff */
[----:B------:R1:W5:Y:S01]  /*11870*/  LDL.LU.64 R76, [R1+0x20c8] ;  /* 0x0020c800014c7983 */ /* 0x0003620000300a00 */
[----:B------:R-:W-:-:S03]  /*11880*/  SHF.R.S32.HI R158, RZ, 0x5, R158 ;  /* 0x00000005ff9e7819 */ /* 0x000fc6000001149e */
[----:B------:R3:W-:Y:S01]  /*11890*/  LDGSTS.E [R234+0x24500], [R80.64], P6 ;  /* 0x2450000050ea7fae */ /* 0x0007e2000b121844 */
[----:B------:R-:W-:-:S03]  /*118a0*/  SHF.L.U32 R0, R159, 0x2, RZ ;  /* 0x000000029f007819 */ /* 0x000fc600000006ff */
[----:B--2---:R1:W5:Y:S01]  /*118b0*/  LDL.LU.64 R82, [R1+0x20c0] ;  /* 0x0020c00001527983 */ /* 0x0043620000300a00 */
[----:B------:R-:W-:-:S03]  /*118c0*/  SGXT R158, R158, 0x1 ;  /* 0x000000019e9e781a */ /* 0x000fc60000000200 */
[----:B------:R2:W-:Y:S04]  /*118d0*/  LDGSTS.E [R234+0x24900], [R118.64], P6 ;  /* 0x2490000076ea7fae */ /* 0x0005e8000b121844 */
[----:B---3--:R1:W5:Y:S04]  /*118e0*/  LDL.LU.64 R80, [R1+0x20b8] ;  /* 0x0020b80001507983 */ /* 0x0083680000300a00 */
[----:B------:R3:W-:Y:S04]  /*118f0*/  LDGSTS.E [R234+0x24d00], [R116.64], P6 ;  /* 0x24d0000074ea7fae */ /* 0x0007e8000b121844 */
[----:B--2---:R1:W5:Y:S04]  /*11900*/  LDL.LU.64 R118, [R1+0x20b0] ;  /* 0x0020b00001767983 */ /* 0x0043680000300a00 */
[----:B------:R2:W-:Y:S04]  /*11910*/  LDGSTS.E [R234+0x25100], [R222.64], P6 ;  /* 0x25100000deea7fae */ /* 0x0005e8000b121844 */
[----:B---3--:R1:W5:Y:S01]  /*11920*/  LDL.LU.64 R116, [R1+0x20a8] ;  /* 0x0020a80001747983 */ /* 0x0083620000300a00 */
[----:B------:R-:W-:-:S03]  /*11930*/  LOP3.LUT R159, R0, 0x90, R158, 0x78, !PT ;  /* 0x00000090009f7812 */ /* 0x000fc600078e789e */
[----:B------:R3:W-:Y:S04]  /*11940*/  LDGSTS.E [R234+0x25500], [R220.64], P6 ;  /* 0x25500000dcea7fae */ /* 0x0007e8000b121844 */
[----:B--2---:R1:W5:Y:S04]  /*11950*/  LDL.LU.64 R222, [R1+0x20a0] ;  /* 0x0020a00001de7983 */ /* 0x0043680000300a00 */
[----:B------:R2:W-:Y:S04]  /*11960*/  LDGSTS.E [R234+0x25900], [R226.64], P6 ;  /* 0x25900000e2ea7fae */ /* 0x0005e8000b121844 */
[----:B---3--:R1:W5:Y:S04]  /*11970*/  LDL.LU.64 R220, [R1+0x2098] ;  /* 0x0020980001dc7983 */ /* 0x0083680000300a00 */
[----:B------:R3:W-:Y:S04]  /*11980*/  LDGSTS.E [R234+0x25d00], [R224.64], P6 ;  /* 0x25d00000e0ea7fae */ /* 0x0007e8000b121844 */
[----:B--2---:R1:W5:Y:S04]  /*11990*/  LDL.LU.64 R226, [R1+0x2090] ;  /* 0x0020900001e27983 */ /* 0x0043680000300a00 */
[----:B------:R2:W-:Y:S04]  /*119a0*/  LDGSTS.E [R234+0x26100], [R86.64], P6 ;  /* 0x2610000056ea7fae */ /* 0x0005e8000b121844 */
[----:B---3--:R1:W5:Y:S01]  /*119b0*/  LDL.LU.64 R224, [R1+0x2088] ;  /* 0x0020880001e07983 */ /* 0x0083620000300a00 */
[----:B------:R-:W-:-:S03]  /*119c0*/  LOP3.LUT R159, R159, 0x40, RZ, 0x3c, !PT ;  /* 0x000000409f9f7812 */ /* 0x000fc600078e3cff */
        /* <DEDUP_REMOVED lines=16> */
[----:B------:R1:W5:Y:S04]  /*11ad0*/  LDL.LU R234, [R1+0x2040] ;  /* 0x0020400001ea7983 */ /* 0x0003680000300800 */
[----:B--2---:R1:W5:Y:S04]  /*11ae0*/  LDL.LU.64 R232, [R1+0x2038] ;  /* 0x0020380001e87983 */ /* 0x0043680000300a00 */
[----:B------:R2:W-:Y:S04]  /*11af0*/  LDGSTS.E [R159+0x24600], [R94.64], P6 ;  /* 0x246000005e9f7fae */ /* 0x0005e8000b121844 */
[----:B------:R3:W-:Y:S04]  /*11b00*/  LDGSTS.E [R159+0x24a00], [R92.64], P6 ;  /* 0x24a000005c9f7fae */ /* 0x0007e8000b121844 */
[----:B------:R4:W-:Y:S04]  /*11b10*/  LDGSTS.E [R159+0x24e00], [R98.64], P6 ;  /* 0x24e00000629f7fae */ /* 0x0009e8000b121844 */
[----:B--2---:R1:W5:Y:S04]  /*11b20*/  LDL.LU.64 R94, [R1+0x2030] ;  /* 0x00203000015e7983 */ /* 0x0043680000300a00 */
[----:B---3--:R1:W5:Y:S04]  /*11b30*/  LDL.LU.64 R92, [R1+0x2028] ;  /* 0x00202800015c7983 */ /* 0x0083680000300a00 */
[----:B----4-:R1:W5:Y:S04]  /*11b40*/  LDL.LU.64 R98, [R1+0x2020] ;  /* 0x0020200001627983 */ /* 0x0103680000300a00 */
[----:B------:R2:W-:Y:S04]  /*11b50*/  LDGSTS.E [R159+0x25200], [R96.64], P6 ;  /* 0x25200000609f7fae */ /* 0x0005e8000b121844 */
[----:B------:R3:W-:Y:S01]  /*11b60*/  LDGSTS.E [R159+0x25600], [R126.64], P6 ;  /* 0x256000007e9f7fae */ /* 0x0007e2000b121844 */
[----:B------:R-:W-:-:S03]  /*11b70*/  LOP3.LUT R0, R0, 0x90, R158, 0x78, !PT ;  /* 0x0000009000007812 */ /* 0x000fc600078e789e */
[----:B------:R4:W-:Y:S04]  /*11b80*/  LDGSTS.E [R159+0x25a00], [R124.64], P6 ;  /* 0x25a000007c9f7fae */ /* 0x0009e8000b121844 */
[----:B--2---:R1:W5:Y:S04]  /*11b90*/  LDL.LU.64 R96, [R1+0x2018] ;  /* 0x0020180001607983 */ /* 0x0043680000300a00 */
[----:B---3--:R1:W5:Y:S04]  /*11ba0*/  LDL.LU.64 R126, [R1+0x2010] ;  /* 0x00201000017e7983 */ /* 0x0083680000300a00 */
[----:B----4-:R1:W5:Y:S04]  /*11bb0*/  LDL.LU.64 R124, [R1+0x2008] ;  /* 0x00200800017c7983 */ /* 0x0103680000300a00 */
[----:B------:R2:W-:Y:S04]  /*11bc0*/  LDGSTS.E [R159+0x25e00], [R242.64], P6 ;  /* 0x25e00000f29f7fae */ /* 0x0005e8000b121844 */
[----:B------:R3:W-:Y:S04]  /*11bd0*/  LDGSTS.E [R159+0x26200], [R240.64], P6 ;  /* 0x26200000f09f7fae */ /* 0x0007e8000b121844 */
[----:B------:R4:W-:Y:S04]  /*11be0*/  LDGSTS.E [R159+0x26600], [R172.64], P6 ;  /* 0x26600000ac9f7fae */ /* 0x0009e8000b121844 */
[----:B--2---:R1:W5:Y:S04]  /*11bf0*/  LDL.LU.64 R242, [R1+0x2000] ;  /* 0x0020000001f27983 */ /* 0x0043680000300a00 */
[----:B---3--:R1:W5:Y:S01]  /*11c00*/  LDL.LU.64 R240, [R1+0x1ff8] ;  /* 0x001ff80001f07983 */ /* 0x0083620000300a00 */
[----:B------:R-:W-:-:S03]  /*11c10*/  LOP3.LUT R0, R0, 0x60, RZ, 0x3c, !PT ;  /* 0x0000006000007812 */ /* 0x000fc600078e3cff */
[----:B----4-:R1:W5:Y:S04]  /*11c20*/  LDL.LU.64 R172, [R1+0x1ff0] ;  /* 0x001ff00001ac7983 */ /* 0x0103680000300a00 */
[----:B------:R2:W-:Y:S04]  /*11c30*/  LDGSTS.E [R159+0x26a00], [R170.64], P6 ;  /* 0x26a00000aa9f7fae */ /* 0x0005e8000b121844 */
[----:B------:R3:W-:Y:S04]  /*11c40*/  LDGSTS.E [R159+0x26e00], [R168.64], P6 ;  /* 0x26e00000a89f7fae */ /* 0x0007e8000b121844 */
[----:B------:R4:W-:Y:S04]  /*11c50*/  LDGSTS.E [R159+0x27200], [R166.64], P6 ;  /* 0x27200000a69f7fae */ /* 0x0009e8000b121844 */
[----:B--2---:R1:W5:Y:S04]  /*11c60*/  LDL.LU.64 R170, [R1+0x1fe8] ;  /* 0x001fe80001aa7983 */ /* 0x0043680000300a00 */
[----:B---3--:R1:W5:Y:S04]  /*11c70*/  LDL.LU.64 R168, [R1+0x1fe0] ;  /* 0x001fe00001a87983 */ /* 0x0083680000300a00 */
[----:B----4-:R1:W5:Y:S04]  /*11c80*/  LDL.LU.64 R166, [R1+0x1fd8] ;  /* 0x001fd80001a67983 */ /* 0x0103680000300a00 */
[----:B------:R1:W5:Y:S04]  /*11c90*/  LDL.LU R158, [R1+0x1fd0] ;  /* 0x001fd000019e7983 */ /* 0x0003680000300800 */
        /* <DEDUP_REMOVED lines=37> */
[----:B------:R2:W-:Y:S01]  /*11ef0*/  LDGSTS.E [R0+0x27f00], [R142.64], P6 ;  /* 0x27f000008e007fae */ /* 0x0005e2000b121844 */
[----:B------:R-:W-:-:S03]  /*11f00*/  CS2R R32, SRZ ;  /* 0x0000000000207805 */ /* 0x000fc6000001ff00 */
[----:B------:R-:W0:Y:S04]  /*11f10*/  LDGDEPBAR ;  /* 0x00000000000079af */ /* 0x000e280000000000 */
[----:B--2---:R1:W5:Y:S04]  /*11f20*/  LDL.LU.64 R142, [R1+0x1f30] ;  /* 0x001f3000018e7983 */ /* 0x0043680000300a00 */
[----:B------:R-:W2:Y:S01]  /*11f30*/  S2R R0, SR_TID.X ;  /* 0x0000000000007919 */ /* 0x000ea20000002100 */
[----:B------:R-:W-:Y:S01]  /*11f40*/  CS2R R34, SRZ ;  /* 0x0000000000227805 */ /* 0x000fe2000001ff00 */
        /* <DEDUP_REMOVED lines=14> */
[----:B--2---:R-:W-:Y:S01]  /*12030*/  LOP3.LUT R0, R0, 0x20, RZ, 0xc0, !PT ;  /* 0x0000002000007812 */ /* 0x004fe200078ec0ff */
[----:B------:R-:W-:Y:S05]  /*12040*/  @!P1 BRA `(.L_x_0) ;  /* 0x0002e22000009947 */ /* 0x000fea0003800000 */
[----:B-1----:R-:W2:Y:S04]  /*12050*/  LDL.LU.64 R32, [R1+0x1488] ;  /* 0x0014880001207983 */ /* 0x002ea80000300a00 */
[----:B------:R-:W3:Y:S04]  /*12060*/  LDL.LU.64 R34, [R1+0x1498] ;  /* 0x0014980001227983 */ /* 0x000ee80000300a00 */
[----:B------:R-:W4:Y:S04]  /*12070*/  LDL.LU.64 R28, [R1+0x14a8] ;  /* 0x0014a800011c7983 */ /* 0x000f280000300a00 */
        /* <DEDUP_REMOVED lines=13> */
[----:B--2---:R1:W-:Y:S04]  /*12150*/  STL [R1+0x18f0], R32 ;  /* 0x0018f02001007387 */ /* 0x0043e80000100800 */
[----:B---3--:R-:W-:Y:S01]  /*12160*/  STL [R1+0x18f8], R34 ;  /* 0x0018f82201007387 */ /* 0x008fe20000100800 */
[----:B-1----:R-:W-:-:S05]  /*12170*/  IMAD.MOV.U32 R32, RZ, RZ, R33 ;  /* 0x000000ffff207224 */ /* 0x002fca00078e0021 */
[----:B------:R1:W-:Y:S04]  /*12180*/  STL [R1+0x18ec], R32 ;  /* 0x0018ec2001007387 */ /* 0x0003e80000100800 */
[----:B----4-:R2:W-:Y:S01]  /*12190*/  STL [R1+0x1900], R28 ;  /* 0x0019001c01007387 */ /* 0x0105e20000100800 */
[----:B-1----:R-:W-:-:S05]  /*121a0*/  IMAD.MOV.U32 R32, RZ, RZ, R35 ;  /* 0x000000ffff207224 */ /* 0x002fca00078e0023 */
[----:B------:R-:W-:Y:S01]  /*121b0*/  STL [R1+0x18f4], R32 ;  /* 0x0018f42001007387 */ /* 0x000fe20000100800 */
[----:B--2---:R-:W-:-:S03]  /*121c0*/  IMAD.MOV.U32 R28, RZ, RZ, R29 ;  /* 0x000000ffff1c7224 */ /* 0x004fc600078e001d */
[----:B------:R-:W-:Y:S04]  /*121d0*/  STL [R1+0x1908], R30 ;  /* 0x0019081e01007387 */ /* 0x000fe80000100800 */
[----:B------:R1:W-:Y:S04]  /*121e0*/  STL [R1+0x18fc], R28 ;  /* 0x0018fc1c01007387 */ /* 0x0003e80000100800 */
[----:B------:R2:W-:Y:S01]  /*121f0*/  STL [R1+0x1910], R24 ;  /* 0x0019101801007387 */ /* 0x0005e20000100800 */
[----:B-1----:R-:W-:-:S05]  /*12200*/  MOV R28, R31 ;  /* 0x0000001f001c7202 */ /* 0x002fca0000000f00 */
[----:B------:R-:W-:Y:S01]  /*12210*/  STL [R1+0x1904], R28 ;  /* 0x0019041c01007387 */ /* 0x000fe20000100800 */
[----:B--2---:R-:W-:-:S03]  /*12220*/  IMAD.MOV.U32 R24, RZ, RZ, R25 ;  /* 0x000000ffff187224 */ /* 0x004fc600078e0019 */
[----:B------:R-:W-:Y:S04]  /*12230*/  STL [R1+0x1918], R26 ;  /* 0x0019181a01007387 */ /* 0x000fe80000100800 */
[----:B------:R1:W-:Y:S04]  /*12240*/  STL [R1+0x190c], R24 ;  /* 0x00190c1801007387 */ /* 0x0003e80000100800 */
[----:B------:R2:W-:Y:S01]  /*12250*/  STL [R1+0x1920], R20 ;  /* 0x0019201401007387 */ /* 0x0005e20000100800 */
        /* <DEDUP_REMOVED lines=23> */
[----:B------:R-:W-:Y:S01]  /*123d0*/  STL [R1+0x1960], R128 ;  /* 0x0019608001007387 */ /* 0x000fe20000100800 */
[----:B-1----:R-:W-:-:S05]  /*123e0*/  IMAD.MOV.U32 R8, RZ, RZ, R11 ;  /* 0x000000ffff087224 */ /* 0x002fca00078e000b */
[----:B------:R1:W-:Y:S04]  /*123f0*/  STL [R1+0x1954], R8 ;  /* 0x0019540801007387 */ /* 0x0003e80000100800 */
[----:B------:R-:W-:Y:S01]  /*12400*/  STL [R1+0x1968], R130 ;  /* 0x0019688201007387 */ /* 0x000fe20000100800 */
[----:B-1----:R-:W-:-:S05]  /*12410*/  IMAD.MOV.U32 R8, RZ, RZ, R129 ;  /* 0x000000ffff087224 */ /* 0x002fca00078e0081 */
[----:B------:R1:W-:Y:S04]  /*12420*/  STL [R1+0x195c], R8 ;  /* 0x00195c0801007387 */ /* 0x0003e80000100800 */
[----:B-----5:R-:W-:Y:S01]  /*12430*/  STL [R1+0x1970], R142 ;  /* 0x0019708e01007387 */ /* 0x020fe20000100800 */
[----:B-1----:R-:W-:-:S05]  /*12440*/  MOV R8, R131 ;  /* 0x0000008300087202 */ /* 0x002fca0000000f00 */
[----:B------:R1:W-:Y:S04]  /*12450*/  STL [R1+0x1964], R8 ;  /* 0x0019640801007387 */ /* 0x0003e80000100800 */
[----:B------:R-:W-:Y:S04]  /*12460*/  STL [R1+0x196c], R143 ;  /* 0x00196c8f01007387 */ /* 0x000fe80000100800 */
        /* <DEDUP_REMOVED lines=8> */
[----:B------:R-:W2:Y:S04]  /*124f0*/  LDL.LU.64 R22, [R1+0xef0] ;  /* 0x000ef00001167983 */ /* 0x000ea80000300a00 */
[----:B------:R-:W-:Y:S04]  /*12500*/  STL [R1+0x1998], R152 ;  /* 0x0019989801007387 */ /* 0x000fe80000100800 */
[----:B------:R-:W-:Y:S04]  /*12510*/  STL [R1+0x1994], R153 ;  /* 0x0019949901007387 */ /* 0x000fe80000100800 */
[----:B------:R-:W3:Y:S04]  /*12520*/  LDL.LU.64 R16, [R1+0xef8] ;  /* 0x000ef80001107983 */ /* 0x000ee80000300a00 */
[----:B------:R-:W-:Y:S04]  /*12530*/  STL [R1+0x19a0], R154 ;  /* 0x0019a09a01007387 */ /* 0x000fe80000100800 */
[----:B------:R-:W-:Y:S04]  /*12540*/  STL [R1+0x199c], R155 ;  /* 0x00199c9b01007387 */ /* 0x000fe80000100800 */
[----:B------:R-:W-:Y:S04]  /*12550*/  STL [R1+0x19a8], R156 ;  /* 0x0019a89c01007387 */ /* 0x000fe80000100800 */
[----:B------:R-:W4:Y:S04]  /*12560*/  LDL.LU.64 R18, [R1+0xf00] ;  /* 0x000f000001127983 */ /* 0x000f280000300a00 */
[----:B------:R-:W-:Y:S04]  /*12570*/  STL [R1+0x19a4], R157 ;  /* 0x0019a49d01007387 */ /* 0x000fe80000100800 */
[----:B------:R2:W-:Y:S04]  /*12580*/  STL [R1+0x19b0], R2 ;  /* 0x0019b00201007387 */ /* 0x0005e80000100800 */
[----:B------:R-:W-:Y:S04]  /*12590*/  STL [R1+0x19ac], R3 ;  /* 0x0019ac0301007387 */ /* 0x000fe80000100800 */
[----:B------:R-:W4:Y:S04]  /*125a0*/  LDL.LU.64 R12, [R1+0xf08] ;  /* 0x000f0800010c7983 */ /* 0x000f280000300a00 */
[----:B------:R-:W-:Y:S04]  /*125b0*/  STL [R1+0x19b8], R4 ;  /* 0x0019b80401007387 */ /* 0x000fe80000100800 */
[----:B------:R-:W-:Y:S04]  /*125c0*/  STL [R1+0x19b4], R5 ;  /* 0x0019b40501007387 */ /* 0x000fe80000100800 */
[----:B------:R-:W-:Y:S04]  /*125d0*/  STL [R1+0x19c0], R6 ;  /* 0x0019c00601007387 */ /* 0x000fe80000100800 */
[----:B------:R-:W4:Y:S04]  /*125e0*/  LDL.LU.64 R14, [R1+0xf10] ;  /* 0x000f1000010e7983 */ /* 0x000f280000300a00 */
[----:B------:R-:W-:Y:S04]  /*125f0*/  STL [R1+0x19bc], R7 ;  /* 0x0019bc0701007387 */ /* 0x000fe80000100800 */
[----:B------:R-:W-:Y:S04]  /*12600*/  STL [R1+0x19c8], R132 ;  /* 0x0019c88401007387 */ /* 0x000fe80000100800 */
[----:B------:R-:W-:Y:S04]  /*12610*/  STL [R1+0x19c4], R133 ;  /* 0x0019c48501007387 */ /* 0x000fe80000100800 */
[----:B-1----:R-:W4:Y:S04]  /*12620*/  LDL.LU.64 R8, [R1+0xf18] ;  /* 0x000f180001087983 */ /* 0x002f280000300a00 */
[----:B------:R-:W-:Y:S04]  /*12630*/  STL [R1+0x19d0], R134 ;  /* 0x0019d08601007387 */ /* 0x000fe80000100800 */
[----:B------:R-:W-:Y:S04]  /*12640*/  STL [R1+0x19cc], R135 ;  /* 0x0019cc8701007387 */ /* 0x000fe80000100800 */
[----:B------:R-:W-:Y:S04]  /*12650*/  STL [R1+0x19d8], R136 ;  /* 0x0019d88801007387 */ /* 0x000fe80000100800 */
[----:B------:R-:W4:Y:S04]  /*12660*/  LDL.LU.64 R10, [R1+0xf20] ;  /* 0x000f2000010a7983 */ /* 0x000f280000300a00 */
[----:B------:R-:W-:Y:S04]  /*12670*/  STL [R1+0x19d4], R137 ;  /* 0x0019d48901007387 */ /* 0x000fe80000100800 */
[----:B------:R-:W-:Y:S04]  /*12680*/  STL [R1+0x19e0], R138 ;  /* 0x0019e08a01007387 */ /* 0x000fe80000100800 */
[----:B------:R-:W4:Y:S04]  /*12690*/  LDL.LU.64 R128, [R1+0xf28] ;  /* 0x000f280001807983 */ /* 0x000f280000300a00 */
[----:B------:R-:W-:Y:S04]  /*126a0*/  STL [R1+0x19dc], R139 ;  /* 0x0019dc8b01007387 */ /* 0x000fe80000100800 */
[----:B------:R-:W-:Y:S04]  /*126b0*/  STL [R1+0x19e8], R140 ;  /* 0x0019e88c01007387 */ /* 0x000fe80000100800 */
[----:B------:R-:W4:Y:S04]  /*126c0*/  LDL.LU.64 R130, [R1+0xd58] ;  /* 0x000d580001827983 */ /* 0x000f280000300a00 */
[----:B------:R-:W-:Y:S01]  /*126d0*/  STL [R1+0x19e4], R141 ;  /* 0x0019e48d01007387 */ /* 0x000fe20000100800 */
[----:B--2---:R-:W-:-:S03]  /*126e0*/  IMAD.MOV.U32 R2, RZ, RZ, R23 ;  /* 0x000000ffff027224 */ /* 0x004fc600078e0017 */
[----:B------:R-:W-:Y:S04]  /*126f0*/  STL [R1+0x19f0], R22 ;  /* 0x0019f01601007387 */ /* 0x000fe80000100800 */
[----:B------:R-:W2:Y:S04]  /*12700*/  LDL.LU.64 R34, [R1+0xd60] ;  /* 0x000d600001227983 */ /* 0x000ea80000300a00 */
[----:B------:R1:W-:Y:S04]  /*12710*/  STL [R1+0x19ec], R2 ;  /* 0x0019ec0201007387 */ /* 0x0003e80000100800 */
[----:B---3--:R-:W-:Y:S04]  /*12720*/  STL [R1+0x19f8], R16 ;  /* 0x0019f81001007387 */ /* 0x008fe80000100800 */
[----:B------:R-:W3:Y:S01]  /*12730*/  LDL.LU.64 R28, [R1+0xd68] ;  /* 0x000d6800011c7983 */ /* 0x000ee20000300a00 */
[----:B-1----:R-:W-:-:S03]  /*12740*/  IMAD.MOV.U32 R2, RZ, RZ, R17 ;  /* 0x000000ffff027224 */ /* 0x002fc600078e0011 */
[----:B------:R-:W3:Y:S04]  /*12750*/  LDL.LU.64 R30, [R1+0xd80] ;  /* 0x000d8000011e7983 */ /* 0x000ee80000300a00 */
[----:B------:R1:W-:Y:S04]  /*12760*/  STL [R1+0x19f4], R2 ;  /* 0x0019f40201007387 */ /* 0x0003e80000100800 */
[----:B----4-:R-:W-:Y:S04]  /*12770*/  STL [R1+0x1a00], R18 ;  /* 0x001a001201007387 */ /* 0x010fe80000100800 */
[----:B------:R-:W4:Y:S01]  /*12780*/  LDL.LU.64 R24, [R1+0xd88] ;  /* 0x000d880001187983 */ /* 0x000f220000300a00 */
[----:B-1----:R-:W-:-:S03]  /*12790*/  IMAD.MOV.U32 R2, RZ, RZ, R19 ;  /* 0x000000ffff027224 */ /* 0x002fc600078e0013 */
[----:B------:R-:W4:Y:S04]  /*127a0*/  LDL.LU.64 R26, [R1+0xe00] ;  /* 0x000e0000011a7983 */ /* 0x000f280000300a00 */
[----:B------:R1:W-:Y:S04]  /*127b0*/  STL [R1+0x19fc], R2 ;  /* 0x0019fc0201007387 */ /* 0x0003e80000100800 */
[----:B------:R-:W-:Y:S04]  /*127c0*/  STL [R1+0x1a08], R12 ;  /* 0x001a080c01007387 */ /* 0x000fe80000100800 */
[----:B------:R-:W4:Y:S01]  /*127d0*/  LDL.LU.64 R20, [R1+0xe08] ;  /* 0x000e080001147983 */ /* 0x000f220000300a00 */
[----:B-1----:R-:W-:-:S03]  /*127e0*/  MOV R2, R13 ;  /* 0x0000000d00027202 */ /* 0x002fc60000000f00 */
[----:B------:R-:W4:Y:S04]  /*127f0*/  LDL.LU.64 R22, [R1+0xe10] ;  /* 0x000e100001167983 */ /* 0x000f280000300a00 */
[----:B------:R1:W-:Y:S04]  /*12800*/  STL [R1+0x1a04], R2 ;  /* 0x001a040201007387 */ /* 0x0003e80000100800 */
[----:B------:R-:W-:Y:S04]  /*12810*/  STL [R1+0x1a10], R14 ;  /* 0x001a100e01007387 */ /* 0x000fe80000100800 */
[----:B------:R-:W4:Y:S01]  /*12820*/  LDL.LU.64 R16, [R1+0x408] ;  /* 0x0004080001107983 */ /* 0x000f220000300a00 */
[----:B-1----:R-:W-:-:S03]  /*12830*/  IMAD.MOV.U32 R2, RZ, RZ, R15 ;  /* 0x000000ffff027224 */ /* 0x002fc600078e000f */
[----:B------:R-:W4:Y:S04]  /*12840*/  LDL.LU.64 R18, [R1+0x410] ;  /* 0x0004100001127983 */ /* 0x000f280000300a00 */
[----:B------:R1:W-:Y:S04]  /*12850*/  STL [R1+0x1a0c], R2 ;  /* 0x001a0c0201007387 */ /* 0x0003e80000100800 */
[----:B------:R1:W-:Y:S04]  /*12860*/  STL [R1+0x1a18], R8 ;  /* 0x001a180801007387 */ /* 0x0003e80000100800 */
[----:B------:R-:W4:Y:S01]  /*12870*/  LDL.LU.64 R12, [R1+0x418] ;  /* 0x00041800010c7983 */ /* 0x000f220000300a00 */
[----:B-1----:R-:W-:-:S03]  /*12880*/  IMAD.MOV.U32 R2, RZ, RZ, R9 ;  /* 0x000000ffff027224 */ /* 0x002fc600078e0009 */
[----:B------:R-:W4:Y:S04]  /*12890*/  LDL.LU.64 R14, [R1+0x4f0] ;  /* 0x0004f000010e7983 */ /* 0x000f280000300a00 */
[----:B------:R1:W-:Y:S04]  /*128a0*/  STL [R1+0x1a14], R2 ;  /* 0x001a140201007387 */ /* 0x0003e80000100800 */
[----:B------:R1:W-:Y:S04]  /*128b0*/  STL [R1+0x1a20], R10 ;  /* 0x001a200a01007387 */ /* 0x0003e80000100800 */
[----:B------:R-:W4:Y:S01]  /*128c0*/  LDL.LU.64 R8, [R1+0x4f8] ;  /* 0x0004f80001087983 */ /* 0x000f220000300a00 */
[----:B-1----:R-:W-:-:S03]  /*128d0*/  IMAD.MOV.U32 R2, RZ, RZ, R11 ;  /* 0x000000ffff027224 */ /* 0x002fc600078e000b */
[----:B------:R-:W-:Y:S04]  /*128e0*/  STL [R1+0x1a28], R128 ;  /* 0x001a288001007387 */ /* 0x000fe80000100800 */
[----:B------:R1:W-:Y:S04]  /*128f0*/  STL [R1+0x1a1c], R2 ;  /* 0x001a1c0201007387 */ /* 0x0003e80000100800 */
[----:B------:R-:W4:Y:S04]  /*12900*/  LDL.LU.64 R10, [R1+0x510] ;  /* 0x00051000010a7983 */ /* 0x000f280000300a00 */
[----:B------:R-:W-:Y:S01]  /*12910*/  STL [R1+0x1a30], R130 ;  /* 0x001a308201007387 */ /* 0x000fe20000100800 */
[----:B-1----:R-:W-:-:S05]  /*12920*/  MOV R2, R129 ;  /* 0x0000008100027202 */ /* 0x002fca0000000f00 */
[----:B------:R1:W-:Y:S04]  /*12930*/  STL [R1+0x1a24], R2 ;  /* 0x001a240201007387 */ /* 0x0003e80000100800 */
[----:B------:R-:W4:Y:S01]  /*12940*/  LDL.LU.64 R128, [R1+0x518] ;  /* 0x0005180001807983 */ /* 0x000f220000300a00 */
[----:B-1----:R-:W-:-:S03]  /*12950*/  IMAD.MOV.U32 R2, RZ, RZ, R131 ;  /* 0x000000ffff027224 */ /* 0x002fc600078e0083 */
[----:B------:R-:W4:Y:S04]  /*12960*/  LDL.LU.64 R130, [R1+0x530] ;  /* 0x0005300001827983 */ /* 0x000f280000300a00 */
[----:B------:R2:W-:Y:S02]  /*12970*/  STL [R1+0x1a2c], R2 ;  /* 0x001a2c0201007387 */ /* 0x0005e40000100800 */
[----:B--2---:R-:W-:Y:S02]  /*12980*/  IMAD.MOV.U32 R2, RZ, RZ, R35 ;  /* 0x000000ffff027224 */ /* 0x004fe400078e0023 */
[----:B------:R-:W-:Y:S04]  /*12990*/  STL [R1+0x1a38], R34 ;  /* 0x001a382201007387 */ /* 0x000fe80000100800 */
[----:B---3--:R-:W-:Y:S04]  /*129a0*/  STL [R1+0x1a40], R28 ;  /* 0x001a401c01007387 */ /* 0x008fe80000100800 */
[----:B------:R1:W-:Y:S04]  /*129b0*/  STL [R1+0x1a34], R2 ;  /* 0x001a340201007387 */ /* 0x0003e80000100800 */
[----:B------:R-:W-:Y:S01]  /*129c0*/  STL [R1+0x1a48], R30 ;  /* 0x001a481e01007387 */ /* 0x000fe20000100800 */
[----:B-1----:R-:W-:-:S05]  /*129d0*/  IMAD.MOV.U32 R2, RZ, RZ, R29 ;  /* 0x000000ffff027224 */ /* 0x002fca00078e001d */
[----:B------:R1:W-:Y:S04]  /*129e0*/  STL [R1+0x1a3c], R2 ;  /* 0x001a3c0201007387 */ /* 0x0003e80000100800 */
[----:B----4-:R-:W-:Y:S01]  /*129f0*/  STL [R1+0x1a50], R24 ;  /* 0x001a501801007387 */ /* 0x010fe20000100800 */
[----:B-1----:R-:W-:-:S05]  /*12a00*/  MOV R2, R31 ;  /* 0x0000001f00027202 */ /* 0x002fca0000000f00 */
[----:B------:R1:W-:Y:S04]  /*12a10*/  STL [R1+0x1a44], R2 ;  /* 0x001a440201007387 */ /* 0x0003e80000100800 */
[----:B------:R-:W-:Y:S01]  /*12a20*/  STL [R1+0x1a58], R26 ;  /* 0x001a581a01007387 */ /* 0x000fe20000100800 */
[----:B-1----:R-:W-:-:S05]  /*12a30*/  IMAD.MOV.U32 R2, RZ, RZ, R25 ;  /* 0x000000ffff027224 */ /* 0x002fca00078e0019 */
        /* <DEDUP_REMOVED lines=22> */
[----:B------:R-:W2:Y:S01]  /*12ba0*/  LDL.LU.64 R22, [R1+0x1020] ;  /* 0x0010200001167983 */ /* 0x000ea20000300a00 */
[----:B-1----:R-:W-:-:S05]  /*12bb0*/  IMAD.MOV.U32 R2, RZ, RZ, R9 ;  /* 0x000000ffff027224 */ /* 0x002fca00078e0009 */
[----:B------:R1:W-:Y:S04]  /*12bc0*/  STL [R1+0x1a8c], R2 ;  /* 0x001a8c0201007387 */ /* 0x0003e80000100800 */
[----:B------:R-:W-:Y:S04]  /*12bd0*/  STL [R1+0x1a98], R10 ;  /* 0x001a980a01007387 */ /* 0x000fe80000100800 */
[----:B------:R-:W3:Y:S01]  /*12be0*/  LDL.LU.64 R16, [R1+0x1028] ;  /* 0x0010280001107983 */ /* 0x000ee20000300a00 */
[----:B-1----:R-:W-:-:S05]  /*12bf0*/  IMAD.MOV.U32 R2, RZ, RZ, R11 ;  /* 0x000000ffff027224 */ /* 0x002fca00078e000b */
[----:B------:R1:W-:Y:S04]  /*12c00*/  STL [R1+0x1a94], R2 ;  /* 0x001a940201007387 */ /* 0x0003e80000100800 */
[----:B------:R-:W-:Y:S01]  /*12c10*/  STL [R1+0x1aa0], R128 ;  /* 0x001aa08001007387 */ /* 0x000fe20000100800 */
[----:B-1----:R-:W-:-:S03]  /*12c20*/  IMAD.MOV.U32 R2, RZ, RZ, R129 ;  /* 0x000000ffff027224 */ /* 0x002fc600078e0081 */
[----:B------:R-:W-:Y:S04]  /*12c30*/  STL [R1+0x1aa8], R130 ;  /* 0x001aa88201007387 */ /* 0x000fe80000100800 */
[----:B------:R1:W-:Y:S04]  /*12c40*/  STL [R1+0x1a9c], R2 ;  /* 0x001a9c0201007387 */ /* 0x0003e80000100800 */
[----:B------:R-:W4:Y:S01]  /*12c50*/  LDL.LU.64 R18, [R1+0x1030] ;  /* 0x0010300001127983 */ /* 0x000f220000300a00 */
[----:B-1----:R-:W-:-:S03]  /*12c60*/  MOV R2, R131 ;  /* 0x0000008300027202 */ /* 0x002fc60000000f00 */
        /* <DEDUP_REMOVED lines=22> */
[----:B------:R-:W4:Y:S01]  /*12dd0*/  LDL.LU.64 R130, [R1+0xf30] ;  /* 0x000f300001827983 */ /* 0x000f220000300a00 */
        /* <DEDUP_REMOVED lines=34> */
[----:B------:R1:W-:Y:S02]  /*13000*/  STL [R1+0x1b28], R128 ;  /* 0x001b288001007387 */ /* 0x0003e40000100800 */
[----:B-1----:R-:W-:-:S02]  /*13010*/  MOV R2, R129 ;  /* 0x0000008100027202 */ /* 0x002fc40000000f00 */
[----:B------:R-:W4:Y:S04]  /*13020*/  LDL.LU.64 R128, [R1+0xec8] ;  /* 0x000ec80001807983 */ /* 0x000f280000300a00 */
[----:B------:R1:W-:Y:S04]  /*13030*/  STL [R1+0x1b24], R2 ;  /* 0x001b240201007387 */ /* 0x0003e80000100800 */
[----:B------:R1:W-:Y:S02]  /*13040*/  STL [R1+0x1b30], R130 ;  /* 0x001b308201007387 */ /* 0x0003e40000100800 */
[----:B-1----:R-:W-:-:S02]  /*13050*/  IMAD.MOV.U32 R2, RZ, RZ, R131 ;  /* 0x000000ffff027224 */ /* 0x002fc400078e0083 */
        /* <DEDUP_REMOVED lines=8> */
[----:B------:R1:W-:Y:S02]  /*130e0*/  STL [R1+0x1b3c], R2 ;  /* 0x001b3c0201007387 */ /* 0x0003e40000100800 */
[----:B-1----:R-:W-:Y:S02]  /*130f0*/  MOV R2, R31 ;  /* 0x0000001f00027202 */ /* 0x002fe40000000f00 */
[----:B----4-:R-:W-:Y:S04]  /*13100*/  STL [R1+0x1b50], R24 ;  /* 0x001b501801007387 */ /* 0x010fe80000100800 */
        /* <DEDUP_REMOVED lines=28> */
[----:B------:R-:W2:Y:S01]  /*132d0*/  LDL.LU.64 R26, [R1+0x1180] ;  /* 0x00118000011a7983 */ /* 0x000ea20000300a00 */
[----:B-1----:R-:W-:-:S03]  /*132e0*/  IMAD.MOV.U32 R2, RZ, RZ, R11 ;  /* 0x000000ffff027224 */ /* 0x002fc600078e000b */
[----:B------:R-:W-:Y:S04]  /*132f0*/  STL [R1+0x1ba0], R128 ;  /* 0x001ba08001007387 */ /* 0x000fe80000100800 */
[----:B------:R1:W-:Y:S04]  /*13300*/  STL [R1+0x1b94], R2 ;  /* 0x001b940201007387 */ /* 0x0003e80000100800 */
[----:B------:R-:W3:Y:S01]  /*13310*/  LDL.LU.64 R20, [R1+0x1188] ;  /* 0x0011880001147983 */ /* 0x000ee20000300a00 */
        /* <DEDUP_REMOVED lines=29> */
[----:B--2---:R-:W-:Y:S01]  /*134f0*/  STL [R1+0x1bf0], R26 ;  /* 0x001bf01a01007387 */ /* 0x004fe20000100800 */
[----:B-1----:R-:W-:-:S03]  /*13500*/  IMAD.MOV.U32 R2, RZ, RZ, R27 ;  /* 0x000000ffff027224 */ /* 0x002fc600078e001b */
[----:B------:R-:W2:Y:S04]  /*13510*/  LDL.LU.64 R10, [R1+0x1110] ;  /* 0x00111000010a7983 */ /* 0x000ea80000300a00 */
[----:B---3--:R-:W-:Y:S04]  /*13520*/  STL [R1+0x1bf8], R20 ;  /* 0x001bf81401007387 */ /* 0x008fe80000100800 */
[----:B------:R1:W-:Y:S04]  /*13530*/  STL [R1+0x1bec], R2 ;  /* 0x001bec0201007387 */ /* 0x0003e80000100800 */
[----:B------:R-:W3:Y:S01]  /*13540*/  LDL.LU.64 R30, [R1+0x1118] ;  /* 0x00111800011e7983 */ /* 0x000ee20000300a00 */
[----:B-1----:R-:W-:-:S03]  /*13550*/  IMAD.MOV.U32 R2, RZ, RZ, R21 ;  /* 0x000000ffff027224 */ /* 0x002fc600078e0015 */
[----:B----4-:R-:W-:Y:S04]  /*13560*/  STL [R1+0x1c00], R12 ;  /* 0x001c000c01007387 */ /* 0x010fe80000100800 */
[----:B------:R1:W-:Y:S04]  /*13570*/  STL [R1+0x1bf4], R2 ;  /* 0x001bf40201007387 */ /* 0x0003e80000100800 */
[----:B------:R-:W4:Y:S04]  /*13580*/  LDL.LU.64 R24, [R1+0x1120] ;  /* 0x0011200001187983 */ /* 0x000f280000300a00 */
[----:B------:R-:W4:Y:S01]  /*13590*/  LDL.LU.64 R26, [R1+0x1128] ;  /* 0x00112800011a7983 */ /* 0x000f220000300a00 */
[----:B-1----:R-:W-:-:S05]  /*135a0*/  IMAD.MOV.U32 R2, RZ, RZ, R13 ;  /* 0x000000ffff027224 */ /* 0x002fca00078e000d */
[----:B------:R1:W-:Y:S04]  /*135b0*/  STL [R1+0x1bfc], R2 ;  /* 0x001bfc0201007387 */ /* 0x0003e80000100800 */
[----:B------:R1:W-:Y:S04]  /*135c0*/  STL [R1+0x1c08], R128 ;  /* 0x001c088001007387 */ /* 0x0003e80000100800 */
[----:B------:R-:W4:Y:S01]  /*135d0*/  LDL.LU.64 R20, [R1+0x1130] ;  /* 0x0011300001147983 */ /* 0x000f220000300a00 */
[----:B-1----:R-:W-:-:S03]  /*135e0*/  MOV R2, R129 ;  /* 0x0000008100027202 */ /* 0x002fc60000000f00 */
[----:B------:R-:W4:Y:S04]  /*135f0*/  LDL.LU.64 R12, [R1+0x1138] ;  /* 0x00113800010c7983 */ /* 0x000f280000300a00 */
[----:B------:R1:W-:Y:S04]  /*13600*/  STL [R1+0x1c04], R2 ;  /* 0x001c040201007387 */ /* 0x0003e80000100800 */
[----:B------:R1:W-:Y:S04]  /*13610*/  STL [R1+0x1c10], R14 ;  /* 0x001c100e01007387 */ /* 0x0003e80000100800 */
[----:B------:R-:W4:Y:S01]  /*13620*/  LDL.LU.64 R128, [R1+0xfe0] ;  /* 0x000fe00001807983 */ /* 0x000f220000300a00 */
[----:B-1----:R-:W-:-:S03]  /*13630*/  IMAD.MOV.U32 R2, RZ, RZ, R15 ;  /* 0x000000ffff027224 */ /* 0x002fc600078e000f */
[----:B------:R-:W-:Y:S04]  /*13640*/  STL [R1+0x1c18], R8 ;  /* 0x001c180801007387 */ /* 0x000fe80000100800 */
        /* <DEDUP_REMOVED lines=10> */
[----:B-1----:R-:W-:-:S03]  /*136f0*/  MOV R2, R131 ;  /* 0x0000008300027202 */ /* 0x002fc60000000f00 */
        /* <DEDUP_REMOVED lines=8> */
[----:B--2---:R-:W-:Y:S04]  /*13780*/  STL [R1+0x1c40], R10 ;  /* 0x001c400a01007387 */ /* 0x004fe80000100800 */
[----:B------:R1:W-:Y:S04]  /*13790*/  STL [R1+0x1c34], R2 ;  /* 0x001c340201007387 */ /* 0x0003e80000100800 */
[----:B------:R-:W2:Y:S01]  /*137a0*/  LDL.LU.64 R18, [R1+0x1010] ;  /* 0x0010100001127983 */ /* 0x000ea20000300a00 */
[----:B-1----:R-:W-:-:S03]  /*137b0*/  IMAD.MOV.U32 R2, RZ, RZ, R11 ;  /* 0x000000ffff027224 */ /* 0x002fc600078e000b */
[----:B---3--:R-:W-:Y:S04]  /*137c0*/  STL [R1+0x1c48], R30 ;  /* 0x001c481e01007387 */ /* 0x008fe80000100800 */
[----:B------:R1:W-:Y:S04]  /*137d0*/  STL [R1+0x1c3c], R2 ;  /* 0x001c3c0201007387 */ /* 0x0003e80000100800 */
[----:B------:R-:W3:Y:S01]  /*137e0*/  LDL.LU.64 R10, [R1+0x1018] ;  /* 0x00101800010a7983 */ /* 0x000ee20000300a00 */
[----:B-1----:R-:W-:-:S03]  /*137f0*/  MOV R2, R31 ;  /* 0x0000001f00027202 */ /* 0x002fc60000000f00 */
        /* <DEDUP_REMOVED lines=44> */
[----:B------:R-:W-:Y:S04]  /*13ac0*/  STL [R1+0x1cb0], R192 ;  /* 0x001cb0c001007387 */ /* 0x000fe80000100800 */
[----:B------:R4:W-:Y:S04]  /*13ad0*/  STL [R1+0x1ca4], R2 ;  /* 0x001ca40201007387 */ /* 0x0009e80000100800 */
[----:B------:R-:W-:Y:S04]  /*13ae0*/  STL [R1+0x1cac], R193 ;  /* 0x001cacc101007387 */ /* 0x000fe80000100800 */
[----:B------:R-:W3:Y:S04]  /*13af0*/  LDL.LU.64 R18, [R1+0x12e8] ;  /* 0x0012e80001127983 */ /* 0x000ee80000300a00 */
[----:B------:R-:W-:Y:S04]  /*13b00*/  STL [R1+0x1cb8], R196 ;  /* 0x001cb8c401007387 */ /* 0x000fe80000100800 */
[----:B------:R-:W-:Y:S04]  /*13b10*/  STL [R1+0x1cb4], R197 ;  /* 0x001cb4c501007387 */ /* 0x000fe80000100800 */
[----:B------:R-:W-:Y:S04]  /*13b20*/  STL [R1+0x1cc0], R200 ;  /* 0x001cc0c801007387 */ /* 0x000fe80000100800 */
[----:B------:R-:W3:Y:S04]  /*13b30*/  LDL.LU.64 R10, [R1+0x12f0] ;  /* 0x0012f000010a7983 */ /* 0x000ee80000300a00 */
[----:B------:R-:W-:Y:S01]  /*13b40*/  STL [R1+0x1cbc], R201 ;  /* 0x001cbcc901007387 */ /* 0x000fe20000100800 */
[----:B----4-:R-:W-:-:S03]  /*13b50*/  IMAD.MOV.U32 R2, RZ, RZ, R13 ;  /* 0x000000ffff027224 */ /* 0x010fc600078e000d */
[----:B------:R1:W-:Y:S04]  /*13b60*/  STL [R1+0x1cc8], R12 ;  /* 0x001cc80c01007387 */ /* 0x0003e80000100800 */
[----:B-1----:R-:W4:Y:S04]  /*13b70*/  LDL.LU.64 R12, [R1+0x12f8] ;  /* 0x0012f800010c7983 */ /* 0x002f280000300a00 */
[----:B------:R1:W-:Y:S04]  /*13b80*/  STL [R1+0x1cc4], R2 ;  /* 0x001cc40201007387 */ /* 0x0003e80000100800 */
[----:B------:R1:W-:Y:S02]  /*13b90*/  STL [R1+0x1cd0], R128 ;  /* 0x001cd08001007387 */ /* 0x0003e40000100800 */
[----:B-1----:R-:W-:-:S02]  /*13ba0*/  IMAD.MOV.U32 R2, RZ, RZ, R129 ;  /* 0x000000ffff027224 */ /* 0x002fc400078e0081 */
[----:B------:R-:W4:Y:S04]  /*13bb0*/  LDL.LU.64 R128, [R1+0x1300] ;  /* 0x0013000001807983 */ /* 0x000f280000300a00 */
[----:B------:R1:W-:Y:S04]  /*13bc0*/  STL [R1+0x1ccc], R2 ;  /* 0x001ccc0201007387 */ /* 0x0003e80000100800 */
[----:B------:R1:W-:Y:S02]  /*13bd0*/  STL [R1+0x1cd8], R14 ;  /* 0x001cd80e01007387 */ /* 0x0003e40000100800 */
[----:B-1----:R-:W-:-:S02]  /*13be0*/  IMAD.MOV.U32 R2, RZ, RZ, R15 ;  /* 0x000000ffff027224 */ /* 0x002fc400078e000f */
[----:B------:R-:W4:Y:S04]  /*13bf0*/  LDL.LU.64 R14, [R1+0x1308] ;  /* 0x00130800010e7983 */ /* 0x000f280000300a00 */
[----:B------:R1:W-:Y:S04]  /*13c00*/  STL [R1+0x1cd4], R2 ;  /* 0x001cd40201007387 */ /* 0x0003e80000100800 */
[----:B------:R1:W-:Y:S02]  /*13c10*/  STL [R1+0x1ce0], R8 ;  /* 0x001ce00801007387 */ /* 0x0003e40000100800 */
[----:B-1----:R-:W-:-:S02]  /*13c20*/  MOV R2, R9 ;  /* 0x0000000900027202 */ /* 0x002fc40000000f00 */
[----:B------:R-:W4:Y:S04]  /*13c30*/  LDL.LU.64 R8, [R1+0x1210] ;  /* 0x0012100001087983 */ /* 0x000f280000300a00 */
[----:B------:R1:W-:Y:S04]  /*13c40*/  STL [R1+0x1cdc], R2 ;  /* 0x001cdc0201007387 */ /* 0x0003e80000100800 */
[----:B------:R-:W-:Y:S04]  /*13c50*/  STL [R1+0x1ce8], R20 ;  /* 0x001ce81401007387 */ /* 0x000fe80000100800 */
[----:B------:R-:W4:Y:S01]  /*13c60*/  LDL.LU.64 R28, [R1+0x1218] ;  /* 0x00121800011c7983 */ /* 0x000f220000300a00 */
[----:B-1----:R-:W-:-:S05]  /*13c70*/  IMAD.MOV.U32 R2, RZ, RZ, R21 ;  /* 0x000000ffff027224 */ /* 0x002fca00078e0015 */
[----:B------:R1:W-:Y:S04]  /*13c80*/  STL [R1+0x1ce4], R2 ;  /* 0x001ce40201007387 */ /* 0x0003e80000100800 */
[----:B------:R1:W-:Y:S02]  /*13c90*/  STL [R1+0x1cf0], R130 ;  /* 0x001cf08201007387 */ /* 0x0003e40000100800 */
[----:B-1----:R-:W-:Y:S02]  /*13ca0*/  IMAD.MOV.U32 R2, RZ, RZ, R131 ;  /* 0x000000ffff027224 */ /* 0x002fe400078e0083 */
[----:B------:R-:W4:Y:S04]  /*13cb0*/  LDL.LU.64 R130, [R1+0x1220] ;  /* 0x0012200001827983 */ /* 0x000f280000300a00 */
[----:B------:R2:W-:Y:S02]  /*13cc0*/  STL [R1+0x1cec], R2 ;  /* 0x001cec0201007387 */ /* 0x0005e40000100800 */
[----:B--2---:R-:W-:-:S02]  /*13cd0*/  IMAD.MOV.U32 R2, RZ, RZ, R23 ;  /* 0x000000ffff027224 */ /* 0x004fc400078e0017 */
[----:B------:R-:W-:Y:S04]  /*13ce0*/  STL [R1+0x1cf8], R22 ;  /* 0x001cf81601007387 */ /* 0x000fe80000100800 */
[----:B------:R-:W2:Y:S04]  /*13cf0*/  LDL.LU.64 R30, [R1+0x1228] ;  /* 0x00122800011e7983 */ /* 0x000ea80000300a00 */
[----:B------:R1:W-:Y:S04]  /*13d00*/  STL [R1+0x1cf4], R2 ;  /* 0x001cf40201007387 */ /* 0x0003e80000100800 */
[----:B---3--:R-:W-:Y:S04]  /*13d10*/  STL [R1+0x1d00], R16 ;  /* 0x001d001001007387 */ /* 0x008fe80000100800 */
[----:B------:R-:W3:Y:S01]  /*13d20*/  LDL.LU.64 R24, [R1+0x1230] ;  /* 0x0012300001187983 */ /* 0x000ee20000300a00 */
[----:B-1----:R-:W-:-:S03]  /*13d30*/  MOV R2, R17 ;  /* 0x0000001100027202 */ /* 0x002fc60000000f00 */
[----:B------:R-:W3:Y:S04]  /*13d40*/  LDL.LU.64 R26, [R1+0x1238] ;  /* 0x00123800011a7983 */ /* 0x000ee80000300a00 */
[----:B------:R1:W-:Y:S04]  /*13d50*/  STL [R1+0x1cfc], R2 ;  /* 0x001cfc0201007387 */ /* 0x0003e80000100800 */
[----:B------:R-:W-:Y:S04]  /*13d60*/  STL [R1+0x1d08], R18 ;  /* 0x001d081201007387 */ /* 0x000fe80000100800 */
[----:B------:R-:W3:Y:S01]  /*13d70*/  LDL.LU.64 R20, [R1+0x1240] ;  /* 0x0012400001147983 */ /* 0x000ee20000300a00 */
[----:B-1----:R-:W-:-:S03]  /*13d80*/  IMAD.MOV.U32 R2, RZ, RZ, R19 ;  /* 0x000000ffff027224 */ /* 0x002fc600078e0013 */
[----:B------:R-:W3:Y:S04]  /*13d90*/  LDL.LU.64 R22, [R1+0x1248] ;  /* 0x0012480001167983 */ /* 0x000ee80000300a00 */
[----:B------:R1:W-:Y:S04]  /*13da0*/  STL [R1+0x1d04], R2 ;  /* 0x001d040201007387 */ /* 0x0003e80000100800 */
[----:B------:R1:W-:Y:S04]  /*13db0*/  STL [R1+0x1d10], R10 ;  /* 0x001d100a01007387 */ /* 0x0003e80000100800 */
[----:B------:R-:W3:Y:S01]  /*13dc0*/  LDL.LU.64 R16, [R1+0x1140] ;  /* 0x0011400001107983 */ /* 0x000ee20000300a00 */
[----:B-1----:R-:W-:-:S03]  /*13dd0*/  IMAD.MOV.U32 R2, RZ, RZ, R11 ;  /* 0x000000ffff027224 */ /* 0x002fc600078e000b */
[----:B------:R-:W3:Y:S04]  /*13de0*/  LDL.LU.64 R10, [R1+0x1148] ;  /* 0x00114800010a7983 */ /* 0x000ee80000300a00 */
[----:B------:R4:W-:Y:S02]  /*13df0*/  STL [R1+0x1d0c], R2 ;  /* 0x001d0c0201007387 */ /* 0x0009e40000100800 */
[----:B----4-:R-:W-:Y:S02]  /*13e00*/  IMAD.MOV.U32 R2, RZ, RZ, R13 ;  /* 0x000000ffff027224 */ /* 0x010fe400078e000d */
[----:B------:R-:W-:Y:S04]  /*13e10*/  STL [R1+0x1d18], R12 ;  /* 0x001d180c01007387 */ /* 0x000fe80000100800 */
[----:B------:R-:W4:Y:S04]  /*13e20*/  LDL.LU.64 R18, [R1+0x1150] ;  /* 0x0011500001127983 */ /* 0x000f280000300a00 */
[----:B------:R1:W-:Y:S04]  /*13e30*/  STL [R1+0x1d14], R2 ;  /* 0x001d140201007387 */ /* 0x0003e80000100800 */
[----:B------:R1:W-:Y:S02]  /*13e40*/  STL [R1+0x1d20], R128 ;  /* 0x001d208001007387 */ /* 0x0003e40000100800 */
[----:B-1----:R-:W-:-:S02]  /*13e50*/  MOV R2, R129 ;  /* 0x0000008100027202 */ /* 0x002fc40000000f00 */
[----:B------:R-:W4:Y:S04]  /*13e60*/  LDL.LU.64 R12, [R1+0x1158] ;  /* 0x00115800010c7983 */ /* 0x000f280000300a00 */
        /* <DEDUP_REMOVED lines=13> */
[----:B------:R1:W-:Y:S02]  /*13f40*/  STL [R1+0x1d34], R2 ;  /* 0x001d340201007387 */ /* 0x0003e40000100800 */
[----:B-1----:R-:W-:Y:S02]  /*13f50*/  MOV R2, R131 ;  /* 0x0000008300027202 */ /* 0x002fe40000000f00 */
[----:B------:R-:W4:Y:S04]  /*13f60*/  LDL.LU.64 R130, [R1+0x1178] ;  /* 0x0011780001827983 */ /* 0x000f280000300a00 */
[----:B------:R2:W-:Y:S02]  /*13f70*/  STL [R1+0x1d3c], R2 ;  /* 0x001d3c0201007387 */ /* 0x0005e40000100800 */
[----:B--2---:R-:W-:-:S02]  /*13f80*/  IMAD.MOV.U32 R2, RZ, RZ, R31 ;  /* 0x000000ffff027224 */ /* 0x004fc400078e001f */
[----:B------:R-:W-:Y:S04]  /*13f90*/  STL [R1+0x1d48], R30 ;  /* 0x001d481e01007387 */ /* 0x000fe80000100800 */
[----:B---3--:R-:W-:Y:S04]  /*13fa0*/  STL [R1+0x1d50], R24 ;  /* 0x001d501801007387 */ /* 0x008fe80000100800 */
        /* <DEDUP_REMOVED lines=15> */
[----:B------:R1:W-:Y:S02]  /*140a0*/  STL [R1+0x1d6c], R2 ;  /* 0x001d6c0201007387 */ /* 0x0003e40000100800 */
[----:B-1----:R-:W-:Y:S02]  /*140b0*/  IMAD.MOV.U32 R2, RZ, RZ, R11 ;  /* 0x000000ffff027224 */ /* 0x002fe400078e000b */
[----:B------:R-:W2:Y:S04]  /*140c0*/  LDL.LU.64 R10, [R1+0x248] ;  /* 0x00024800010a7983 */ /* 0x000ea80000300a00 */
[----:B------:R1:W-:Y:S04]  /*140d0*/  STL [R1+0x1d74], R2 ;  /* 0x001d740201007387 */ /* 0x0003e80000100800 */
[----:B----4-:R-:W-:Y:S01]  /*140e0*/  STL [R1+0x1d80], R18 ;  /* 0x001d801201007387 */ /* 0x010fe20000100800 */
[----:B-1----:R-:W-:-:S03]  /*140f0*/  MOV R2, R19 ;  /* 0x0000001300027202 */ /* 0x002fc60000000f00 */
[----:B------:R-:W-:Y:S04]  /*14100*/  STL [R1+0x1d88], R12 ;  /* 0x001d880c01007387 */ /* 0x000fe80000100800 */
[----:B------:R1:W-:Y:S04]  /*14110*/  STL [R1+0x1d7c], R2 ;  /* 0x001d7c0201007387 */ /* 0x0003e80000100800 */
[----:B------:R-:W3:Y:S01]  /*14120*/  LDL.LU.64 R20, [R1+0x278] ;  /* 0x0002780001147983 */ /* 0x000ee20000300a00 */
[----:B-1----:R-:W-:-:S03]  /*14130*/  IMAD.MOV.U32 R2, RZ, RZ, R13 ;  /* 0x000000ffff027224 */ /* 0x002fc600078e000d */
        /* <DEDUP_REMOVED lines=10> */
[----:B------:R-:W3:Y:S04]  /*141e0*/  LDL.LU.64 R16, [R1+0x1350] ;  /* 0x0013500001107983 */ /* 0x000ee80000300a00 */
[----:B------:R-:W3:Y:S01]  /*141f0*/  LDL.LU.64 R24, [R1+0x1358] ;  /* 0x0013580001187983 */ /* 0x000ee20000300a00 */
[----:B-1----:R-:W-:-:S05]  /*14200*/  MOV R2, R9 ;  /* 0x0000000900027202 */ /* 0x002fca0000000f00 */
[----:B------:R1:W-:Y:S04]  /*14210*/  STL [R1+0x1d9c], R2 ;  /* 0x001d9c0201007387 */ /* 0x0003e80000100800 */
[----:B------:R1:W-:Y:S02]  /*14220*/  STL [R1+0x1da8], R130 ;  /* 0x001da88201007387 */ /* 0x0003e40000100800 */
[----:B-1----:R-:W-:Y:S02]  /*14230*/  IMAD.MOV.U32 R2, RZ, RZ, R131 ;  /* 0x000000ffff027224 */ /* 0x002fe400078e0083 */
[----:B------:R-:W3:Y:S04]  /*14240*/  LDL.LU.64 R18, [R1+0x1360] ;  /* 0x0013600001127983 */ /* 0x000ee80000300a00 */
[----:B------:R1:W-:Y:S04]  /*14250*/  STL [R1+0x1da4], R2 ;  /* 0x001da40201007387 */ /* 0x0003e80000100800 */
[----:B------:R-:W-:Y:S04]  /*14260*/  STL [R1+0x1db0], R190 ;  /* 0x001db0be01007387 */ /* 0x000fe80000100800 */
[----:B------:R-:W-:Y:S04]  /*14270*/  STL [R1+0x1dac], R191 ;  /* 0x001dacbf01007387 */ /* 0x000fe80000100800 */
[----:B------:R-:W3:Y:S04]  /*14280*/  LDL.LU.64 R12, [R1+0x1368] ;  /* 0x00136800010c7983 */ /* 0x000ee80000300a00 */
[----:B------:R-:W-:Y:S04]  /*14290*/  STL [R1+0x1db8], R194 ;  /* 0x001db8c201007387 */ /* 0x000fe80000100800 */
[----:B------:R-:W-:Y:S04]  /*142a0*/  STL [R1+0x1db4], R195 ;  /* 0x001db4c301007387 */ /* 0x000fe80000100800 */
[----:B------:R-:W3:Y:S04]  /*142b0*/  LDL.LU.64 R14, [R1+0x1370] ;  /* 0x00137000010e7983 */ /* 0x000ee80000300a00 */
[----:B------:R-:W-:Y:S04]  /*142c0*/  STL [R1+0x1dc0], R198 ;  /* 0x001dc0c601007387 */ /* 0x000fe80000100800 */
[----:B------:R-:W3:Y:S04]  /*142d0*/  LDL.LU.64 R26, [R1+0x1378] ;  /* 0x00137800011a7983 */ /* 0x000ee80000300a00 */
[----:B------:R-:W-:Y:S04]  /*142e0*/  STL [R1+0x1dbc], R199 ;  /* 0x001dbcc701007387 */ /* 0x000fe80000100800 */
[----:B------:R-:W-:Y:S04]  /*142f0*/  STL [R1+0x1dc8], R202 ;  /* 0x001dc8ca01007387 */ /* 0x000fe80000100800 */
[----:B------:R-:W3:Y:S04]  /*14300*/  LDL.LU.64 R130, [R1+0x1380] ;  /* 0x0013800001827983 */ /* 0x000ee80000300a00 */
[----:B------:R-:W-:Y:S04]  /*14310*/  STL [R1+0x1dc4], R203 ;  /* 0x001dc4cb01007387 */ /* 0x000fe80000100800 */
[----:B--2---:R2:W-:Y:S01]  /*14320*/  STL [R1+0x1dd0], R10 ;  /* 0x001dd00a01007387 */ /* 0x0045e20000100800 */
[----:B-1----:R-:W-:-:S03]  /*14330*/  IMAD.MOV.U32 R2, RZ, RZ, R11 ;  /* 0x000000ffff027224 */ /* 0x002fc600078e000b */
[----:B------:R-:W4:Y:S04]  /*14340*/  LDL.LU.64 R8, [R1+0x1388] ;  /* 0x0013880001087983 */ /* 0x000f280000300a00 */
[----:B--2---:R-:W2:Y:S04]  /*14350*/  LDL.LU.64 R10, [R1+0x1310] ;  /* 0x00131000010a7983 */ /* 0x004ea80000300a00 */
[----:B------:R1:W-:Y:S04]  /*14360*/  STL [R1+0x1dcc], R2 ;  /* 0x001dcc0201007387 */ /* 0x0003e80000100800 */
[----:B---3--:R3:W-:Y:S01]  /*14370*/  STL [R1+0x1dd8], R20 ;  /* 0x001dd81401007387 */ /* 0x0087e20000100800 */
[----:B-1----:R-:W-:-:S03]  /*14380*/  IMAD.MOV.U32 R2, RZ, RZ, R21 ;  /* 0x000000ffff027224 */ /* 0x002fc600078e0015 */
[----:B---3--:R-:W3:Y:S04]  /*14390*/  LDL.LU.64 R20, [R1+0x1318] ;  /* 0x0013180001147983 */ /* 0x008ee80000300a00 */
[----:B------:R1:W-:Y:S04]  /*143a0*/  STL [R1+0x1dd4], R2 ;  /* 0x001dd40201007387 */ /* 0x0003e80000100800 */
[----:B------:R1:W-:Y:S02]  /*143b0*/  STL [R1+0x1de0], R22 ;  /* 0x001de01601007387 */ /* 0x0003e40000100800 */
[----:B-1----:R-:W-:-:S02]  /*143c0*/  MOV R2, R23 ;  /* 0x0000001700027202 */ /* 0x002fc40000000f00 */
[----:B------:R-:W3:Y:S04]  /*143d0*/  LDL.LU.64 R22, [R1+0x1320] ;  /* 0x0013200001167983 */ /* 0x000ee80000300a00 */
[----:B------:R1:W-:Y:S04]  /*143e0*/  STL [R1+0x1ddc], R2 ;  /* 0x001ddc0201007387 */ /* 0x0003e80000100800 */
[----:B------:R1:W-:Y:S02]  /*143f0*/  STL [R1+0x1de8], R128 ;  /* 0x001de88001007387 */ /* 0x0003e40000100800 */
[----:B-1----:R-:W-:-:S02]  /*14400*/  IMAD.MOV.U32 R2, RZ, RZ, R129 ;  /* 0x000000ffff027224 */ /* 0x002fc400078e0081 */
[----:B------:R-:W3:Y:S04]  /*14410*/  LDL.LU.64 R128, [R1+0x1328] ;  /* 0x0013280001807983 */ /* 0x000ee80000300a00 */
[----:B------:R1:W-:Y:S04]  /*14420*/  STL [R1+0x1de4], R2 ;  /* 0x001de40201007387 */ /* 0x0003e80000100800 */
[----:B------:R1:W-:Y:S02]  /*14430*/  STL [R1+0x1df0], R16 ;  /* 0x001df01001007387 */ /* 0x0003e40000100800 */
[----:B-1----:R-:W-:-:S02]  /*14440*/  IMAD.MOV.U32 R2, RZ, RZ, R17 ;  /* 0x000000ffff027224 */ /* 0x002fc400078e0011 */
[----:B------:R-:W-:Y:S04]  /*14450*/  STL [R1+0x1df8], R24 ;  /* 0x001df81801007387 */ /* 0x000fe80000100800 */
[----:B------:R1:W-:Y:S04]  /*14460*/  STL [R1+0x1dec], R2 ;  /* 0x001dec0201007387 */ /* 0x0003e80000100800 */
[----:B------:R-:W3:Y:S01]  /*14470*/  LDL.LU.64 R16, [R1+0x1330] ;  /* 0x0013300001107983 */ /* 0x000ee20000300a00 */
[----:B-1----:R-:W-:-:S03]  /*14480*/  IMAD.MOV.U32 R2, RZ, RZ, R25 ;  /* 0x000000ffff027224 */ /* 0x002fc600078e0019 */
[----:B------:R-:W-:Y:S04]  /*14490*/  STL [R1+0x1e00], R18 ;  /* 0x001e001201007387 */ /* 0x000fe80000100800 */
[----:B------:R1:W-:Y:S02]  /*144a0*/  STL [R1+0x1df4], R2 ;  /* 0x001df40201007387 */ /* 0x0003e40000100800 */
[----:B-1----:R-:W-:Y:S02]  /*144b0*/  MOV R2, R19 ;  /* 0x0000001300027202 */ /* 0x002fe40000000f00 */
        /* <DEDUP_REMOVED lines=16> */
[----:B------:R4:W-:Y:S02]  /*145c0*/  STL [R1+0x1e1c], R2 ;  /* 0x001e1c0201007387 */ /* 0x0009e40000100800 */
[----:B----4-:R-:W-:-:S02]  /*145d0*/  IMAD.MOV.U32 R2, RZ, RZ, R9 ;  /* 0x000000ffff027224 */ /* 0x010fc400078e0009 */
[----:B------:R1:W-:Y:S04]  /*145e0*/  STL [R1+0x1e28], R8 ;  /* 0x001e280801007387 */ /* 0x0003e80000100800 */
[----:B--2---:R-:W-:Y:S04]  /*145f0*/  STL [R1+0x1e30], R10 ;  /* 0x001e300a01007387 */ /* 0x004fe80000100800 */
[----:B------:R2:W-:Y:S04]  /*14600*/  STL [R1+0x1e24], R2 ;  /* 0x001e240201007387 */ /* 0x0005e80000100800 */
[----:B-1----:R-:W4:Y:S01]  /*14610*/  LDL.LU.64 R8, [R1+0x1298] ;  /* 0x0012980001087983 */ /* 0x002f220000300a00 */
[----:B--2---:R-:W-:-:S03]  /*14620*/  IMAD.MOV.U32 R2, RZ, RZ, R11 ;  /* 0x000000ffff027224 */ /* 0x004fc600078e000b */
[----:B---3--:R-:W-:Y:S04]  /*14630*/  STL [R1+0x1e38], R20 ;  /* 0x001e381401007387 */ /* 0x008fe80000100800 */
[----:B------:R1:W-:Y:S04]  /*14640*/  STL [R1+0x1e2c], R2 ;  /* 0x001e2c0201007387 */ /* 0x0003e80000100800 */
[----:B------:R-:W2:Y:S01]  /*14650*/  LDL.LU.64 R10, [R1+0x12a0] ;  /* 0x0012a000010a7983 */ /* 0x000ea20000300a00 */
[----:B-1----:R-:W-:-:S03]  /*14660*/  IMAD.MOV.U32 R2, RZ, RZ, R21 ;  /* 0x000000ffff027224 */ /* 0x002fc600078e0015 */
[----:B------:R-:W-:Y:S04]  /*14670*/  STL [R1+0x1e40], R22 ;  /* 0x001e401601007387 */ /* 0x000fe80000100800 */
[----:B------:R1:W-:Y:S04]  /*14680*/  STL [R1+0x1e34], R2 ;  /* 0x001e340201007387 */ /* 0x0003e80000100800 */
[----:B------:R-:W3:Y:S01]  /*14690*/  LDL.LU.64 R34, [R1+0x12a8] ;  /* 0x0012a80001227983 */ /* 0x000ee20000300a00 */
[----:B-1----:R-:W-:-:S05]  /*146a0*/  MOV R2, R23 ;  /* 0x0000001700027202 */ /* 0x002fca0000000f00 */
[----:B------:R1:W-:Y:S04]  /*146b0*/  STL [R1+0x1e3c], R2 ;  /* 0x001e3c0201007387 */ /* 0x0003e80000100800 */
[----:B------:R1:W-:Y:S04]  /*146c0*/  STL [R1+0x1e48], R128 ;  /* 0x001e488001007387 */ /* 0x0003e80000100800 */
[----:B------:R-:W3:Y:S01]  /*146d0*/  LDL.LU.64 R28, [R1+0x12b0] ;  /* 0x0012b000011c7983 */ /* 0x000ee20000300a00 */
[----:B-1----:R-:W-:-:S03]  /*146e0*/  IMAD.MOV.U32 R2, RZ, RZ, R129 ;  /* 0x000000ffff027224 */ /* 0x002fc600078e0081 */
[----:B------:R-:W3:Y:S04]  /*146f0*/  LDL.LU.64 R30, [R1+0x12b8] ;  /* 0x0012b800011e7983 */ /* 0x000ee80000300a00 */
[----:B------:R1:W-:Y:S04]  /*14700*/  STL [R1+0x1e44], R2 ;  /* 0x001e440201007387 */ /* 0x0003e80000100800 */
[----:B------:R-:W-:Y:S04]  /*14710*/  STL [R1+0x1e50], R16 ;  /* 0x001e501001007387 */ /* 0x000fe80000100800 */
[----:B------:R-:W3:Y:S04]  /*14720*/  LDL.LU.64 R128, [R1+0x12c0] ;  /* 0x0012c00001807983 */ /* 0x000ee80000300a00 */
[----:B------:R-:W3:Y:S01]  /*14730*/  LDL.LU.64 R24, [R1+0x12c8] ;  /* 0x0012c80001187983 */ /* 0x000ee20000300a00 */
[----:B-1----:R-:W-:-:S05]  /*14740*/  IMAD.MOV.U32 R2, RZ, RZ, R17 ;  /* 0x000000ffff027224 */ /* 0x002fca00078e0011 */
[----:B------:R1:W-:Y:S04]  /*14750*/  STL [R1+0x1e4c], R2 ;  /* 0x001e4c0201007387 */ /* 0x0003e80000100800 */
[----:B------:R-:W-:Y:S01]  /*14760*/  STL [R1+0x1e58], R18 ;  /* 0x001e581201007387 */ /* 0x000fe20000100800 */
[----:B-1----:R-:W-:-:S03]  /*14770*/  IMAD.MOV.U32 R2, RZ, RZ, R19 ;  /* 0x000000ffff027224 */ /* 0x002fc600078e0013 */
[----:B------:R-:W3:Y:S04]  /*14780*/  LDL.LU.64 R26, [R1+0x5f8] ;  /* 0x0005f800011a7983 */ /* 0x000ee80000300a00 */
[----:B------:R1:W-:Y:S04]  /*14790*/  STL [R1+0x1e54], R2 ;  /* 0x001e540201007387 */ /* 0x0003e80000100800 */
[----:B------:R-:W-:Y:S04]  /*147a0*/  STL [R1+0x1e60], R12 ;  /* 0x001e600c01007387 */ /* 0x000fe80000100800 */
[----:B------:R-:W3:Y:S01]  /*147b0*/  LDL.LU.64 R20, [R1+0x660] ;  /* 0x0006600001147983 */ /* 0x000ee20000300a00 */
[----:B-1----:R-:W-:-:S03]  /*147c0*/  MOV R2, R13 ;  /* 0x0000000d00027202 */ /* 0x002fc60000000f00 */
[----:B------:R-:W3:Y:S04]  /*147d0*/  LDL.LU.64 R22, [R1+0x668] ;  /* 0x0006680001167983 */ /* 0x000ee80000300a00 */
[----:B------:R1:W-:Y:S04]  /*147e0*/  STL [R1+0x1e5c], R2 ;  /* 0x001e5c0201007387 */ /* 0x0003e80000100800 */
[----:B------:R-:W-:Y:S01]  /*147f0*/  STL [R1+0x1e68], R14 ;  /* 0x001e680e01007387 */ /* 0x000fe20000100800 */
[----:B-1----:R-:W-:-:S03]  /*14800*/  IMAD.MOV.U32 R2, RZ, RZ, R15 ;  /* 0x000000ffff027224 */ /* 0x002fc600078e000f */
[----:B------:R-:W3:Y:S04]  /*14810*/  LDL.LU.64 R16, [R1+0x670] ;  /* 0x0006700001107983 */ /* 0x000ee80000300a00 */
[----:B------:R-:W3:Y:S04]  /*14820*/  LDL.LU.64 R18, [R1+0x678] ;  /* 0x0006780001127983 */ /* 0x000ee80000300a00 */
[----:B------:R1:W-:Y:S02]  /*14830*/  STL [R1+0x1e64], R2 ;  /* 0x001e640201007387 */ /* 0x0003e40000100800 */
[----:B-1----:R-:W-:-:S02]  /*14840*/  IMAD.MOV.U32 R2, RZ, RZ, R131 ;  /* 0x000000ffff027224 */ /* 0x002fc400078e0083 */
[----:B------:R-:W-:Y:S04]  /*14850*/  STL [R1+0x1e70], R130 ;  /* 0x001e708201007387 */ /* 0x000fe80000100800 */
[----:B------:R-:W3:Y:S04]  /*14860*/  LDL.LU.64 R12, [R1+0x690] ;  /* 0x00069000010c7983 */ /* 0x000ee80000300a00 */
[----:B------:R-:W3:Y:S04]  /*14870*/  LDL.LU.64 R14, [R1+0x698] ;  /* 0x00069800010e7983 */ /* 0x000ee80000300a00 */
[----:B------:R4:W-:Y:S02]  /*14880*/  STL [R1+0x1e6c], R2 ;  /* 0x001e6c0201007387 */ /* 0x0009e40000100800 */
[----:B----4-:R-:W-:-:S02]  /*14890*/  IMAD.MOV.U32 R2, RZ, RZ, R9 ;  /* 0x000000ffff027224 */ /* 0x010fc400078e0009 */
[----:B------:R1:W-:Y:S04]  /*148a0*/  STL [R1+0x1e78], R8 ;  /* 0x001e780801007387 */ /* 0x0003e80000100800 */
[----:B------:R-:W4:Y:S04]  /*148b0*/  LDL.LU.64 R130, [R1+0x6f0] ;  /* 0x0006f00001827983 */ /* 0x000f280000300a00 */
[----:B--2---:R-:W-:Y:S04]  /*148c0*/  STL [R1+0x1e80], R10 ;  /* 0x001e800a01007387 */ /* 0x004fe80000100800 */
[----:B------:R2:W-:Y:S04]  /*148d0*/  STL [R1+0x1e74], R2 ;  /* 0x001e740201007387 */ /* 0x0005e80000100800 */
[----:B-1----:R-:W4:Y:S01]  /*148e0*/  LDL.LU.64 R8, [R1+0x1460] ;  /* 0x0014600001087983 */ /* 0x002f220000300a00 */
[----:B--2---:R-:W-:-:S03]  /*148f0*/  MOV R2, R11 ;  /* 0x0000000b00027202 */ /* 0x004fc60000000f00 */
[----:B------:R-:W2:Y:S04]  /*14900*/  LDL.LU.64 R10, [R1+0x1470] ;  /* 0x00147000010a7983 */ /* 0x000ea80000300a00 */
[----:B------:R1:W-:Y:S04]  /*14910*/  STL [R1+0x1e7c], R2 ;  /* 0x001e7c0201007387 */ /* 0x0003e80000100800 */
[----:B---3--:R-:W-:Y:S01]  /*14920*/  STL [R1+0x1e88], R34 ;  /* 0x001e882201007387 */ /* 0x008fe20000100800 */
[----:B-1----:R-:W-:-:S03]  /*14930*/  IMAD.MOV.U32 R2, RZ, RZ, R35 ;  /* 0x000000ffff027224 */ /* 0x002fc600078e0023 */
        /* <DEDUP_REMOVED lines=11> */
[----:B------:R-:W3:Y:S01]  /*149f0*/  LDL.LU.64 R128, [R1+0x1478] ;  /* 0x0014780001807983 */ /* 0x000ee20000300a00 */
        /* <DEDUP_REMOVED lines=20> */
[----:B------:R1:W-:Y:S02]  /*14b40*/  STL [R1+0x1ed4], R2 ;  /* 0x001ed40201007387 */ /* 0x0003e40000100800 */
[----:B-1----:R-:W-:Y:S02]  /*14b50*/  MOV R2, R15 ;  /* 0x0000000f00027202 */ /* 0x002fe40000000f00 */
[----:B----4-:R1:W-:Y:S04]  /*14b60*/  STL [R1+0x1ee8], R130 ;  /* 0x001ee88201007387 */ /* 0x0103e80000100800 */
[----:B-1----:R-:W1:Y:S04]  /*14b70*/  S2R R130, SR_TID.X ;  /* 0x0000000000827919 */ /* 0x002e680000002100 */
[----:B------:R4:W-:Y:S02]  /*14b80*/  STL [R1+0x1edc], R2 ;  /* 0x001edc0201007387 */ /* 0x0009e40000100800 */
[----:B----4-:R-:W-:-:S05]  /*14b90*/  IMAD.MOV.U32 R2, RZ, RZ, R131 ;  /* 0x000000ffff027224 */ /* 0x010fca00078e0083 */
[----:B------:R4:W-:Y:S04]  /*14ba0*/  STL [R1+0x1ee4], R2 ;  /* 0x001ee40201007387 */ /* 0x0009e80000100800 */
[----:B------:R-:W-:Y:S01]  /*14bb0*/  STL [R1+0x1ef0], R8 ;  /* 0x001ef00801007387 */ /* 0x000fe20000100800 */
[----:B----4-:R-:W-:-:S03]  /*14bc0*/  IMAD.MOV.U32 R2, RZ, RZ, R9 ;  /* 0x000000ffff027224 */ /* 0x010fc600078e0009 */
[----:B--2---:R-:W-:Y:S01]  /*14bd0*/  STL [R1+0x1ef8], R10 ;  /* 0x001ef80a01007387 */ /* 0x004fe20000100800 */
[----:B-1----:R-:W-:-:S03]  /*14be0*/  LOP3.LUT R4, R130, 0x3, RZ, 0xc0, !PT ;  /* 0x0000000382047812 */ /* 0x002fc600078ec0ff */
[----:B------:R1:W-:Y:S01]  /*14bf0*/  STL [R1+0x1eec], R2 ;  /* 0x001eec0201007387 */ /* 0x0003e20000100800 */
[----:B------:R-:W-:Y:S02]  /*14c00*/  MOV R3, R11 ;  /* 0x0000000b00037202 */ /* 0x000fe40000000f00 */
[C---:B------:R-:W-:Y:S02]  /*14c10*/  LOP3.LUT R5, R130.reuse, 0x7, RZ, 0xc0, !PT ;  /* 0x0000000782057812 */ /* 0x040fe400078ec0ff */
[C---:B-1----:R-:W-:Y:S01]  /*14c20*/  LOP3.LUT R2, R130.reuse, 0x1c, RZ, 0xc0, !PT ;  /* 0x0000001c82027812 */ /* 0x042fe200078ec0ff */
[----:B------:R-:W-:Y:S01]  /*14c30*/  STL [R1+0x1ef4], R3 ;  /* 0x001ef40301007387 */ /* 0x000fe20000100800 */
[----:B------:R-:W-:-:S03]  /*14c40*/  IMAD.SHL.U32 R6, R130, 0x2, RZ ;  /* 0x0000000282067824 */ /* 0x000fc600078e00ff */
[----:B------:R-:W-:Y:S02]  /*14c50*/  IMAD R0, R0, 0x2, R2 ;  /* 0x0000000200007824 */ /* 0x000fe400078e0202 */
[----:B------:R-:W-:Y:S02]  /*14c60*/  IMAD R2, R4, 0x820, RZ ;  /* 0x0000082004027824 */ /* 0x000fe400078e02ff */
[----:B------:R-:W-:-:S05]  /*14c70*/  IMAD R4, R5, 0x90, RZ ;  /* 0x0000009005047824 */ /* 0x000fca00078e02ff */
[----:B------:R-:W-:Y:S01]  /*14c80*/  LOP3.LUT R4, R4, 0x30, R6, 0x78, !PT ;  /* 0x0000003004047812 */ /* 0x000fe200078e7806 */
[----:B---3--:R-:W-:Y:S01]  /*14c90*/  IMAD.MOV.U32 R7, RZ, RZ, R129 ;  /* 0x000000ffff077224 */ /* 0x008fe200078e0081 */
[----:B------:R-:W-:Y:S04]  /*14ca0*/  STL [R1+0x1f00], R128 ;  /* 0x001f008001007387 */ /* 0x000fe80000100800 */
[----:B------:R1:W-:Y:S04]  /*14cb0*/  STL [R1+0x1efc], R7 ;  /* 0x001efc0701007387 */ /* 0x0003e80000100800 */
[----:B------:R-:W2:Y:S04]  /*14cc0*/  LDL.LU.64 R8, [R1+0x16e8] ;  /* 0x0016e80001087983 */ /* 0x000ea80000300a00 */
[----:B-1----:R-:W3:Y:S01]  /*14cd0*/  LDL.LU.64 R6, [R1+0x16e0] ;  /* 0x0016e00001067983 */ /* 0x002ee20000300a00 */
[----:B------:R-:W-:-:S03]  /*14ce0*/  LOP3.LUT R5, R2, R0, RZ, 0x3c, !PT ;  /* 0x0000000002057212 */ /* 0x000fc600078e3cff */
[----:B--2---:R1:W-:Y:S04]  /*14cf0*/  STL.64 [R1+0x18b0], R8 ;  /* 0x0018b00801007387 */ /* 0x0043e80000100a00 */
[----:B------:R-:W-:Y:S04]  /*14d00*/  STL [R1+0x1f08], R5 ;  /* 0x001f080501007387 */ /* 0x000fe80000100800 */
[----:B-1----:R-:W2:Y:S04]  /*14d10*/  LDL.LU.64 R8, [R1+0x16d8] ;  /* 0x0016d80001087983 */ /* 0x002ea80000300a00 */
[----:B---3--:R1:W-:Y:S04]  /*14d20*/  STL.64 [R1+0x18a8], R6 ;  /* 0x0018a80601007387 */ /* 0x0083e80000100a00 */
[----:B-1----:R-:W3:Y:S04]  /*14d30*/  LDL.LU.64 R6, [R1+0x16d0] ;  /* 0x0016d00001067983 */ /* 0x002ee80000300a00 */
[----:B--2---:R1:W-:Y:S04]  /*14d40*/  STL.64 [R1+0x18a0], R8 ;  /* 0x0018a00801007387 */ /* 0x0043e80000100a00 */
        /* <DEDUP_REMOVED lines=236> */
[----:B---3--:R2:W-:Y:S04]  /*15c10*/  STL.64 [R1+0x14e8], R6 ;  /* 0x0014e80601007387 */ /* 0x0085e80000100a00 */
[----:B-1----:R-:W3:Y:S04]  /*15c20*/  LDL.LU.64 R8, [R1+0x908] ;  /* 0x0009080001087983 */ /* 0x002ee80000300a00 */
[----:B--2---:R-:W2:Y:S04]  /*15c30*/  LDL.LU.64 R6, [R1+0x900] ;  /* 0x0009000001067983 */ /* 0x004ea80000300a00 */
[----:B---3--:R1:W-:Y:S04]  /*15c40*/  STL.64 [R1+0x14e0], R8 ;  /* 0x0014e00801007387 */ /* 0x0083e80000100a00 */
[----:B-1----:R-:W3:Y:S04]  /*15c50*/  LDL.LU.64 R8, [R1+0x868] ;  /* 0x0008680001087983 */ /* 0x002ee80000300a00 */
[----:B--2---:R-:W-:Y:S04]  /*15c60*/  STL.64 [R1+0x14d8], R6 ;  /* 0x0014d80601007387 */ /* 0x004fe80000100a00 */
[----:B---3--:R1:W-:Y:S04]  /*15c70*/  STL.64 [R1+0x14d0], R8 ;  /* 0x0014d00801007387 */ /* 0x0083e80000100a00 */
[----:B------:R-:W-:Y:S04]  /*15c80*/  STL [R1+0x18d8], RZ ;  /* 0x0018d8ff01007387 */ /* 0x000fe80000100800 */
[----:B------:R-:W-:Y:S01]  /*15c90*/  STL [R1+0xa40], RZ ;  /* 0x000a40ff01007387 */ /* 0x000fe20000100800 */
[----:B-1----:R-:W-:-:S05]  /*15ca0*/  IMAD.MOV.U32 R8, RZ, RZ, -0x1 ;  /* 0xffffffffff087424 */ /* 0x002fca00078e00ff */
[----:B------:R1:W-:Y:S04]  /*15cb0*/  STL [R1+0x14c0], R8 ;  /* 0x0014c00801007387 */ /* 0x0003e80000100800 */
[----:B------:R2:W-:Y:S04]  /*15cc0*/  STL [R1+0xa44], RZ ;  /* 0x000a44ff01007387 */ /* 0x0005e80000100800 */
        /* <DEDUP_REMOVED lines=746> */
[----:B------:R2:W-:Y:S04]  /*18b70*/  STL [R1], RZ ;  /* 0x000000ff01007387 */ /* 0x0005e80000100800 */
        /* <DEDUP_REMOVED lines=91> */
[----:B------:R2:W-:Y:S01]  /*19130*/  STL [R1+0x8a0], RZ ;  /* 0x0008a0ff01007387 */ /* 0x0005e20000100800 */
[----:B------:R-:W-:-:S03]  /*19140*/  IMAD.MOV.U32 R131, RZ, RZ, 0x1f ;  /* 0x0000001fff837424 */ /* 0x000fc600078e00ff */
[----:B------:R2:W-:Y:S04]  /*19150*/  STL [R1+0x8a4], RZ ;  /* 0x0008a4ff01007387 */ /* 0x0005e80000100800 */
[----:B------:R2:W-:Y:S04]  /*19160*/  STL [R1+0x8a8], RZ ;  /* 0x0008a8ff01007387 */ /* 0x0005e80000100800 */
[----:B------:R2:W-:Y:S01]  /*19170*/  STL [R1+0x8ac], RZ ;  /* 0x0008acff01007387 */ /* 0x0005e20000100800 */
[----:B------:R-:W-:-:S03]  /*19180*/  LOP3.LUT R5, R5, 0x20, RZ, 0x3c, !PT ;  /* 0x0000002005057812 */ /* 0x000fc600078e3cff */
[----:B------:R2:W-:Y:S04]  /*19190*/  STL [R1+0x850], RZ ;  /* 0x000850ff01007387 */ /* 0x0005e80000100800 */
[----:B------:R2:W-:Y:S01]  /*191a0*/  STL [R1+0x854], RZ ;  /* 0x000854ff01007387 */ /* 0x0005e20000100800 */
[----:B------:R-:W-:-:S03]  /*191b0*/  IADD3 R131, R131, c[0x0][0x180], RZ ;  /* 0x0000600083837a10 */ /* 0x000fc60007ffe0ff */
[----:B------:R2:W-:Y:S04]  /*191c0*/  STL [R1+0x858], RZ ;  /* 0x000858ff01007387 */ /* 0x0005e80000100800 */
[----:B------:R2:W-:Y:S04]  /*191d0*/  STL [R1+0x85c], RZ ;  /* 0x00085cff01007387 */ /* 0x0005e80000100800 */
[----:B------:R2:W-:Y:S04]  /*191e0*/  STL [R1+0x7d0], RZ ;  /* 0x0007d0ff01007387 */ /* 0x0005e80000100800 */
[----:B------:R2:W-:Y:S01]  /*191f0*/  STL [R1+0x7d4], RZ ;  /* 0x0007d4ff01007387 */ /* 0x0005e20000100800 */
[----:B------:R-:W-:-:S03]  /*19200*/  SHF.R.S32.HI R3, RZ, 0x1f, R131 ;  /* 0x0000001fff037819 */ /* 0x000fc60000011483 */
[----:B------:R2:W-:Y:S04]  /*19210*/  STL [R1+0x7d8], RZ ;  /* 0x0007d8ff01007387 */ /* 0x0005e80000100800 */
[----:B------:R2:W-:Y:S04]  /*19220*/  STL [R1+0x7dc], RZ ;  /* 0x0007dcff01007387 */ /* 0x0005e80000100800 */
[----:B------:R2:W-:Y:S01]  /*19230*/  STL [R1+0x1f24], R5 ;  /* 0x001f240501007387 */ /* 0x0005e20000100800 */
[----:B------:R-:W-:Y:S01]  /*19240*/  LEA.HI R3, R3, R131, RZ, 0x5 ;  /* 0x0000008303037211 */ /* 0x000fe200078f28ff */
[----:B------:R-:W-:Y:S01]  /*19250*/  IMAD.MOV.U32 R131, RZ, RZ, c[0x0][0x18c] ;  /* 0x00006300ff837624 */ /* 0x000fe200078e00ff */
[----:B------:R-:W-:-:S03]  /*19260*/  MOV R130, c[0x0][0x188] ;  /* 0x0000620000827a02 */ /* 0x000fc60000000f00 */
[----:B------:R-:W-:Y:S02]  /*19270*/  IMAD.SHL.U32 R131, R131, 0x20, RZ ;  /* 0x0000002083837824 */ /* 0x000fe400078e00ff */
[----:B------:R-:W-:Y:S01]  /*19280*/  IMAD.SHL.U32 R130, R130, 0x20, RZ ;  /* 0x0000002082827824 */ /* 0x000fe200078e00ff */
[----:B------:R-:W-:Y:S02]  /*19290*/  SHF.R.S32.HI R3, RZ, 0x5, R3 ;  /* 0x00000005ff037819 */ /* 0x000fe40000011403 */
[----:B------:R-:W-:Y:S02]  /*192a0*/  SHF.R.S32.HI R2, RZ, 0x1f, R131 ;  /* 0x0000001fff027819 */ /* 0x000fe40000011483 */
[----:B------:R-:W-:Y:S01]  /*192b0*/  SHF.R.S32.HI R0, RZ, 0x1f, R130 ;  /* 0x0000001fff007819 */ /* 0x000fe20000011482 */
[----:B------:R-:W-:Y:S01]  /*192c0*/  IMAD.MOV.U32 R7, RZ, RZ, 0x1 ;  /* 0x00000001ff077424 */ /* 0x000fe200078e00ff */
[C---:B------:R-:W-:Y:S01]  /*192d0*/  SHF.L.U32 R6, R130.reuse, 0x2, RZ ;  /* 0x0000000282067819 */ /* 0x040fe200000006ff */
[----:B------:R-:W-:Y:S01]  /*192e0*/  CS2R R240, SRZ ;  /* 0x0000000000f07805 */ /* 0x000fe2000001ff00 */
[----:B------:R-:W-:Y:S01]  /*192f0*/  SHF.L.U64.HI R0, R130, 0x2, R0 ;  /* 0x0000000282007819 */ /* 0x000fe20000010200 */
[----:B------:R-:W-:Y:S01]  /*19300*/  CS2R R242, SRZ ;  /* 0x0000000000f27805 */ /* 0x000fe2000001ff00 */
[----:B------:R-:W-:Y:S01]  /*19310*/  SHF.L.U64.HI R2, R131, 0x2, R2 ;  /* 0x0000000283027819 */ /* 0x000fe20000010202 */
[----:B------:R-:W-:Y:S01]  /*19320*/  CS2R R124, SRZ ;  /* 0x00000000007c7805 */ /* 0x000fe2000001ff00 */
[----:B------:R-:W-:Y:S01]  /*19330*/  IADD3 R132, R3, -0x2, RZ ;  /* 0xfffffffe03847810 */ /* 0x000fe20007ffe0ff */
        /* <DEDUP_REMOVED lines=79> */
[----:B-1----:R-:W-:Y:S01]  /*19830*/  CS2R R8, SRZ ;  /* 0x0000000000087805 */ /* 0x002fe2000001ff00 */
[----:B------:R-:W-:Y:S01]  /*19840*/  CS2R R10, SRZ ;  /* 0x00000000000a7805 */ /* 0x000fe2000001ff00 */
[----:B------:R-:W-:Y:S01]  /*19850*/  CS2R R128, SRZ ;  /* 0x0000000000807805 */ /* 0x000fe2000001ff00 */
[----:B------:R-:W-:Y:S01]  /*19860*/  CS2R R130, SRZ ;  /* 0x0000000000827805 */ /* 0x000fe2000001ff00 */
[----:B--2---:R-:W-:-:S06]  /*19870*/  LOP3.LUT R3, R4, 0x40, RZ, 0x3c, !PT ;  /* 0x0000004004037812 */ /* 0x004fcc00078e3cff */
.L_x_1:
[----:B------:R-:W2:Y:S01]  /*19880*/  LDL.LU R3, [R1+0x14c0] ;  /* 0x0014c00001037983 */ /* 0x000ea20000300800 */
[----:B------:R-:W-:-:S04]  /*19890*/  DEPBAR.LE SB0, 0x2 ;  /* 0x000080800000791a */ /* 0x000fc80000000000 */
[----:B------:R-:W3:Y:S04]  /*198a0*/  LDL R132, [R1+0x1f08] ;  /* 0x001f080001847983 */ /* 0x000ee80000100800 */
[----:B------:R-:W4:Y:S04]  /*198b0*/  LDL R4, [R1+0x1f24] ;  /* 0x001f240001047983 */ /* 0x000f280000100800 */
        /* <DEDUP_REMOVED lines=16> */
[----:B------:R-:W-:Y:S04]  /*199c0*/  STL [R1+0x2020], R7 ;  /* 0x0020200701007387 */ /* 0x000fe80000100800 */
[----:B------:R1:W-:Y:S04]  /*199d0*/  STL [R1+0x201c], R0 ;  /* 0x00201c0001007387 */ /* 0x0003e80000100800 */
[----:B------:R-:W-:Y:S04]  /*199e0*/  STL [R1+0x2018], R2 ;  /* 0x0020180201007387 */ /* 0x000fe80000100800 */
[----:B-----5:R-:W-:Y:S04]  /*199f0*/  STL [R1+0x1f90], R252 ;  /* 0x001f90fc01007387 */ /* 0x020fe80000100800 */
[----:B------:R-:W1:Y:S02]  /*19a00*/  S2R R5, SR_TID.X ;  /* 0x0000000000057919 */ /* 0x000e640000002100 */
[C---:B-1----:R-:W-:Y:S01]  /*19a10*/  IMAD.SHL.U32 R6, R5.reuse, 0x2, RZ ;  /* 0x0000000205067824 */ /* 0x042fe200078e00ff */
[----:B------:R-:W-:-:S05]  /*19a20*/  LOP3.LUT R5, R5, 0x7, RZ, 0xc0, !PT ;  /* 0x0000000705057812 */ /* 0x000fca00078ec0ff */
[----:B------:R-:W-:-:S05]  /*19a30*/  IMAD R5, R5, 0x90, RZ ;  /* 0x0000009005057824 */ /* 0x000fca00078e02ff */
[----:B------:R-:W-:Y:S02]  /*19a40*/  LOP3.LUT R5, R5, 0x30, R6, 0x78, !PT ;  /* 0x0000003005057812 */ /* 0x000fe400078e7806 */
[----:B--2---:R-:W-:Y:S01]  /*19a50*/  IADD3 R3, R3, 0x1, RZ ;  /* 0x0000000103037810 */ /* 0x004fe20007ffe0ff */
[----:B------:R-:W-:Y:S03]  /*19a60*/  BAR.SYNC.DEFER_BLOCKING 0x0 ;  /* 0x0000000000007b1d */ /* 0x000fe60000010000 */
[----:B------:R-:W-:-:S04]  /*19a70*/  ISETP.GT.AND P0, PT, R3, 0x1, PT ;  /* 0x000000010300780c */ /* 0x000fc80003f04270 */
[----:B------:R-:W-:-:S04]  /*19a80*/  SEL R0, R3, RZ, !P0 ;  /* 0x000000ff03007207 */ /* 0x000fc80004000000 */
[C---:B---3--:R-:W-:Y:S01]  /*19a90*/  LEA R3, R0.reuse, R132, 0x10 ;  /* 0x0000008400037211 */ /* 0x048fe200078e80ff */
[----:B------:R-:W-:Y:S01]  /*19aa0*/  STL [R1+0x14c0], R0 ;  /* 0x0014c00001007387 */ /* 0x000fe20000100800 */
[C---:B----4-:R-:W-:Y:S02]  /*19ab0*/  IMAD R4, R0.reuse, 0x10000, R4 ;  /* 0x0001000000047824 */ /* 0x050fe400078e0204 */
[----:B------:R-:W-:Y:S01]  /*19ac0*/  IMAD R5, R0, 0x4000, R5 ;  /* 0x0000400000057824 */ /* 0x000fe200078e0205 */
[----:B------:R-:W2:Y:S04]  /*19ad0*/  LDL.LU.64 R20, [R1+0xa40] ;  /* 0x000a400001147983 */ /* 0x000ea80000300a00 */
[----:B------:R-:W2:Y:S04]  /*19ae0*/  LDL.LU.64 R22, [R1+0xa48] ;  /* 0x000a480001167983 */ /* 0x000ea80000300a00 */
[----:B------:R-:W3:Y:S04]  /*19af0*/  LDL.LU.64 R244, [R1+0x820] ;  /* 0x0008200001f47983 */ /* 0x000ee80000300a00 */
        /* <DEDUP_REMOVED lines=13> */
[----:B------:R-:W-:Y:S04]  /*19bd0*/  LDS R200, [R3] ;  /* 0x0000000003c87984 */ /* 0x000fe80000000800 */
[----:B------:R-:W-:Y:S04]  /*19be0*/  LDS R202, [R3+0x2000] ;  /* 0x0020000003ca7984 */ /* 0x000fe80000000800 */
[----:B------:R-:W-:Y:S04]  /*19bf0*/  LDS R201, [R4] ;  /* 0x0000000004c97984 */ /* 0x000fe80000000800 */
[----:B------:R-:W-:Y:S04]  /*19c00*/  LDS R203, [R4+0x2000] ;  /* 0x0020000004cb7984 */ /* 0x000fe80000000800 */
[----:B------:R-:W1:Y:S04]  /*19c10*/  LDSM.16.M88.4 R136, [R5+0x20000] ;  /* 0x020000000588783b */ /* 0x000e680000000200 */
[----:B------:R-:W-:Y:S04]  /*19c20*/  LDS R196, [R3+0x80] ;  /* 0x0000800003c47984 */ /* 0x000fe80000000800 */
        /* <DEDUP_REMOVED lines=31> */
[----:B------:R-:W1:Y:S04]  /*19e20*/  LDS R171, [R4+0x2400] ;  /* 0x0024000004ab7984 */ /* 0x000e680000000800 */
[----:B-1----:R-:W-:Y:S04]  /*19e30*/  STL [R1+0x25dc], R138 ;  /* 0x0025dc8a01007387 */ /* 0x002fe80000100800 */
[----:B------:R-:W-:Y:S04]  /*19e40*/  STL [R1+0x25d8], R139 ;  /* 0x0025d88b01007387 */ /* 0x000fe80000100800 */
[----:B------:R-:W-:Y:S04]  /*19e50*/  STL [R1+0x25e4], R134 ;  /* 0x0025e48601007387 */ /* 0x000fe80000100800 */
[----:B------:R-:W-:Y:S04]  /*19e60*/  STL [R1+0x25e0], R135 ;  /* 0x0025e08701007387 */ /* 0x000fe80000100800 */
[----:B------:R-:W-:Y:S04]  /*19e70*/  LDS R164, [R3+0x480] ;  /* 0x0004800003a47984 */ /* 0x000fe80000000800 */
[----:B------:R-:W-:Y:S04]  /*19e80*/  LDS R166, [R3+0x2480] ;  /* 0x0024800003a67984 */ /* 0x000fe80000000800 */
[----:B------:R-:W-:Y:S04]  /*19e90*/  LDS R165, [R4+0x480] ;  /* 0x0004800004a57984 */ /* 0x000fe80000000800 */
[----:B------:R-:W1:Y:S04]  /*19ea0*/  LDS R167, [R4+0x2480] ;  /* 0x0024800004a77984 */ /* 0x000e680000000800 */
[----:B------:R-:W-:Y:S01]  /*19eb0*/  LDS R160, [R3+0x500] ;  /* 0x0005000003a07984 */ /* 0x000fe20000000800 */
[-C--:B------:R-:W-:Y:S03]  /*19ec0*/  HMMA.1688.F32.TF32 R240, R168, R136.reuse, R240 ;  /* 0x00000088a8f0723c */ /* 0x080fe600000810f0 */
        /* <DEDUP_REMOVED lines=12> */
[----:B------:R-:W-:Y:S01]  /*19f90*/  LDS R142, [R3+0x2680] ;  /* 0x00268000038e7984 */ /* 0x000fe20000000800 */
[-C--:B--2---:R-:W-:Y:S03]  /*19fa0*/  HMMA.1688.F32.TF32 R20, R200, R136.reuse, R20 ;  /* 0x00000088c814723c */ /* 0x084fe60000081014 */
[----:B------:R-:W-:Y:S04]  /*19fb0*/  LDS R141, [R4+0x680] ;  /* 0x00068000048d7984 */ /* 0x000fe80000000800 */
[----:B------:R-:W-:Y:S01]  /*19fc0*/  LDS R143, [R4+0x2680] ;  /* 0x00268000048f7984 */ /* 0x000fe20000000800 */
[-C--:B---3--:R-:W-:Y:S03]  /*19fd0*/  HMMA.1688.F32.TF32 R244, R196, R136.reuse, R244 ;  /* 0x00000088c4f4723c */ /* 0x088fe600000810f4 */
[----:B------:R-:W-:Y:S04]  /*19fe0*/  LDS R148, [R3+0x700] ;  /* 0x0007000003947984 */ /* 0x000fe80000000800 */
[----:B------:R-:W-:Y:S01]  /*19ff0*/  LDS R150, [R3+0x2700] ;  /* 0x0027000003967984 */ /* 0x000fe20000000800 */
[-C--:B----4-:R-:W-:Y:S03]  /*1a000*/  HMMA.1688.F32.TF32 R16, R192, R136.reuse, R16 ;  /* 0x00000088c010723c */ /* 0x090fe60000081010 */
[----:B------:R-:W-:Y:S04]  /*1a010*/  LDS R149, [R4+0x700] ;  /* 0x0007000004957984 */ /* 0x000fe80000000800 */
[----:B------:R-:W-:Y:S01]  /*1a020*/  LDS R151, [R4+0x2700] ;  /* 0x0027000004977984 */ /* 0x000fe20000000800 */
[-C--:B------:R-:W-:Y:S03]  /*1a030*/  HMMA.1688.F32.TF32 R248, R188, R136.reuse, R248 ;  /* 0x00000088bcf8723c */ /* 0x080fe600000810f8 */
[----:B------:R-:W-:Y:S04]  /*1a040*/  STL.64 [R1+0xb10], R20 ;  /* 0x000b101401007387 */ /* 0x000fe80000100a00 */
[----:B------:R2:W-:Y:S01]  /*1a050*/  STL.64 [R1+0xb18], R22 ;  /* 0x000b181601007387 */ /* 0x0005e20000100a00 */
[-C--:B------:R-:W-:Y:S03]  /*1a060*/  HMMA.1688.F32.TF32 R236, R184, R136.reuse, R236 ;  /* 0x00000088b8ec723c */ /* 0x080fe600000810ec */
[----:B------:R-:W-:Y:S04]  /*1a070*/  LDS R144, [R3+0x780] ;  /* 0x0007800003907984 */ /* 0x000fe80000000800 */
[----:B------:R-:W-:Y:S01]  /*1a080*/  LDS R146, [R3+0x2780] ;  /* 0x0027800003927984 */ /* 0x000fe20000000800 */
[-C--:B------:R-:W-:Y:S03]  /*1a090*/  HMMA.1688.F32.TF32 R12, R180, R136.reuse, R12 ;  /* 0x00000088b40c723c */ /* 0x080fe6000008100c */
[----:B--2---:R-:W2:Y:S04]  /*1a0a0*/  LDL.LU.64 R22, [R1+0x26a0] ;  /* 0x0026a00001167983 */ /* 0x004ea80000300a00 */
[----:B------:R-:W2:Y:S01]  /*1a0b0*/  LDL.LU.64 R20, [R1+0x2698] ;  /* 0x0026980001147983 */ /* 0x000ea20000300a00 */
[-C--:B------:R-:W-:Y:S03]  /*1a0c0*/  HMMA.1688.F32.TF32 R8, R176, R136.reuse, R8 ;  /* 0x00000088b008723c */ /* 0x080fe60000081008 */
[----:B------:R-:W-:Y:S04]  /*1a0d0*/  STL.64 [R1+0xb30], R244 ;  /* 0x000b30f401007387 */ /* 0x000fe80000100a00 */
[----:B------:R3:W-:Y:S01]  /*1a0e0*/  STL.64 [R1+0xb38], R246 ;  /* 0x000b38f601007387 */ /* 0x0007e20000100a00 */
[-C--:B------:R-:W-:Y:S03]  /*1a0f0*/  HMMA.1688.F32.TF32 R128, R172, R136.reuse, R128 ;  /* 0x00000088ac80723c */ /* 0x080fe60000081080 */
[----:B------:R-:W-:Y:S04]  /*1a100*/  LDS R145, [R4+0x780] ;  /* 0x0007800004917984 */ /* 0x000fe80000000800 */
[----:B------:R-:W4:Y:S04]  /*1a110*/  LDS R147, [R4+0x2780] ;  /* 0x0027800004937984 */ /* 0x000f280000000800 */
[----:B---3--:R-:W3:Y:S04]  /*1a120*/  LDL.LU.64 R246, [R1+0x2690] ;  /* 0x0026900001f67983 */ /* 0x008ee80000300a00 */
[----:B------:R-:W3:Y:S04]  /*1a130*/  LDL.LU.64 R244, [R1+0x2688] ;  /* 0x0026880001f47983 */ /* 0x000ee80000300a00 */
[----:B------:R-:W-:Y:S04]  /*1a140*/  STL.64 [R1+0xbb0], R16 ;  /* 0x000bb01001007387 */ /* 0x000fe80000100a00 */
[----:B------:R1:W-:Y:S04]  /*1a150*/  STL.64 [R1+0xbb8], R18 ;  /* 0x000bb81201007387 */ /* 0x0003e80000100a00 */
[----:B-1----:R-:W2:Y:S04]  /*1a160*/  LDL.LU.64 R18, [R1+0x2680] ;  /* 0x0026800001127983 */ /* 0x002ea80000300a00 */
[----:B------:R-:W2:Y:S04]  /*1a170*/  LDL.LU.64 R16, [R1+0x2678] ;  /* 0x0026780001107983 */ /* 0x000ea80000300a00 */
        /* <DEDUP_REMOVED lines=20> */
[----:B------:R1:W-:Y:S04]  /*1a2c0*/  STL.64 [R1+0x1110], R240 ;  /* 0x001110f001007387 */ /* 0x0003e80000100a00 */
[----:B------:R4:W-:Y:S04]  /*1a2d0*/  STL.64 [R1+0x1118], R242 ;  /* 0x001118f201007387 */ /* 0x0009e80000100a00 */
[----:B-1----:R-:W2:Y:S04]  /*1a2e0*/  LDL.LU.64 R240, [R1+0x9b0] ;  /* 0x0009b00001f07983 */ /* 0x002ea80000300a00 */
[----:B----4-:R-:W2:Y:S01]  /*1a2f0*/  LDL.LU.64 R242, [R1+0x9b8] ;  /* 0x0009b80001f27983 */ /* 0x010ea20000300a00 */
[-C--:B------:R-:W-:Y:S08]  /*1a300*/  HMMA.1688.F32.TF32 R124, R164, R136.reuse, R124 ;  /* 0x00000088a47c723c */ /* 0x080ff0000008107c */
[-C--:B------:R-:W-:Y:S11]  /*1a310*/  HMMA.1688.F32.TF32 R100, R144, R136.reuse, R100 ;  /* 0x000000889064723c */ /* 0x080ff60000081064 */
[----:B------:R-:W-:Y:S04]  /*1a320*/  @!UPT UIADD3 URZ, URZ, URZ, URZ ;  /* 0x0000003f3f3ff290 */ /* 0x000fe8000fffe03f */
[----:B------:R-:W-:Y:S04]  /*1a330*/  STL.64 [R1+0x11e0], R124 ;  /* 0x0011e07c01007387 */ /* 0x000fe80000100a00 */
[----:B------:R1:W-:Y:S02]  /*1a340*/  STL.64 [R1+0x11e8], R126 ;  /* 0x0011e87e01007387 */ /* 0x0003e40000100a00 */
[-C--:B-1----:R-:W-:Y:S08]  /*1a350*/  HMMA.1688.F32.TF32 R124, R160, R136.reuse, R120 ;  /* 0x00000088a07c723c */ /* 0x082ff00000081078 */
[-C--:B------:R-:W-:Y:S08]  /*1a360*/  HMMA.1688.F32.TF32 R120, R156, R136.reuse, R116 ;  /* 0x000000889c78723c */ /* 0x080ff00000081074 */
[-C--:B------:R-:W-:Y:S08]  /*1a370*/  HMMA.1688.F32.TF32 R116, R152, R136.reuse, R112 ;  /* 0x000000889874723c */ /* 0x080ff00000081070 */
[-C--:B------:R-:W-:Y:S08]  /*1a380*/  HMMA.1688.F32.TF32 R112, R140, R136.reuse, R108 ;  /* 0x000000888c70723c */ /* 0x080ff0000008106c */
[----:B------:R-:W-:Y:S01]  /*1a390*/  HMMA.1688.F32.TF32 R108, R148, R136, R104 ;  /* 0x00000088946c723c */ /* 0x000fe20000081068 */
[----:B------:R1:W-:Y:S04]  /*1a3a0*/  STL.64 [R1+0x12a0], R124 ;  /* 0x0012a07c01007387 */ /* 0x0003e80000100a00 */
[----:B------:R4:W-:Y:S04]  /*1a3b0*/  STL.64 [R1+0x12a8], R126 ;  /* 0x0012a87e01007387 */ /* 0x0009e80000100a00 */
[----:B------:R1:W-:Y:S04]  /*1a3c0*/  STL.64 [R1+0x1340], R120 ;  /* 0x0013407801007387 */ /* 0x0003e80000100a00 */
[----:B------:R1:W-:Y:S04]  /*1a3d0*/  STL.64 [R1+0x1348], R122 ;  /* 0x0013487a01007387 */ /* 0x0003e80000100a00 */
[----:B------:R1:W-:Y:S04]  /*1a3e0*/  STL.64 [R1+0x13e0], R116 ;  /* 0x0013e07401007387 */ /* 0x0003e80000100a00 */
[----:B------:R1:W-:Y:S04]  /*1a3f0*/  STL.64 [R1+0x13e8], R118 ;  /* 0x0013e87601007387 */ /* 0x0003e80000100a00 */
[----:B------:R-:W-:Y:S04]  /*1a400*/  STL.64 [R1+0x1460], R112 ;  /* 0x0014607001007387 */ /* 0x000fe80000100a00 */
[----:B------:R-:W-:Y:S04]  /*1a410*/  STL.64 [R1+0x1468], R114 ;  /* 0x0014687201007387 */ /* 0x000fe80000100a00 */
[----:B------:R-:W-:Y:S04]  /*1a420*/  STL.64 [R1+0x14a0], R108 ;  /* 0x0014a06c01007387 */ /* 0x000fe80000100a00 */
[----:B------:R-:W-:Y:S04]  /*1a430*/  STL.64 [R1+0x14a8], R110 ;  /* 0x0014a86e01007387 */ /* 0x000fe80000100a00 */
[----:B------:R1:W-:Y:S04]  /*1a440*/  STL.64 [R1+0x14b0], R100 ;  /* 0x0014b06401007387 */ /* 0x0003e80000100a00 */
[----:B------:R1:W-:Y:S01]  /*1a450*/  STL.64 [R1+0x14b8], R102 ;  /* 0x0014b86601007387 */ /* 0x0003e20000100a00 */
[----:B--2---:R-:W-:Y:S03]  /*1a460*/  HMMA.1688.F32.TF32 R104, R200, R132, R240 ;  /* 0x00000084c868723c */ /* 0x004fe600000810f0 */
[----:B------:R-:W2:Y:S04]  /*1a470*/  LDL.LU.64 R240, [R1+0x800] ;  /* 0x0008000001f07983 */ /* 0x000ea80000300a00 */
[----:B------:R-:W2:Y:S04]  /*1a480*/  LDL.LU.64 R242, [R1+0x808] ;  /* 0x0008080001f27983 */ /* 0x000ea80000300a00 */
[----:B-1----:R-:W2:Y:S04]  /*1a490*/  LDL.LU.64 R124, [R1+0x710] ;  /* 0x00071000017c7983 */ /* 0x002ea80000300a00 */
[----:B----4-:R-:W2:Y:S04]  /*1a4a0*/  LDL.LU.64 R126, [R1+0x718] ;  /* 0x00071800017e7983 */ /* 0x010ea80000300a00 */
[----:B------:R-:W4:Y:S04]  /*1a4b0*/  LDL.LU.64 R120, [R1+0x580] ;  /* 0x0005800001787983 */ /* 0x000f280000300a00 */
[----:B------:R-:W4:Y:S01]  /*1a4c0*/  LDL.LU.64 R122, [R1+0x588] ;  /* 0x00058800017a7983 */ /* 0x000f220000300a00 */
[----:B------:R-:W-:-:S03]  /*1a4d0*/  IMAD.MOV.U32 R134, RZ, RZ, R104 ;  /* 0x000000ffff867224 */ /* 0x000fc600078e0068 */
[----:B------:R-:W3:Y:S01]  /*1a4e0*/  LDL.LU.64 R116, [R1+0x4e0] ;  /* 0x0004e00001747983 */ /* 0x000ee20000300a00 */
[----:B------:R-:W-:Y:S01]  /*1a4f0*/  MOV R135, R105 ;  /* 0x0000006900877202 */ /* 0x000fe20000000f00 */
[----:B------:R-:W-:Y:S02]  /*1a500*/  IMAD.MOV.U32 R138, RZ, RZ, R106 ;  /* 0x000000ffff8a7224 */ /* 0x000fe400078e006a */
[----:B------:R-:W3:Y:S01]  /*1a510*/  LDL.LU.64 R118, [R1+0x4e8] ;  /* 0x0004e80001767983 */ /* 0x000ee20000300a00 */
[----:B------:R-:W-:-:S03]  /*1a520*/  IMAD.MOV.U32 R139, RZ, RZ, R107 ;  /* 0x000000ffff8b7224 */ /* 0x000fc600078e006b */
[----:B------:R-:W3:Y:S04]  /*1a530*/  LDL.LU.64 R104, [R1+0x310] ;  /* 0x0003100001687983 */ /* 0x000ee80000300a00 */
[----:B------:R-:W3:Y:S04]  /*1a540*/  LDL.LU.64 R106, [R1+0x318] ;  /* 0x00031800016a7983 */ /* 0x000ee80000300a00 */
[----:B------:R-:W3:Y:S04]  /*1a550*/  LDL.LU.64 R100, [R1+0x260] ;  /* 0x0002600001647983 */ /* 0x000ee80000300a00 */
[----:B------:R-:W3:Y:S04]  /*1a560*/  LDL.LU.64 R102, [R1+0x268] ;  /* 0x0002680001667983 */ /* 0x000ee80000300a00 */
[----:B------:R-:W3:Y:S04]  /*1a570*/  LDL.LU.64 R112, [R1+0x1a0] ;  /* 0x0001a00001707983 */ /* 0x000ee80000300a00 */
[----:B------:R-:W3:Y:S04]  /*1a580*/  LDL.LU.64 R114, [R1+0x1a8] ;  /* 0x0001a80001727983 */ /* 0x000ee80000300a00 */
[----:B------:R-:W3:Y:S04]  /*1a590*/  LDL.LU.64 R108, [R1+0xa0] ;  /* 0x0000a000016c7983 */ /* 0x000ee80000300a00 */
[----:B------:R-:W3:Y:S04]  /*1a5a0*/  LDL.LU.64 R110, [R1+0xa8] ;  /* 0x0000a800016e7983 */ /* 0x000ee80000300a00 */
[----:B------:R-:W-:Y:S04]  /*1a5b0*/  STL [R1+0x25f4], R139 ;  /* 0x0025f48b01007387 */ /* 0x000fe80000100800 */
[----:B------:R2:W-:Y:S04]  /*1a5c0*/  STL [R1+0x25f0], R138 ;  /* 0x0025f08a01007387 */ /* 0x0005e80000100800 */
[----:B------:R-:W-:Y:S04]  /*1a5d0*/  STL [R1+0x25ec], R134 ;  /* 0x0025ec8601007387 */ /* 0x000fe80000100800 */
[----:B------:R-:W-:Y:S01]  /*1a5e0*/  STL [R1+0x25e8], R135 ;  /* 0x0025e88701007387 */ /* 0x000fe20000100800 */
[-C--:B------:R-:W-:Y:S08]  /*1a5f0*/  HMMA.1688.F32.TF32 R96, R164, R132.reuse, R96 ;  /* 0x00000084a460723c */ /* 0x080ff00000081060 */
[-C--:B------:R-:W-:Y:S08]  /*1a600*/  HMMA.1688.F32.TF32 R88, R160, R132.reuse, R88 ;  /* 0x00000084a058723c */ /* 0x080ff00000081058 */
[-C--:B------:R-:W-:Y:S08]  /*1a610*/  HMMA.1688.F32.TF32 R80, R156, R132.reuse, R80 ;  /* 0x000000849c50723c */ /* 0x080ff00000081050 */
[-C--:B------:R-:W-:Y:S08]  /*1a620*/  HMMA.1688.F32.TF32 R72, R152, R132.reuse, R72 ;  /* 0x000000849848723c */ /* 0x080ff00000081048 */
[-C--:B------:R-:W-:Y:S08]  /*1a630*/  HMMA.1688.F32.TF32 R64, R140, R132.reuse, R64 ;  /* 0x000000848c40723c */ /* 0x080ff00000081040 */
[-C--:B------:R-:W-:Y:S08]  /*1a640*/  HMMA.1688.F32.TF32 R48, R148, R132.reuse, R48 ;  /* 0x000000849430723c */ /* 0x080ff00000081030 */
[-C--:B------:R-:W-:Y:S08]  /*1a650*/  HMMA.1688.F32.TF32 R32, R144, R132.reuse, R32 ;  /* 0x000000849020723c */ /* 0x080ff00000081020 */
[-C--:B--2---:R-:W-:Y:S08]  /*1a660*/  HMMA.1688.F32.TF32 R136, R192, R132.reuse, R124 ;  /* 0x00000084c088723c */ /* 0x084ff0000008107c */
[-C--:B----4-:R-:W-:Y:S08]  /*1a670*/  HMMA.1688.F32.TF32 R124, R188, R132.reuse, R120 ;  /* 0x00000084bc7c723c */ /* 0x090ff00000081078 */
[-C--:B---3--:R-:W-:Y:S08]  /*1a680*/  HMMA.1688.F32.TF32 R120, R184, R132.reuse, R116 ;  /* 0x00000084b878723c */ /* 0x088ff00000081074 */
[-C--:B------:R-:W-:Y:S01]  /*1a690*/  HMMA.1688.F32.TF32 R116, R180, R132.reuse, R104 ;  /* 0x00000084b474723c */ /* 0x080fe20000081068 */
[----:B------:R-:W1:Y:S07]  /*1a6a0*/  LDSM.16.M88.4 R104, [R5+0x20800] ;  /* 0x020800000568783b */ /* 0x000e6e0000000200 */
[-C--:B------:R-:W-:Y:S11]  /*1a6b0*/  HMMA.1688.F32.TF32 R240, R196, R132.reuse, R240 ;  /* 0x00000084c4f0723c */ /* 0x080ff600000810f0 */
[----:B------:R-:W-:Y:S11]  /*1a6c0*/  @!UPT UIADD3 URZ, URZ, URZ, URZ ;  /* 0x0000003f3f3ff290 */ /* 0x000ff6000fffe03f */
[----:B------:R-:W-:Y:S01]  /*1a6d0*/  @!UPT UIADD3 URZ, URZ, URZ, URZ ;  /* 0x0000003f3f3ff290 */ /* 0x000fe2000fffe03f */
        /* <DEDUP_REMOVED lines=8> */
[----:B-1----:R-:W-:Y:S04]  /*1a760*/  STL [R1+0x25fc], R106 ;  /* 0x0025fc6a01007387 */ /* 0x002fe80000100800 */
[----:B------:R-:W-:Y:S04]  /*1a770*/  STL.64 [R1+0xc90], R116 ;  /* 0x000c907401007387 */ /* 0x000fe80000100a00 */
[----:B------:R1:W-:Y:S02]  /*1a780*/  STL.64 [R1+0xc98], R118 ;  /* 0x000c987601007387 */ /* 0x0003e40000100a00 */
[-C--:B-1----:R-:W-:Y:S02]  /*1a790*/  HMMA.1688.F32.TF32 R116, R176, R132.reuse, R100 ;  /* 0x00000084b074723c */ /* 0x082fe40000081064 */
[----:B------:R-:W1:Y:S06]  /*1a7a0*/  LDSM.16.M88.4 R100, [R5+0x20c00] ;  /* 0x020c00000564783b */ /* 0x000e6c0000000200 */
[-C--:B------:R-:W-:Y:S08]  /*1a7b0*/  HMMA.1688.F32.TF32 R112, R172, R132.reuse, R112 ;  /* 0x00000084ac70723c */ /* 0x080ff00000081070 */
[----:B------:R-:W-:Y:S01]  /*1a7c0*/  HMMA.1688.F32.TF32 R108, R168, R132, R108 ;  /* 0x00000084a86c723c */ /* 0x000fe2000008106c */
[----:B------:R-:W-:Y:S04]  /*1a7d0*/  STL [R1+0x25f8], R107 ;  /* 0x0025f86b01007387 */ /* 0x000fe80000100800 */
[----:B-1----:R-:W-:Y:S04]  /*1a7e0*/  STL [R1+0x2604], R102 ;  /* 0x0026046601007387 */ /* 0x002fe80000100800 */
[----:B------:R1:W-:Y:S04]  /*1a7f0*/  STL.64 [R1+0xd80], R116 ;  /* 0x000d807401007387 */ /* 0x0003e80000100a00 */
[----:B------:R2:W-:Y:S04]  /*1a800*/  STL.64 [R1+0xd88], R118 ;  /* 0x000d887601007387 */ /* 0x0005e80000100a00 */
[----:B------:R-:W-:Y:S04]  /*1a810*/  STL [R1+0x2600], R103 ;  /* 0x0026006701007387 */ /* 0x000fe80000100800 */
[----:B------:R3:W-:Y:S04]  /*1a820*/  STL.64 [R1+0xea0], R112 ;  /* 0x000ea07001007387 */ /* 0x0007e80000100a00 */
[----:B------:R2:W-:Y:S04]  /*1a830*/  STL.64 [R1+0xea8], R114 ;  /* 0x000ea87201007387 */ /* 0x0005e80000100a00 */
[----:B------:R1:W-:Y:S04]  /*1a840*/  STL.64 [R1+0xfe0], R108 ;  /* 0x000fe06c01007387 */ /* 0x0003e80000100a00 */
[----:B------:R1:W-:Y:S04]  /*1a850*/  STL.64 [R1+0xfe8], R110 ;  /* 0x000fe86e01007387 */ /* 0x0003e80000100a00 */
[----:B------:R2:W-:Y:S04]  /*1a860*/  STL.64 [R1+0x1120], R96 ;  /* 0x0011206001007387 */ /* 0x0005e80000100a00 */
[----:B------:R2:W-:Y:S04]  /*1a870*/  STL.64 [R1+0x1128], R98 ;  /* 0x0011286201007387 */ /* 0x0005e80000100a00 */
[----:B-1----:R-:W4:Y:S04]  /*1a880*/  LDL.LU.64 R116, [R1+0xac0] ;  /* 0x000ac00001747983 */ /* 0x002f280000300a00 */
[----:B------:R1:W-:Y:S04]  /*1a890*/  STL.64 [R1+0x11f0], R88 ;  /* 0x0011f05801007387 */ /* 0x0003e80000100a00 */
[----:B------:R1:W-:Y:S04]  /*1a8a0*/  STL.64 [R1+0x11f8], R90 ;  /* 0x0011f85a01007387 */ /* 0x0003e80000100a00 */
[----:B--2---:R-:W4:Y:S04]  /*1a8b0*/  LDL.LU.64 R118, [R1+0xac8] ;  /* 0x000ac80001767983 */ /* 0x004f280000300a00 */
[----:B------:R2:W-:Y:S04]  /*1a8c0*/  STL.64 [R1+0x12b0], R80 ;  /* 0x0012b05001007387 */ /* 0x0005e80000100a00 */
[----:B------:R1:W-:Y:S04]  /*1a8d0*/  STL.64 [R1+0x12b8], R82 ;  /* 0x0012b85201007387 */ /* 0x0003e80000100a00 */
[----:B---3--:R-:W3:Y:S04]  /*1a8e0*/  LDL.LU.64 R112, [R1+0x840] ;  /* 0x0008400001707983 */ /* 0x008ee80000300a00 */
[----:B------:R1:W-:Y:S04]  /*1a8f0*/  STL.64 [R1+0x1350], R72 ;  /* 0x0013504801007387 */ /* 0x0003e80000100a00 */
[----:B------:R1:W-:Y:S04]  /*1a900*/  STL.64 [R1+0x1358], R74 ;  /* 0x0013584a01007387 */ /* 0x0003e80000100a00 */
[----:B------:R-:W3:Y:S04]  /*1a910*/  LDL.LU.64 R114, [R1+0x848] ;  /* 0x0008480001727983 */ /* 0x000ee80000300a00 */
[----:B------:R1:W-:Y:S04]  /*1a920*/  STL.64 [R1+0x1410], R64 ;  /* 0x0014104001007387 */ /* 0x0003e80000100a00 */
[----:B------:R1:W-:Y:S04]  /*1a930*/  STL.64 [R1+0x1418], R66 ;  /* 0x0014184201007387 */ /* 0x0003e80000100a00 */
[----:B------:R-:W3:Y:S04]  /*1a940*/  LDL.LU.64 R108, [R1+0x740] ;  /* 0x00074000016c7983 */ /* 0x000ee80000300a00 */
[----:B------:R-:W3:Y:S04]  /*1a950*/  LDL.LU.64 R110, [R1+0x748] ;  /* 0x00074800016e7983 */ /* 0x000ee80000300a00 */
[----:B------:R1:W-:Y:S04]  /*1a960*/  STL.64 [R1+0x1480], R48 ;  /* 0x0014803001007387 */ /* 0x0003e80000100a00 */
[----:B------:R1:W-:Y:S04]  /*1a970*/  STL.64 [R1+0x1488], R50 ;  /* 0x0014883201007387 */ /* 0x0003e80000100a00 */
[----:B------:R-:W3:Y:S04]  /*1a980*/  LDL.LU.64 R96, [R1+0x630] ;  /* 0x0006300001607983 */ /* 0x000ee80000300a00 */
[----:B------:R-:W3:Y:S04]  /*1a990*/  LDL.LU.64 R98, [R1+0x638] ;  /* 0x0006380001627983 */ /* 0x000ee80000300a00 */
[----:B------:R-:W-:Y:S04]  /*1a9a0*/  STL.64 [R1+0x1490], R32 ;  /* 0x0014902001007387 */ /* 0x000fe80000100a00 */
[----:B------:R2:W-:Y:S04]  /*1a9b0*/  STL.64 [R1+0x1498], R34 ;  /* 0x0014982201007387 */ /* 0x0005e80000100a00 */
[----:B-1----:R-:W3:Y:S04]  /*1a9c0*/  LDL.LU.64 R88, [R1+0x550] ;  /* 0x0005500001587983 */ /* 0x002ee80000300a00 */
[----:B------:R-:W3:Y:S04]  /*1a9d0*/  LDL.LU.64 R90, [R1+0x558] ;  /* 0x00055800015a7983 */ /* 0x000ee80000300a00 */
[----:B--2---:R-:W2:Y:S04]  /*1a9e0*/  LDL.LU.64 R80, [R1+0x430] ;  /* 0x0004300001507983 */ /* 0x004ea80000300a00 */
[----:B------:R-:W2:Y:S04]  /*1a9f0*/  LDL.LU.64 R82, [R1+0x438] ;  /* 0x0004380001527983 */ /* 0x000ea80000300a00 */
[----:B------:R-:W2:Y:S04]  /*1aa00*/  LDL.LU.64 R72, [R1+0x280] ;  /* 0x0002800001487983 */ /* 0x000ea80000300a00 */
[----:B------:R-:W2:Y:S04]  /*1aa10*/  LDL.LU.64 R74, [R1+0x288] ;  /* 0x00028800014a7983 */ /* 0x000ea80000300a00 */
[----:B------:R-:W2:Y:S04]  /*1aa20*/  LDL.LU.64 R64, [R1+0x190] ;  /* 0x0001900001407983 */ /* 0x000ea80000300a00 */
[----:B------:R-:W2:Y:S04]  /*1aa30*/  LDL.LU.64 R66, [R1+0x198] ;  /* 0x0001980001427983 */ /* 0x000ea80000300a00 */
[----:B------:R-:W2:Y:S04]  /*1aa40*/  LDL.LU.64 R48, [R1+0x90] ;  /* 0x0000900001307983 */ /* 0x000ea80000300a00 */
[----:B------:R-:W2:Y:S01]  /*1aa50*/  LDL.LU.64 R50, [R1+0x98] ;  /* 0x0000980001327983 */ /* 0x000ea20000300a00 */
[-C--:B------:R-:W-:Y:S08]  /*1aa60*/  HMMA.1688.F32.TF32 R44, R148, R104.reuse, R44 ;  /* 0x00000068942c723c */ /* 0x080ff0000008102c */
[-C--:B----4-:R-:W-:Y:S08]  /*1aa70*/  HMMA.1688.F32.TF32 R116, R200, R104.reuse, R116 ;  /* 0x00000068c874723c */ /* 0x090ff00000081074 */
[-C--:B---3--:R-:W-:Y:S11]  /*1aa80*/  HMMA.1688.F32.TF32 R112, R196, R104.reuse, R112 ;  /* 0x00000068c470723c */ /* 0x088ff60000081070 */
[----:B------:R-:W-:Y:S05]  /*1aa90*/  @!UPT UIADD3 URZ, URZ, URZ, URZ ;  /* 0x0000003f3f3ff290 */ /* 0x000fea000fffe03f */
[----:B------:R-:W-:Y:S01]  /*1aaa0*/  IMAD.MOV.U32 R132, RZ, RZ, R119 ;  /* 0x000000ffff847224 */ /* 0x000fe200078e0077 */
[----:B------:R-:W-:Y:S01]  /*1aab0*/  MOV R136, R117 ;  /* 0x0000007500887202 */ /* 0x000fe20000000f00 */
[----:B------:R-:W-:Y:S01]  /*1aac0*/  IMAD.MOV.U32 R133, RZ, RZ, R118 ;  /* 0x000000ffff857224 */ /* 0x000fe200078e0076 */
[-C--:B------:R-:W-:Y:S01]  /*1aad0*/  HMMA.1688.F32.TF32 R32, R192, R104.reuse, R108 ;  /* 0x00000068c020723c */ /* 0x080fe2000008106c */
[----:B------:R-:W-:Y:S01]  /*1aae0*/  IMAD.MOV.U32 R137, RZ, RZ, R116 ;  /* 0x000000ffff897224 */ /* 0x000fe200078e0074 */
[----:B------:R-:W-:Y:S04]  /*1aaf0*/  STL [R1+0x2614], R132 ;  /* 0x0026148401007387 */ /* 0x000fe80000100800 */
[----:B------:R-:W-:Y:S04]  /*1ab00*/  STL [R1+0x2610], R133 ;  /* 0x0026108501007387 */ /* 0x000fe80000100800 */
[----:B------:R-:W-:Y:S04]  /*1ab10*/  STL [R1+0x260c], R136 ;  /* 0x00260c8801007387 */ /* 0x000fe80000100800 */
[----:B------:R-:W-:Y:S01]  /*1ab20*/  STL [R1+0x2608], R137 ;  /* 0x0026088901007387 */ /* 0x000fe20000100800 */
[-C--:B------:R-:W-:Y:S03]  /*1ab30*/  HMMA.1688.F32.TF32 R96, R188, R104.reuse, R96 ;  /* 0x00000068bc60723c */ /* 0x080fe60000081060 */
[----:B------:R-:W-:Y:S04]  /*1ab40*/  STL.64 [R1+0x760], R112 ;  /* 0x0007607001007387 */ /* 0x000fe80000100a00 */
[----:B------:R-:W-:Y:S04]  /*1ab50*/  STL.64 [R1+0x768], R114 ;  /* 0x0007687201007387 */ /* 0x000fe80000100a00 */
[----:B------:R-:W-:Y:S04]  /*1ab60*/  STL.64 [R1+0x740], R32 ;  /* 0x0007402001007387 */ /* 0x000fe80000100a00 */
[----:B------:R2:W-:Y:S01]  /*1ab70*/  STL.64 [R1+0x748], R34 ;  /* 0x0007482201007387 */ /* 0x0005e20000100a00 */
[-C--:B------:R-:W-:Y:S08]  /*1ab80*/  HMMA.1688.F32.TF32 R88, R184, R104.reuse, R88 ;  /* 0x00000068b858723c */ /* 0x080ff00000081058 */
[-C--:B--2---:R-:W-:Y:S01]  /*1ab90*/  HMMA.1688.F32.TF32 R32, R180, R104.reuse, R80 ;  /* 0x00000068b420723c */ /* 0x084fe20000081050 */
[----:B------:R-:W-:Y:S04]  /*1aba0*/  STL.64 [R1+0x7c0], R96 ;  /* 0x0007c06001007387 */ /* 0x000fe80000100a00 */
[----:B------:R-:W-:Y:S03]  /*1abb0*/  STL.64 [R1+0x7c8], R98 ;  /* 0x0007c86201007387 */ /* 0x000fe60000100a00 */
[-C--:B------:R-:W-:Y:S07]  /*1abc0*/  HMMA.1688.F32.TF32 R72, R176, R104.reuse, R72 ;  /* 0x00000068b048723c */ /* 0x080fee0000081048 */
[----:B------:R-:W-:Y:S01]  /*1abd0*/  STL.64 [R1+0x900], R88 ;  /* 0x0009005801007387 */ /* 0x000fe20000100a00 */
[-C--:B------:R-:W-:Y:S03]  /*1abe0*/  HMMA.1688.F32.TF32 R64, R172, R104.reuse, R64 ;  /* 0x00000068ac40723c */ /* 0x080fe60000081040 */
[----:B------:R-:W-:Y:S04]  /*1abf0*/  STL.64 [R1+0x908], R90 ;  /* 0x0009085a01007387 */ /* 0x000fe80000100a00 */
[----:B------:R-:W-:Y:S04]  /*1ac00*/  STL.64 [R1+0xac0], R32 ;  /* 0x000ac02001007387 */ /* 0x000fe80000100a00 */
[----:B------:R1:W-:Y:S02]  /*1ac10*/  STL.64 [R1+0xac8], R34 ;  /* 0x000ac82201007387 */ /* 0x0003e40000100a00 */
[-C--:B-1----:R-:W-:Y:S02]  /*1ac20*/  HMMA.1688.F32.TF32 R32, R168, R104.reuse, R48 ;  /* 0x00000068a820723c */ /* 0x082fe40000081030 */
[----:B------:R-:W-:Y:S04]  /*1ac30*/  STL.64 [R1+0xc10], R72 ;  /* 0x000c104801007387 */ /* 0x000fe80000100a00 */
[----:B------:R-:W-:Y:S04]  /*1ac40*/  STL.64 [R1+0xc18], R74 ;  /* 0x000c184a01007387 */ /* 0x000fe80000100a00 */
[----:B------:R-:W2:Y:S01]  /*1ac50*/  LDL.LU.64 R96, [R1+0xaf0] ;  /* 0x000af00001607983 */ /* 0x000ea20000300a00 */
[-C--:B------:R-:W-:Y:S03]  /*1ac60*/  HMMA.1688.F32.TF32 R48, R164, R104.reuse, R92 ;  /* 0x00000068a430723c */ /* 0x080fe6000008105c */
[----:B------:R-:W-:Y:S04]  /*1ac70*/  STL.64 [R1+0xd60], R64 ;  /* 0x000d604001007387 */ /* 0x000fe80000100a00 */
[----:B------:R-:W-:Y:S04]  /*1ac80*/  STL.64 [R1+0xd68], R66 ;  /* 0x000d684201007387 */ /* 0x000fe80000100a00 */
[----:B------:R-:W2:Y:S04]  /*1ac90*/  LDL.LU.64 R98, [R1+0xaf8] ;  /* 0x000af80001627983 */ /* 0x000ea80000300a00 */
[----:B------:R-:W-:Y:S04]  /*1aca0*/  STL.64 [R1+0xec0], R32 ;  /* 0x000ec02001007387 */ /* 0x000fe80000100a00 */
[----:B------:R1:W-:Y:S04]  /*1acb0*/  STL.64 [R1+0xec8], R34 ;  /* 0x000ec82201007387 */ /* 0x0003e80000100a00 */
[----:B------:R-:W3:Y:S01]  /*1acc0*/  LDL.LU.64 R92, [R1+0x8c0] ;  /* 0x0008c000015c7983 */ /* 0x000ee20000300a00 */
[-C--:B-1----:R-:W-:Y:S03]  /*1acd0*/  HMMA.1688.F32.TF32 R32, R160, R104.reuse, R84 ;  /* 0x00000068a020723c */ /* 0x082fe60000081054 */
[----:B------:R-:W-:Y:S04]  /*1ace0*/  STL.64 [R1+0xff0], R48 ;  /* 0x000ff03001007387 */ /* 0x000fe80000100a00 */
[----:B------:R1:W-:Y:S04]  /*1acf0*/  STL.64 [R1+0xff8], R50 ;  /* 0x000ff83201007387 */ /* 0x0003e80000100a00 */
[----:B------:R-:W3:Y:S11]  /*1ad00*/  LDL.LU.64 R94, [R1+0x8c8] ;  /* 0x0008c800015e7983 */ /* 0x000ef60000300a00 */
[----:B------:R-:W-:Y:S01]  /*1ad10*/  @!UPT UIADD3 URZ, URZ, URZ, URZ ;  /* 0x0000003f3f3ff290 */ /* 0x000fe2000fffe03f */
[----:B------:R-:W-:Y:S04]  /*1ad20*/  STL.64 [R1+0x1130], R32 ;  /* 0x0011302001007387 */ /* 0x000fe80000100a00 */
[----:B------:R4:W-:Y:S01]  /*1ad30*/  STL.64 [R1+0x1138], R34 ;  /* 0x0011382201007387 */ /* 0x0009e20000100a00 */
[-C--:B-1----:R-:W-:Y:S03]  /*1ad40*/  HMMA.1688.F32.TF32 R48, R152, R104.reuse, R68 ;  /* 0x000000689830723c */ /* 0x082fe60000081044 */
[----:B------:R-:W3:Y:S04]  /*1ad50*/  LDL.LU.64 R88, [R1+0x750] ;  /* 0x0007500001587983 */ /* 0x000ee80000300a00 */
[----:B------:R-:W3:Y:S01]  /*1ad60*/  LDL.LU.64 R90, [R1+0x758] ;  /* 0x00075800015a7983 */ /* 0x000ee20000300a00 */
[-C--:B----4-:R-:W-:Y:S03]  /*1ad70*/  HMMA.1688.F32.TF32 R32, R156, R104.reuse, R76 ;  /* 0x000000689c20723c */ /* 0x090fe6000008104c */
[----:B------:R-:W4:Y:S04]  /*1ad80*/  LDL.LU.64 R80, [R1+0x620] ;  /* 0x0006200001507983 */ /* 0x000f280000300a00 */
[----:B------:R-:W4:Y:S11]  /*1ad90*/  LDL.LU.64 R82, [R1+0x628] ;  /* 0x0006280001527983 */ /* 0x000f360000300a00 */
[----:B------:R-:W-:Y:S05]  /*1ada0*/  @!UPT UIADD3 URZ, URZ, URZ, URZ ;  /* 0x0000003f3f3ff290 */ /* 0x000fea000fffe03f */
[----:B------:R1:W-:Y:S04]  /*1adb0*/  STL.64 [R1+0x1200], R32 ;  /* 0x0012002001007387 */ /* 0x0003e80000100a00 */
[----:B------:R1:W-:Y:S04]  /*1adc0*/  STL.64 [R1+0x1208], R34 ;  /* 0x0012082201007387 */ /* 0x0003e80000100a00 */
[----:B------:R-:W4:Y:S04]  /*1add0*/  LDL.LU.64 R72, [R1+0x540] ;  /* 0x0005400001487983 */ /* 0x000f280000300a00 */
[----:B------:R-:W4:Y:S04]  /*1ade0*/  LDL.LU.64 R74, [R1+0x548] ;  /* 0x00054800014a7983 */ /* 0x000f280000300a00 */
[----:B-1----:R-:W4:Y:S04]  /*1adf0*/  LDL.LU.64 R32, [R1+0x420] ;  /* 0x0004200001207983 */ /* 0x002f280000300a00 */
[----:B------:R-:W4:Y:S04]  /*1ae00*/  LDL.LU.64 R34, [R1+0x428] ;  /* 0x0004280001227983 */ /* 0x000f280000300a00 */
[----:B------:R-:W-:Y:S04]  /*1ae10*/  STL.64 [R1+0x12c0], R48 ;  /* 0x0012c03001007387 */ /* 0x000fe80000100a00 */
[----:B------:R1:W-:Y:S04]  /*1ae20*/  STL.64 [R1+0x12c8], R50 ;  /* 0x0012c83201007387 */ /* 0x0003e80000100a00 */
[----:B------:R-:W4:Y:S04]  /*1ae30*/  LDL.LU.64 R64, [R1+0x290] ;  /* 0x0002900001407983 */ /* 0x000f280000300a00 */
[----:B------:R-:W4:Y:S01]  /*1ae40*/  LDL.LU.64 R66, [R1+0x298] ;  /* 0x0002980001427983 */ /* 0x000f220000300a00 */
[-C--:B-1----:R-:W-:Y:S11]  /*1ae50*/  HMMA.1688.F32.TF32 R48, R140, R104.reuse, R60 ;  /* 0x000000688c30723c */ /* 0x082ff6000008103c */
[----:B------:R-:W-:Y:S11]  /*1ae60*/  @!UPT UIADD3 URZ, URZ, URZ, URZ ;  /* 0x0000003f3f3ff290 */ /* 0x000ff6000fffe03f */
[----:B------:R-:W-:Y:S01]  /*1ae70*/  @!UPT UIADD3 URZ, URZ, URZ, URZ ;  /* 0x0000003f3f3ff290 */ /* 0x000fe2000fffe03f */
[----:B------:R1:W-:Y:S04]  /*1ae80*/  STL.64 [R1+0x1380], R48 ;  /* 0x0013803001007387 */ /* 0x0003e80000100a00 */
[----:B------:R1:W-:Y:S04]  /*1ae90*/  STL.64 [R1+0x1388], R50 ;  /* 0x0013883201007387 */ /* 0x0003e80000100a00 */
[----:B------:R-:W4:Y:S04]  /*1aea0*/  LDL.LU.64 R60, [R1+0x1c0] ;  /* 0x0001c000013c7983 */ /* 0x000f280000300a00 */
[----:B------:R-:W4:Y:S04]  /*1aeb0*/  LDL.LU.64 R62, [R1+0x1c8] ;  /* 0x0001c800013e7983 */ /* 0x000f280000300a00 */
[----:B------:R-:W-:Y:S04]  /*1aec0*/  STL.64 [R1+0x1400], R44 ;  /* 0x0014002c01007387 */ /* 0x000fe80000100a00 */
[----:B------:R2:W-:Y:S04]  /*1aed0*/  STL.64 [R1+0x1408], R46 ;  /* 0x0014082e01007387 */ /* 0x0005e80000100a00 */
[----:B-1----:R-:W4:Y:S04]  /*1aee0*/  LDL.LU.64 R48, [R1+0x120] ;  /* 0x0001200001307983 */ /* 0x002f280000300a00 */
[----:B------:R-:W4:Y:S01]  /*1aef0*/  LDL.LU.64 R50, [R1+0x128] ;  /* 0x0001280001327983 */ /* 0x000f220000300a00 */
[----:B------:R-:W-:Y:S11]  /*1af00*/  HMMA.1688.F32.TF32 R28, R144, R104, R28 ;  /* 0x00000068901c723c */ /* 0x000ff6000008101c */
[----:B------:R-:W-:Y:S11]  /*1af10*/  @!UPT UIADD3 URZ, URZ, URZ, URZ ;  /* 0x0000003f3f3ff290 */ /* 0x000ff6000fffe03f */
[----:B------:R-:W-:Y:S01]  /*1af20*/  @!UPT UIADD3 URZ, URZ, URZ, URZ ;  /* 0x0000003f3f3ff290 */ /* 0x000fe2000fffe03f */
[----:B------:R-:W-:Y:S04]  /*1af30*/  STL.64 [R1+0x1470], R28 ;  /* 0x0014701c01007387 */ /* 0x000fe80000100a00 */
[----:B------:R1:W-:Y:S01]  /*1af40*/  STL.64 [R1+0x1478], R30 ;  /* 0x0014781e01007387 */ /* 0x0003e20000100a00 */
[-C--:B--2---:R-:W-:Y:S11]  /*1af50*/  HMMA.1688.F32.TF32 R44, R200, R100.reuse, R96 ;  /* 0x00000064c82c723c */ /* 0x084ff60000081060 */
[----:B------:R-:W-:Y:S11]  /*1af60*/  @!UPT UIADD3 URZ, URZ, URZ, URZ ;  /* 0x0000003f3f3ff290 */ /* 0x000ff6000fffe03f */
[----:B------:R-:W-:Y:S02]  /*1af70*/  @!UPT UIADD3 URZ, URZ, URZ, URZ ;  /* 0x0000003f3f3ff290 */ /* 0x000fe4000fffe03f */
[----:B------:R-:W-:Y:S01]  /*1af80*/  IMAD.MOV.U32 R139, RZ, RZ, R44 ;  /* 0x000000ffff8b7224 */ /* 0x000fe200078e002c */
[----:B------:R-:W-:Y:S01]  /*1af90*/  MOV R138, R45 ;  /* 0x0000002d008a7202 */ /* 0x000fe20000000f00 */
[----:B------:R-:W-:Y:S02]  /*1afa0*/  IMAD.MOV.U32 R134, RZ, RZ, R46 ;  /* 0x000000ffff867224 */ /* 0x000fe400078e002e */
[----:B------:R-:W-:Y:S02]  /*1afb0*/  IMAD.MOV.U32 R135, RZ, RZ, R47 ;  /* 0x000000ffff877224 */ /* 0x000fe400078e002f */
[-C--:B---3--:R-:W-:Y:S03]  /*1afc0*/  HMMA.1688.F32.TF32 R44, R196, R100.reuse, R92 ;  /* 0x00000064c42c723c */ /* 0x088fe6000008105c */
[----:B------:R-:W-:Y:S04]  /*1afd0*/  STL [R1+0x2624], R135 ;  /* 0x0026248701007387 */ /* 0x000fe80000100800 */
[----:B------:R-:W-:Y:S04]  /*1afe0*/  STL [R1+0x2620], R134 ;  /* 0x0026208601007387 */ /* 0x000fe80000100800 */
[----:B------:R-:W-:Y:S04]  /*1aff0*/  STL [R1+0x261c], R138 ;  /* 0x00261c8a01007387 */ /* 0x000fe80000100800 */
[----:B------:R-:W-:Y:S08]  /*1b000*/  STL [R1+0x2618], R139 ;  /* 0x0026188b01007387 */ /* 0x000ff00000100800 */
[----:B------:R-:W-:Y:S01]  /*1b010*/  STL.64 [R1+0x660], R44 ;  /* 0x0006602c01007387 */ /* 0x000fe20000100a00 */
[-C--:B-1----:R-:W-:Y:S03]  /*1b020*/  HMMA.1688.F32.TF32 R28, R192, R100.reuse, R88 ;  /* 0x00000064c01c723c */ /* 0x082fe60000081058 */
[----:B------:R1:W-:Y:S05]  /*1b030*/  STL.64 [R1+0x668], R46 ;  /* 0x0006682e01007387 */ /* 0x0003ea0000100a00 */
[-C--:B----4-:R-:W-:Y:S08]  /*1b040*/  HMMA.1688.F32.TF32 R68, R188, R100.reuse, R80 ;  /* 0x00000064bc44723c */ /* 0x090ff00000081050 */
[-C--:B-1----:R-:W-:Y:S07]  /*1b050*/  HMMA.1688.F32.TF32 R44, R184, R100.reuse, R72 ;  /* 0x00000064b82c723c */ /* 0x082fee0000081048 */
[----:B------:R-:W-:Y:S04]  /*1b060*/  STL.64 [R1+0x670], R28 ;  /* 0x0006701c01007387 */ /* 0x000fe80000100a00 */
[----:B------:R1:W-:Y:S04]  /*1b070*/  STL.64 [R1+0x678], R30 ;  /* 0x0006781e01007387 */ /* 0x0003e80000100a00 */
[----:B------:R-:W-:Y:S04]  /*1b080*/  STL.64 [R1+0x690], R68 ;  /* 0x0006904401007387 */ /* 0x000fe80000100a00 */
[----:B------:R-:W-:Y:S01]  /*1b090*/  STL.64 [R1+0x698], R70 ;  /* 0x0006984601007387 */ /* 0x000fe20000100a00 */
[-C--:B-1----:R-:W-:Y:S03]  /*1b0a0*/  HMMA.1688.F32.TF32 R28, R180, R100.reuse, R32 ;  /* 0x00000064b41c723c */ /* 0x082fe60000081020 */
[----:B------:R-:W4:Y:S04]  /*1b0b0*/  LDSM.16.M88.4 R32, [R5+0x21000] ;  /* 0x021000000520783b */ /* 0x000f280000000200 */
[----:B------:R-:W-:Y:S04]  /*1b0c0*/  STL.64 [R1+0x700], R44 ;  /* 0x0007002c01007387 */ /* 0x000fe80000100a00 */
[----:B------:R2:W-:Y:S02]  /*1b0d0*/  STL.64 [R1+0x708], R46 ;  /* 0x0007082e01007387 */ /* 0x0005e40000100a00 */
[-C--:B--2---:R-:W-:Y:S10]  /*1b0e0*/  HMMA.1688.F32.TF32 R44, R176, R100.reuse, R64 ;  /* 0x00000064b02c723c */ /* 0x084ff40000081040 */
[----:B------:R-:W-:Y:S04]  /*1b0f0*/  STL.64 [R1+0x7a0], R28 ;  /* 0x0007a01c01007387 */ /* 0x000fe80000100a00 */
[----:B------:R-:W-:Y:S01]  /*1b100*/  STL.64 [R1+0x7a8], R30 ;  /* 0x0007a81e01007387 */ /* 0x000fe20000100a00 */
[-C--:B------:R-:W-:Y:S08]  /*1b110*/  HMMA.1688.F32.TF32 R60, R172, R100.reuse, R60 ;  /* 0x00000064ac3c723c */ /* 0x080ff0000008103c */
[----:B------:R-:W-:Y:S04]  /*1b120*/  STL.64 [R1+0x9b0], R44 ;  /* 0x0009b02c01007387 */ /* 0x000fe80000100a00 */
[----:B------:R2:W-:Y:S04]  /*1b130*/  STL.64 [R1+0x9b8], R46 ;  /* 0x0009b82e01007387 */ /* 0x0005e80000100a00 */
[----:B------:R-:W4:Y:S01]  /*1b140*/  LDL.LU.64 R84, [R1+0xbc0] ;  /* 0x000bc00001547983 */ /* 0x000f220000300a00 */
[-C--:B------:R-:W-:Y:S03]  /*1b150*/  HMMA.1688.F32.TF32 R88, R156, R100.reuse, R216 ;  /* 0x000000649c58723c */ /* 0x080fe600000810d8 */
[----:B------:R-:W3:Y:S05]  /*1b160*/  LDSM.16.M88.4 R28, [R5+0x21400] ;  /* 0x02140000051c783b */ /* 0x000eea0000000200 */
[-C--:B--2---:R-:W-:Y:S01]  /*1b170*/  HMMA.1688.F32.TF32 R44, R168, R100.reuse, R48 ;  /* 0x00000064a82c723c */ /* 0x084fe20000081030 */
[----:B------:R-:W-:Y:S04]  /*1b180*/  STL.64 [R1+0xb80], R60 ;  /* 0x000b803c01007387 */ /* 0x000fe80000100a00 */
[----:B------:R-:W-:Y:S04]  /*1b190*/  STL.64 [R1+0xb88], R62 ;  /* 0x000b883e01007387 */ /* 0x000fe80000100a00 */
[----:B------:R-:W4:Y:S11]  /*1b1a0*/  LDL.LU.64 R86, [R1+0xbc8] ;  /* 0x000bc80001567983 */ /* 0x000f360000300a00 */
[----:B------:R-:W-:Y:S03]  /*1b1b0*/  @!UPT UIADD3 URZ, URZ, URZ, URZ ;  /* 0x0000003f3f3ff290 */ /* 0x000fe6000fffe03f */
[----:B------:R-:W-:Y:S04]  /*1b1c0*/  STL.64 [R1+0xd10], R44 ;  /* 0x000d102c01007387 */ /* 0x000fe80000100a00 */
[----:B------:R2:W-:Y:S04]  /*1b1d0*/  STL.64 [R1+0xd18], R46 ;  /* 0x000d182e01007387 */ /* 0x0005e80000100a00 */
[----:B------:R-:W4:Y:S04]  /*1b1e0*/  LDL.LU.64 R80, [R1+0xa20] ;  /* 0x000a200001507983 */ /* 0x000f280000300a00 */
[----:B------:R-:W4:Y:S04]  /*1b1f0*/  LDL.LU.64 R82, [R1+0xa28] ;  /* 0x000a280001527983 */ /* 0x000f280000300a00 */
[----:B------:R-:W3:Y:S01]  /*1b200*/  LDL.LU.64 R76, [R1+0x790] ;  /* 0x00079000014c7983 */ /* 0x000ee20000300a00 */
[-C--:B--2---:R-:W-:Y:S03]  /*1b210*/  HMMA.1688.F32.TF32 R44, R164, R100.reuse, R232 ;  /* 0x00000064a42c723c */ /* 0x084fe600000810e8 */
[----:B------:R-:W3:Y:S04]  /*1b220*/  LDL.LU.64 R78, [R1+0x798] ;  /* 0x00079800014e7983 */ /* 0x000ee80000300a00 */
[----:B------:R-:W2:Y:S04]  /*1b230*/  LDL.LU.64 R72, [R1+0x650] ;  /* 0x0006500001487983 */ /* 0x000ea80000300a00 */
[----:B------:R-:W2:Y:S04]  /*1b240*/  LDL.LU.64 R74, [R1+0x658] ;  /* 0x00065800014a7983 */ /* 0x000ea80000300a00 */
[----:B------:R-:W2:Y:S04]  /*1b250*/  LDL.LU.64 R68, [R1+0x590] ;  /* 0x0005900001447983 */ /* 0x000ea80000300a00 */
[----:B------:R-:W2:Y:S04]  /*1b260*/  LDL.LU.64 R70, [R1+0x598] ;  /* 0x0005980001467983 */ /* 0x000ea80000300a00 */
[----:B------:R-:W2:Y:S04]  /*1b270*/  LDL.LU.64 R64, [R1+0x450] ;  /* 0x0004500001407983 */ /* 0x000ea80000300a00 */
[----:B------:R-:W2:Y:S04]  /*1b280*/  LDL.LU.64 R66, [R1+0x458] ;  /* 0x0004580001427983 */ /* 0x000ea80000300a00 */
[----:B------:R-:W-:Y:S04]  /*1b290*/  STL.64 [R1+0xed0], R44 ;  /* 0x000ed02c01007387 */ /* 0x000fe80000100a00 */
[----:B------:R1:W-:Y:S04]  /*1b2a0*/  STL.64 [R1+0xed8], R46 ;  /* 0x000ed82e01007387 */ /* 0x0003e80000100a00 */
[----:B------:R-:W2:Y:S04]  /*1b2b0*/  LDL.LU.64 R60, [R1+0x2f0] ;  /* 0x0002f000013c7983 */ /* 0x000ea80000300a00 */
[----:B------:R-:W2:Y:S04]  /*1b2c0*/  LDL.LU.64 R62, [R1+0x2f8] ;  /* 0x0002f800013e7983 */ /* 0x000ea80000300a00 */
[----:B------:R-:W2:Y:S04]  /*1b2d0*/  LDL.LU.64 R48, [R1+0x1b0] ;  /* 0x0001b00001307983 */ /* 0x000ea80000300a00 */
[----:B------:R-:W2:Y:S01]  /*1b2e0*/  LDL.LU.64 R50, [R1+0x1b8] ;  /* 0x0001b80001327983 */ /* 0x000ea20000300a00 */
[-C--:B-1----:R-:W-:Y:S11]  /*1b2f0*/  HMMA.1688.F32.TF32 R44, R160, R100.reuse, R224 ;  /* 0x00000064a02c723c */ /* 0x082ff600000810e0 */
[----:B------:R-:W-:Y:S11]  /*1b300*/  @!UPT UIADD3 URZ, URZ, URZ, URZ ;  /* 0x0000003f3f3ff290 */ /* 0x000ff6000fffe03f */
[----:B------:R-:W-:Y:S01]  /*1b310*/  @!UPT UIADD3 URZ, URZ, URZ, URZ ;  /* 0x0000003f3f3ff290 */ /* 0x000fe2000fffe03f */
[----:B------:R1:W-:Y:S04]  /*1b320*/  STL.64 [R1+0x1000], R44 ;  /* 0x0010002c01007387 */ /* 0x0003e80000100a00 */
[----:B------:R1:W-:Y:S04]  /*1b330*/  STL.64 [R1+0x1008], R46 ;  /* 0x0010082e01007387 */ /* 0x0003e80000100a00 */
[----:B-1----:R-:W2:Y:S04]  /*1b340*/  LDL.LU.64 R44, [R1+0x110] ;  /* 0x00011000012c7983 */ /* 0x002ea80000300a00 */
[----:B------:R-:W2:Y:S01]  /*1b350*/  LDL.LU.64 R46, [R1+0x118] ;  /* 0x00011800012e7983 */ /* 0x000ea20000300a00 */
[-C--:B------:R-:W-:Y:S03]  /*1b360*/  HMMA.1688.F32.TF32 R92, R152, R100.reuse, R208 ;  /* 0x00000064985c723c */ /* 0x080fe600000810d0 */
[----:B------:R-:W-:Y:S04]  /*1b370*/  STL.64 [R1+0x1140], R88 ;  /* 0x0011405801007387 */ /* 0x000fe80000100a00 */
[----:B------:R1:W-:Y:S01]  /*1b380*/  STL.64 [R1+0x1148], R90 ;  /* 0x0011485a01007387 */ /* 0x0003e20000100a00 */
[-C--:B------:R-:W-:Y:S08]  /*1b390*/  HMMA.1688.F32.TF32 R24, R144, R100.reuse, R24 ;  /* 0x000000649018723c */ /* 0x080ff00000081018 */
[-C--:B-1----:R-:W-:Y:S08]  /*1b3a0*/  HMMA.1688.F32.TF32 R88, R140, R100.reuse, R56 ;  /* 0x000000648c58723c */ /* 0x082ff00000081038 */
[----:B------:R-:W-:Y:S01]  /*1b3b0*/  HMMA.1688.F32.TF32 R56, R148, R100, R40 ;  /* 0x000000649438723c */ /* 0x000fe20000081028 */
[----:B------:R-:W-:Y:S04]  /*1b3c0*/  STL.64 [R1+0x1210], R92 ;  /* 0x0012105c01007387 */ /* 0x000fe80000100a00 */
[----:B------:R-:W-:Y:S10]  /*1b3d0*/  STL.64 [R1+0x1218], R94 ;  /* 0x0012185e01007387 */ /* 0x000ff40000100a00 */
[----:B------:R-:W-:Y:S04]  /*1b3e0*/  STL.64 [R1+0x12f0], R88 ;  /* 0x0012f05801007387 */ /* 0x000fe80000100a00 */
[----:B------:R-:W-:Y:S04]  /*1b3f0*/  STL.64 [R1+0x12f8], R90 ;  /* 0x0012f85a01007387 */ /* 0x000fe80000100a00 */
[----:B------:R-:W-:Y:S04]  /*1b400*/  STL.64 [R1+0x1370], R56 ;  /* 0x0013703801007387 */ /* 0x000fe80000100a00 */
[----:B------:R-:W-:Y:S04]  /*1b410*/  STL.64 [R1+0x1378], R58 ;  /* 0x0013783a01007387 */ /* 0x000fe80000100a00 */
[----:B------:R-:W-:Y:S04]  /*1b420*/  STL.64 [R1+0x13f0], R24 ;  /* 0x0013f01801007387 */ /* 0x000fe80000100a00 */
[----:B------:R1:W-:Y:S01]  /*1b430*/  STL.64 [R1+0x13f8], R26 ;  /* 0x0013f81a01007387 */ /* 0x0003e20000100a00 */
[-C--:B----4-:R-:W-:Y:S08]  /*1b440*/  HMMA.1688.F32.TF32 R40, R200, R32.reuse, R84 ;  /* 0x00000020c828723c */ /* 0x090ff00000081054 */
[-C--:B-1----:R-:W-:Y:S11]  /*1b450*/  HMMA.1688.F32.TF32 R24, R196, R32.reuse, R80 ;  /* 0x00000020c418723c */ /* 0x082ff60000081050 */
[----:B------:R-:W-:Y:S05]  /*1b460*/  @!UPT UIADD3 URZ, URZ, URZ, URZ ;  /* 0x0000003f3f3ff290 */ /* 0x000fea000fffe03f */
[----:B------:R-:W-:Y:S01]  /*1b470*/  IMAD.MOV.U32 R102, RZ, RZ, R40 ;  /* 0x000000ffff667224 */ /* 0x000fe200078e0028 */
[----:B------:R-:W-:Y:S01]  /*1b480*/  MOV R103, R41 ;  /* 0x0000002900677202 */ /* 0x000fe20000000f00 */
[----:B------:R-:W-:Y:S02]  /*1b490*/  IMAD.MOV.U32 R106, RZ, RZ, R42 ;  /* 0x000000ffff6a7224 */ /* 0x000fe400078e002a */
[----:B------:R-:W-:Y:S01]  /*1b4a0*/  IMAD.MOV.U32 R107, RZ, RZ, R43 ;  /* 0x000000ffff6b7224 */ /* 0x000fe200078e002b */
[-C--:B---3--:R-:W-:Y:S08]  /*1b4b0*/  HMMA.1688.F32.TF32 R56, R192, R32.reuse, R76 ;  /* 0x00000020c038723c */ /* 0x088ff0000008104c */
[-C--:B--2---:R-:W-:Y:S01]  /*1b4c0*/  HMMA.1688.F32.TF32 R40, R188, R32.reuse, R72 ;  /* 0x00000020bc28723c */ /* 0x084fe20000081048 */
[----:B------:R-:W-:Y:S04]  /*1b4d0*/  STL.64 [R1+0x530], R24 ;  /* 0x0005301801007387 */ /* 0x000fe80000100a00 */
[----:B------:R1:W-:Y:S03]  /*1b4e0*/  STL.64 [R1+0x538], R26 ;  /* 0x0005381a01007387 */ /* 0x0003e60000100a00 */
[-C--:B-1----:R-:W-:Y:S07]  /*1b4f0*/  HMMA.1688.F32.TF32 R24, R184, R32.reuse, R68 ;  /* 0x00000020b818723c */ /* 0x082fee0000081044 */
[----:B------:R-:W-:Y:S04]  /*1b500*/  STL.64 [R1+0x550], R56 ;  /* 0x0005503801007387 */ /* 0x000fe80000100a00 */
[----:B------:R1:W-:Y:S04]  /*1b510*/  STL.64 [R1+0x558], R58 ;  /* 0x0005583a01007387 */ /* 0x0003e80000100a00 */
[----:B------:R-:W-:Y:S04]  /*1b520*/  STL.64 [R1+0x580], R40 ;  /* 0x0005802801007387 */ /* 0x000fe80000100a00 */
[----:B------:R2:W-:Y:S01]  /*1b530*/  STL.64 [R1+0x588], R42 ;  /* 0x0005882a01007387 */ /* 0x0005e20000100a00 */
[-C--:B-1----:R-:W-:Y:S03]  /*1b540*/  HMMA.1688.F32.TF32 R56, R180, R32.reuse, R64 ;  /* 0x00000020b438723c */ /* 0x082fe60000081040 */
[----:B------:R-:W-:Y:S05]  /*1b550*/  STL.64 [R1+0x5f0], R24 ;  /* 0x0005f01801007387 */ /* 0x000fea0000100a00 */
[-C--:B--2---:R-:W-:Y:S01]  /*1b560*/  HMMA.1688.F32.TF32 R40, R176, R32.reuse, R60 ;  /* 0x00000020b028723c */ /* 0x084fe2000008103c */
[----:B------:R1:W-:Y:S07]  /*1b570*/  STL.64 [R1+0x5f8], R26 ;  /* 0x0005f81a01007387 */ /* 0x0003ee0000100a00 */
[-C--:B-1----:R-:W-:Y:S07]  /*1b580*/  HMMA.1688.F32.TF32 R24, R172, R32.reuse, R48 ;  /* 0x00000020ac18723c */ /* 0x082fee0000081030 */
[----:B------:R1:W-:Y:S04]  /*1b590*/  STL.64 [R1+0x610], R56 ;  /* 0x0006103801007387 */ /* 0x0003e80000100a00 */
[----:B------:R2:W-:Y:S04]  /*1b5a0*/  STL.64 [R1+0x618], R58 ;  /* 0x0006183a01007387 */ /* 0x0005e80000100a00 */
[----:B------:R-:W3:Y:S04]  /*1b5b0*/  LDL.LU.64 R60, [R1+0xc70] ;  /* 0x000c7000013c7983 */ /* 0x000ee80000300a00 */
[----:B------:R-:W-:Y:S04]  /*1b5c0*/  STL.64 [R1+0x720], R40 ;  /* 0x0007202801007387 */ /* 0x000fe80000100a00 */
[----:B------:R-:W-:Y:S04]  /*1b5d0*/  STL.64 [R1+0x728], R42 ;  /* 0x0007282a01007387 */ /* 0x000fe80000100a00 */
[----:B------:R-:W3:Y:S04]  /*1b5e0*/  LDL.LU.64 R62, [R1+0xc78] ;  /* 0x000c7800013e7983 */ /* 0x000ee80000300a00 */
[----:B------:R-:W-:Y:S04]  /*1b5f0*/  STL.64 [R1+0x840], R24 ;  /* 0x0008401801007387 */ /* 0x000fe80000100a00 */
[----:B------:R4:W-:Y:S04]  /*1b600*/  STL.64 [R1+0x848], R26 ;  /* 0x0008481a01007387 */ /* 0x0009e80000100a00 */
[----:B-1----:R-:W3:Y:S04]  /*1b610*/  LDL.LU.64 R56, [R1+0xae0] ;  /* 0x000ae00001387983 */ /* 0x002ee80000300a00 */
[----:B--2---:R-:W3:Y:S01]  /*1b620*/  LDL.LU.64 R58, [R1+0xae8] ;  /* 0x000ae800013a7983 */ /* 0x004ee20000300a00 */
[-C--:B----4-:R-:W-:Y:S11]  /*1b630*/  HMMA.1688.F32.TF32 R24, R168, R32.reuse, R44 ;  /* 0x00000020a818723c */ /* 0x090ff6000008102c */
[----:B------:R-:W-:Y:S11]  /*1b640*/  @!UPT UIADD3 URZ, URZ, URZ, URZ ;  /* 0x0000003f3f3ff290 */ /* 0x000ff6000fffe03f */
[----:B------:R-:W-:Y:S01]  /*1b650*/  @!UPT UIADD3 URZ, URZ, URZ, URZ ;  /* 0x0000003f3f3ff290 */ /* 0x000fe2000fffe03f */
[----:B------:R1:W-:Y:S04]  /*1b660*/  STL.64 [R1+0xb20], R24 ;  /* 0x000b201801007387 */ /* 0x0003e80000100a00 */
[----:B------:R2:W-:Y:S04]  /*1b670*/  STL.64 [R1+0xb28], R26 ;  /* 0x000b281a01007387 */ /* 0x0005e80000100a00 */
[----:B------:R-:W4:Y:S04]  /*1b680*/  LDL.LU.64 R64, [R1+0x8b0] ;  /* 0x0008b00001407983 */ /* 0x000f280000300a00 */
[----:B------:R-:W4:Y:S04]  /*1b690*/  LDL.LU.64 R66, [R1+0x8b8] ;  /* 0x0008b80001427983 */ /* 0x000f280000300a00 */
[----:B------:R-:W4:Y:S04]  /*1b6a0*/  LDL.LU.64 R48, [R1+0x680] ;  /* 0x0006800001307983 */ /* 0x000f280000300a00 */
[----:B------:R-:W4:Y:S04]  /*1b6b0*/  LDL.LU.64 R50, [R1+0x688] ;  /* 0x0006880001327983 */ /* 0x000f280000300a00 */
[----:B------:R-:W4:Y:S04]  /*1b6c0*/  LDL.LU.64 R44, [R1+0x5b0] ;  /* 0x0005b000012c7983 */ /* 0x000f280000300a00 */
[----:B------:R-:W4:Y:S04]  /*1b6d0*/  LDL.LU.64 R46, [R1+0x5b8] ;  /* 0x0005b800012e7983 */ /* 0x000f280000300a00 */
[----:B-1----:R-:W4:Y:S04]  /*1b6e0*/  LDL.LU.64 R24, [R1+0x460] ;  /* 0x0004600001187983 */ /* 0x002f280000300a00 */
[----:B--2---:R-:W2:Y:S04]  /*1b6f0*/  LDL.LU.64 R26, [R1+0x468] ;  /* 0x00046800011a7983 */ /* 0x004ea80000300a00 */
[----:B------:R-:W2:Y:S04]  /*1b700*/  LDL.LU.64 R40, [R1+0x300] ;  /* 0x0003000001287983 */ /* 0x000ea80000300a00 */
[----:B------:R-:W2:Y:S01]  /*1b710*/  LDL.LU.64 R42, [R1+0x308] ;  /* 0x00030800012a7983 */ /* 0x000ea20000300a00 */
[-C--:B------:R-:W-:Y:S08]  /*1b720*/  HMMA.1688.F32.TF32 R72, R164, R32.reuse, R228 ;  /* 0x00000020a448723c */ /* 0x080ff000000810e4 */
[-C--:B------:R-:W-:Y:S08]  /*1b730*/  HMMA.1688.F32.TF32 R68, R160, R32.reuse, R220 ;  /* 0x00000020a044723c */ /* 0x080ff000000810dc */
[-C--:B------:R-:W-:Y:S07]  /*1b740*/  HMMA.1688.F32.TF32 R76, R156, R32.reuse, R212 ;  /* 0x000000209c4c723c */ /* 0x080fee00000810d4 */
[----:B------:R-:W-:Y:S04]  /*1b750*/  STL.64 [R1+0xcb0], R72 ;  /* 0x000cb04801007387 */ /* 0x000fe80000100a00 */
[----:B------:R1:W-:Y:S04]  /*1b760*/  STL.64 [R1+0xcb8], R74 ;  /* 0x000cb84a01007387 */ /* 0x0003e80000100a00 */
[----:B------:R-:W-:Y:S04]  /*1b770*/  STL.64 [R1+0xee0], R68 ;  /* 0x000ee04401007387 */ /* 0x000fe80000100a00 */
[----:B------:R1:W-:Y:S02]  /*1b780*/  STL.64 [R1+0xee8], R70 ;  /* 0x000ee84601007387 */ /* 0x0003e40000100a00 */
[-C--:B-1----:R-:W-:Y:S08]  /*1b790*/  HMMA.1688.F32.TF32 R72, R152, R32.reuse, R204 ;  /* 0x000000209848723c */ /* 0x082ff000000810cc */
[-C--:B------:R-:W-:Y:S08]  /*1b7a0*/  HMMA.1688.F32.TF32 R68, R140, R32.reuse, R52 ;  /* 0x000000208c44723c */ /* 0x080ff00000081034 */
[-C--:B------:R-:W-:Y:S08]  /*1b7b0*/  HMMA.1688.F32.TF32 R52, R148, R32.reuse, R36 ;  /* 0x000000209434723c */ /* 0x080ff00000081024 */
[----:B------:R-:W-:Y:S01]  /*1b7c0*/  HMMA.1688.F32.TF32 R20, R144, R32, R20 ;  /* 0x000000209014723c */ /* 0x000fe20000081014 */
        /* <DEDUP_REMOVED lines=9> */
[----:B------:R3:W-:Y:S02]  /*1b860*/  STL.64 [R1+0x1368], R22 ;  /* 0x0013681601007387 */ /* 0x0007e40000100a00 */
[-C--:B---3--:R-:W-:Y:S08]  /*1b870*/  HMMA.1688.F32.TF32 R20, R196, R28.reuse, R56 ;  /* 0x0000001cc414723c */ /* 0x088ff00000081038 */
[-C--:B------:R-:W-:Y:S01]  /*1b880*/  HMMA.1688.F32.TF32 R36, R200, R28.reuse, R60 ;  /* 0x0000001cc824723c */ /* 0x080fe2000008103c */
[----:B------:R-:W3:Y:S04]  /*1b890*/  LDL.LU.64 R60, [R1+0x230] ;  /* 0x00023000013c7983 */ /* 0x000ee80000300a00 */
[----:B------:R-:W3:Y:S10]  /*1b8a0*/  LDL.LU.64 R62, [R1+0x238] ;  /* 0x00023800013e7983 */ /* 0x000ef40000300a00 */
[----:B------:R-:W-:Y:S04]  /*1b8b0*/  STL.64 [R1+0x410], R20 ;  /* 0x0004101401007387 */ /* 0x000fe80000100a00 */
[----:B------:R4:W-:Y:S04]  /*1b8c0*/  STL.64 [R1+0x418], R22 ;  /* 0x0004181601007387 */ /* 0x0009e80000100a00 */
[----:B------:R-:W3:Y:S04]  /*1b8d0*/  LDL.LU.64 R56, [R1+0x140] ;  /* 0x0001400001387983 */ /* 0x000ee80000300a00 */
[----:B------:R-:W3:Y:S04]  /*1b8e0*/  LDL.LU.64 R58, [R1+0x148] ;  /* 0x00014800013a7983 */ /* 0x000ee80000300a00 */
[----:B------:R-:W3:Y:S04]  /*1b8f0*/  LDL.LU.64 R52, [R1+0x80] ;  /* 0x0000800001347983 */ /* 0x000ee80000300a00 */
[----:B------:R-:W3:Y:S01]  /*1b900*/  LDL.LU.64 R54, [R1+0x88] ;  /* 0x0000880001367983 */ /* 0x000ee20000300a00 */
[-C--:B----4-:R-:W-:Y:S11]  /*1b910*/  HMMA.1688.F32.TF32 R20, R192, R28.reuse, R64 ;  /* 0x0000001cc014723c */ /* 0x090ff60000081040 */
[----:B------:R-:W-:Y:S11]  /*1b920*/  @!UPT UIADD3 URZ, URZ, URZ, URZ ;  /* 0x0000003f3f3ff290 */ /* 0x000ff6000fffe03f */
[----:B------:R-:W-:Y:S01]  /*1b930*/  @!UPT UIADD3 URZ, URZ, URZ, URZ ;  /* 0x0000003f3f3ff290 */ /* 0x000fe2000fffe03f */
[----:B------:R-:W-:Y:S04]  /*1b940*/  STL.64 [R1+0x420], R20 ;  /* 0x0004201401007387 */ /* 0x000fe80000100a00 */
[----:B------:R1:W-:Y:S02]  /*1b950*/  STL.64 [R1+0x428], R22 ;  /* 0x0004281601007387 */ /* 0x0003e40000100a00 */
[----:B-1----:R-:W-:Y:S02]  /*1b960*/  HMMA.1688.F32.TF32 R20, R188, R28, R48 ;  /* 0x0000001cbc14723c */ /* 0x002fe40000081030 */
[----:B------:R-:W4:Y:S04]  /*1b970*/  LDL.LU.64 R48, [R1+0x60] ;  /* 0x0000600001307983 */ /* 0x000f280000300a00 */
[----:B------:R-:W4:Y:S01]  /*1b980*/  LDL.LU.64 R50, [R1+0x68] ;  /* 0x0000680001327983 */ /* 0x000f220000300a00 */
[----:B------:R-:W-:Y:S01]  /*1b990*/  IMAD.MOV.U32 R132, RZ, RZ, R36 ;  /* 0x000000ffff847224 */ /* 0x000fe200078e0024 */
[----:B------:R-:W-:Y:S01]  /*1b9a0*/  MOV R133, R37 ;  /* 0x0000002500857202 */ /* 0x000fe20000000f00 */
[----:B------:R-:W-:-:S02]  /*1b9b0*/  IMAD.MOV.U32 R136, RZ, RZ, R38 ;  /* 0x000000ffff887224 */ /* 0x000fc400078e0026 */
[----:B------:R-:W-:Y:S11]  /*1b9c0*/  IMAD.MOV.U32 R137, RZ, RZ, R39 ;  /* 0x000000ffff897224 */ /* 0x000ff600078e0027 */
[----:B------:R-:W-:Y:S01]  /*1b9d0*/  @!UPT UIADD3 URZ, URZ, URZ, URZ ;  /* 0x0000003f3f3ff290 */ /* 0x000fe2000fffe03f */
[----:B------:R-:W-:Y:S04]  /*1b9e0*/  STL.64 [R1+0x430], R20 ;  /* 0x0004301401007387 */ /* 0x000fe80000100a00 */
[----:B------:R1:W-:Y:S04]  /*1b9f0*/  STL.64 [R1+0x438], R22 ;  /* 0x0004381601007387 */ /* 0x0003e80000100a00 */
[----:B------:R-:W4:Y:S04]  /*1ba00*/  LDL.LU.64 R36, [R1+0x40] ;  /* 0x0000400001247983 */ /* 0x000f280000300a00 */
[----:B------:R-:W4:Y:S01]  /*1ba10*/  LDL.LU.64 R38, [R1+0x48] ;  /* 0x0000480001267983 */ /* 0x000f220000300a00 */
[-C--:B-1----:R-:W-:Y:S11]  /*1ba20*/  HMMA.1688.F32.TF32 R20, R184, R28.reuse, R44 ;  /* 0x0000001cb814723c */ /* 0x082ff6000008102c */
[----:B------:R-:W-:Y:S11]  /*1ba30*/  @!UPT UIADD3 URZ, URZ, URZ, URZ ;  /* 0x0000003f3f3ff290 */ /* 0x000ff6000fffe03f */
[----:B------:R-:W-:Y:S01]  /*1ba40*/  @!UPT UIADD3 URZ, URZ, URZ, URZ ;  /* 0x0000003f3f3ff290 */ /* 0x000fe2000fffe03f */
[----:B------:R-:W-:Y:S04]  /*1ba50*/  STL.64 [R1+0x450], R20 ;  /* 0x0004501401007387 */ /* 0x000fe80000100a00 */
[----:B------:R2:W-:Y:S04]  /*1ba60*/  STL.64 [R1+0x458], R22 ;  /* 0x0004581601007387 */ /* 0x0005e80000100a00 */
[----:B------:R-:W4:Y:S04]  /*1ba70*/  LDL.LU.64 R44, [R1+0x20] ;  /* 0x00002000012c7983 */ /* 0x000f280000300a00 */
[----:B------:R-:W4:Y:S01]  /*1ba80*/  LDL.LU.64 R46, [R1+0x28] ;  /* 0x00002800012e7983 */ /* 0x000f220000300a00 */
[-C--:B--2---:R-:W-:Y:S03]  /*1ba90*/  HMMA.1688.F32.TF32 R20, R180, R28.reuse, R24 ;  /* 0x0000001cb414723c */ /* 0x084fe60000081018 */
[----:B------:R-:W4:Y:S11]  /*1baa0*/  LDSM.16.M88.4 R24, [R5+0x21800] ;  /* 0x021800000518783b */ /* 0x000f360000000200 */
[----:B------:R-:W-:Y:S09]  /*1bab0*/  @!UPT UIADD3 URZ, URZ, URZ, URZ ;  /* 0x0000003f3f3ff290 */ /* 0x000ff2000fffe03f */
[----:B------:R-:W-:Y:S04]  /*1bac0*/  STL.64 [R1+0x500], R20 ;  /* 0x0005001401007387 */ /* 0x000fe80000100a00 */
[----:B------:R2:W-:Y:S02]  /*1bad0*/  STL.64 [R1+0x508], R22 ;  /* 0x0005081601007387 */ /* 0x0005e40000100a00 */
[-C--:B--2---:R-:W-:Y:S02]  /*1bae0*/  HMMA.1688.F32.TF32 R20, R176, R28.reuse, R40 ;  /* 0x0000001cb014723c */ /* 0x084fe40000081028 */
[----:B------:R-:W2:Y:S04]  /*1baf0*/  LDL.LU.64 R40, [R1] ;  /* 0x0000000001287983 */ /* 0x000ea80000300a00 */
[----:B------:R-:W2:Y:S11]  /*1bb00*/  LDL.LU.64 R42, [R1+0x8] ;  /* 0x00000800012a7983 */ /* 0x000eb60000300a00 */
[----:B------:R-:W-:Y:S06]  /*1bb10*/  @!UPT UIADD3 URZ, URZ, URZ, URZ ;  /* 0x0000003f3f3ff290 */ /* 0x000fec000fffe03f */
[----:B------:R-:W-:Y:S04]  /*1bb20*/  STL.64 [R1+0x590], R20 ;  /* 0x0005901401007387 */ /* 0x000fe80000100a00 */
[----:B------:R-:W-:Y:S04]  /*1bb30*/  STL.64 [R1+0x598], R22 ;  /* 0x0005981601007387 */ /* 0x000fe80000100a00 */
[----:B------:R-:W2:Y:S01]  /*1bb40*/  LDL.LU.64 R64, [R1+0xd30] ;  /* 0x000d300001407983 */ /* 0x000ea20000300a00 */
[-C--:B------:R-:W-:Y:S03]  /*1bb50*/  HMMA.1688.F32.TF32 R68, R148, R28.reuse, R244 ;  /* 0x0000001c9444723c */ /* 0x080fe600000810f4 */
[----:B------:R-:W4:Y:S05]  /*1bb60*/  LDSM.16.M88.4 R20, [R5+0x21c00] ;  /* 0x021c00000514783b */ /* 0x000f2a0000000200 */
[-C--:B---3--:R-:W-:Y:S08]  /*1bb70*/  HMMA.1688.F32.TF32 R60, R172, R28.reuse, R60 ;  /* 0x0000001cac3c723c */ /* 0x088ff0000008103c */
[-C--:B------:R-:W-:Y:S08]  /*1bb80*/  HMMA.1688.F32.TF32 R56, R168, R28.reuse, R56 ;  /* 0x0000001ca838723c */ /* 0x080ff00000081038 */
[-C--:B------:R-:W-:Y:S07]  /*1bb90*/  HMMA.1688.F32.TF32 R52, R164, R28.reuse, R52 ;  /* 0x0000001ca434723c */ /* 0x080fee0000081034 */
[----:B------:R-:W-:Y:S04]  /*1bba0*/  STL.64 [R1+0x650], R60 ;  /* 0x0006503c01007387 */ /* 0x000fe80000100a00 */
[----:B------:R-:W-:Y:S04]  /*1bbb0*/  STL.64 [R1+0x658], R62 ;  /* 0x0006583e01007387 */ /* 0x000fe80000100a00 */
[----:B------:R-:W4:Y:S04]  /*1bbc0*/  LDL.LU.64 R66, [R1+0xd38] ;  /* 0x000d380001427983 */ /* 0x000f280000300a00 */
[----:B------:R-:W-:Y:S04]  /*1bbd0*/  STL.64 [R1+0x7e0], R56 ;  /* 0x0007e03801007387 */ /* 0x000fe80000100a00 */
[----:B------:R-:W-:Y:S01]  /*1bbe0*/  STL.64 [R1+0x7e8], R58 ;  /* 0x0007e83a01007387 */ /* 0x000fe20000100a00 */
[----:B------:R-:W-:Y:S01]  /*1bbf0*/  IMAD.MOV.U32 R0, RZ, RZ, R55 ;  /* 0x000000ffff007224 */ /* 0x000fe200078e0037 */
[----:B------:R-:W-:Y:S01]  /*1bc00*/  MOV R2, R54 ;  /* 0x0000003600027202 */ /* 0x000fe20000000f00 */
[----:B------:R-:W-:Y:S01]  /*1bc10*/  IMAD.MOV.U32 R7, RZ, RZ, R53 ;  /* 0x000000ffff077224 */ /* 0x000fe200078e0035 */
[----:B------:R4:W-:Y:S04]  /*1bc20*/  STL [R1+0xb00], R52 ;  /* 0x000b003401007387 */ /* 0x0009e80000100800 */
[----:B------:R-:W-:Y:S04]  /*1bc30*/  STL [R1+0x2440], R0 ;  /* 0x0024400001007387 */ /* 0x000fe80000100800 */
[----:B------:R-:W-:Y:S04]  /*1bc40*/  STL [R1+0x243c], R2 ;  /* 0x00243c0201007387 */ /* 0x000fe80000100800 */
[----:B------:R-:W-:Y:S01]  /*1bc50*/  STL [R1+0x2438], R7 ;  /* 0x0024380701007387 */ /* 0x000fe20000100800 */
[-C--:B----4-:R-:W-:Y:S03]  /*1bc60*/  HMMA.1688.F32.TF32 R52, R160, R28.reuse, R48 ;  /* 0x0000001ca034723c */ /* 0x090fe60000081030 */
[----:B------:R-:W4:Y:S04]  /*1bc70*/  LDL.LU.64 R48, [R1+0xbe0] ;  /* 0x000be00001307983 */ /* 0x000f280000300a00 */
[----:B------:R-:W4:Y:S11]  /*1bc80*/  LDL.LU.64 R50, [R1+0xbe8] ;  /* 0x000be80001327983 */ /* 0x000f360000300a00 */
[----:B------:R-:W-:Y:S05]  /*1bc90*/  @!UPT UIADD3 URZ, URZ, URZ, URZ ;  /* 0x0000003f3f3ff290 */ /* 0x000fea000fffe03f */
[----:B------:R-:W-:Y:S04]  /*1bca0*/  STL.64 [R1+0xbc0], R52 ;  /* 0x000bc03401007387 */ /* 0x000fe80000100a00 */
[----:B------:R4:W-:Y:S02]  /*1bcb0*/  STL.64 [R1+0xbc8], R54 ;  /* 0x000bc83601007387 */ /* 0x0009e40000100a00 */
[-C--:B----4-:R-:W-:Y:S02]  /*1bcc0*/  HMMA.1688.F32.TF32 R52, R156, R28.reuse, R36 ;  /* 0x0000001c9c34723c */ /* 0x090fe40000081024 */
[----:B------:R-:W4:Y:S04]  /*1bcd0*/  LDL.LU.64 R36, [R1+0xa30] ;  /* 0x000a300001247983 */ /* 0x000f280000300a00 */
[----:B------:R-:W4:Y:S11]  /*1bce0*/  LDL.LU.64 R38, [R1+0xa38] ;  /* 0x000a380001267983 */ /* 0x000f360000300a00 */
[----:B------:R-:W-:Y:S06]  /*1bcf0*/  @!UPT UIADD3 URZ, URZ, URZ, URZ ;  /* 0x0000003f3f3ff290 */ /* 0x000fec000fffe03f */
[----:B------:R-:W-:Y:S04]  /*1bd00*/  STL.64 [R1+0xf00], R52 ;  /* 0x000f003401007387 */ /* 0x000fe80000100a00 */
[----:B------:R2:W-:Y:S02]  /*1bd10*/  STL.64 [R1+0xf08], R54 ;  /* 0x000f083601007387 */ /* 0x0005e40000100a00 */
[-C--:B--2---:R-:W-:Y:S02]  /*1bd20*/  HMMA.1688.F32.TF32 R52, R152, R28.reuse, R44 ;  /* 0x0000001c9834723c */ /* 0x084fe4000008102c */
[----:B------:R-:W2:Y:S04]  /*1bd30*/  LDL.LU.64 R44, [R1+0x7b0] ;  /* 0x0007b000012c7983 */ /* 0x000ea80000300a00 */
[----:B------:R-:W2:Y:S11]  /*1bd40*/  LDL.LU.64 R46, [R1+0x7b8] ;  /* 0x0007b800012e7983 */ /* 0x000eb60000300a00 */
[----:B------:R-:W-:Y:S06]  /*1bd50*/  @!UPT UIADD3 URZ, URZ, URZ, URZ ;  /* 0x0000003f3f3ff290 */ /* 0x000fec000fffe03f */
[----:B------:R-:W-:Y:S04]  /*1bd60*/  STL.64 [R1+0x1020], R52 ;  /* 0x0010203401007387 */ /* 0x000fe80000100a00 */
[----:B------:R3:W-:Y:S02]  /*1bd70*/  STL.64 [R1+0x1028], R54 ;  /* 0x0010283601007387 */ /* 0x0007e40000100a00 */
[-C--:B---3--:R-:W-:Y:S02]  /*1bd80*/  HMMA.1688.F32.TF32 R52, R140, R28.reuse, R40 ;  /* 0x0000001c8c34723c */ /* 0x088fe40000081028 */
[----:B------:R-:W3:Y:S04]  /*1bd90*/  LDL.LU.64 R40, [R1+0x640] ;  /* 0x0006400001287983 */ /* 0x000ee80000300a00 */
[----:B------:R-:W3:Y:S02]  /*1bda0*/  LDL.LU.64 R42, [R1+0x648] ;  /* 0x00064800012a7983 */ /* 0x000ee40000300a00 */
[----:B------:R-:W-:Y:S11]  /*1bdb0*/  HMMA.1688.F32.TF32 R16, R144, R28, R16 ;  /* 0x0000001c9010723c */ /* 0x000ff60000081010 */
[----:B------:R-:W-:Y:S04]  /*1bdc0*/  @!UPT UIADD3 URZ, URZ, URZ, URZ ;  /* 0x0000003f3f3ff290 */ /* 0x000fe8000fffe03f */
[----:B------:R1:W-:Y:S04]  /*1bdd0*/  STL.64 [R1+0x1180], R52 ;  /* 0x0011803401007387 */ /* 0x0003e80000100a00 */
[----:B------:R1:W-:Y:S04]  /*1bde0*/  STL.64 [R1+0x1188], R54 ;  /* 0x0011883601007387 */ /* 0x0003e80000100a00 */
[----:B------:R-:W3:Y:S04]  /*1bdf0*/  LDL.LU.64 R60, [R1+0x560] ;  /* 0x00056000013c7983 */ /* 0x000ee80000300a00 */
[----:B------:R-:W3:Y:S04]  /*1be00*/  LDL.LU.64 R62, [R1+0x568] ;  /* 0x00056800013e7983 */ /* 0x000ee80000300a00 */
[----:B------:R-:W3:Y:S04]  /*1be10*/  LDL.LU.64 R56, [R1+0x3f0] ;  /* 0x0003f00001387983 */ /* 0x000ee80000300a00 */
[----:B------:R-:W3:Y:S04]  /*1be20*/  LDL.LU.64 R58, [R1+0x3f8] ;  /* 0x0003f800013a7983 */ /* 0x000ee80000300a00 */
[----:B-1----:R-:W3:Y:S04]  /*1be30*/  LDL.LU.64 R52, [R1+0x1d0] ;  /* 0x0001d00001347983 */ /* 0x002ee80000300a00 */
[----:B------:R-:W3:Y:S04]  /*1be40*/  LDL.LU.64 R54, [R1+0x1d8] ;  /* 0x0001d80001367983 */ /* 0x000ee80000300a00 */
[----:B------:R-:W-:Y:S04]  /*1be50*/  STL.64 [R1+0x1230], R68 ;  /* 0x0012304401007387 */ /* 0x000fe80000100a00 */
[----:B------:R-:W-:Y:S04]  /*1be60*/  STL.64 [R1+0x1238], R70 ;  /* 0x0012384601007387 */ /* 0x000fe80000100a00 */
        /* <DEDUP_REMOVED lines=8> */
[-C--:B-1----:R-:W-:Y:S02]  /*1bef0*/  HMMA.1688.F32.TF32 R16, R192, R24.reuse, R36 ;  /* 0x00000018c010723c */ /* 0x082fe40000081024 */
        /* <DEDUP_REMOVED lines=13> */
[----:B------:R-:W3:Y:S11]  /*1bfd0*/  LDL.LU.64 R42, [R1+0x38] ;  /* 0x00003800012a7983 */ /* 0x000ef60000300a00 */
[----:B------:R-:W-:Y:S06]  /*1bfe0*/  @!UPT UIADD3 URZ, URZ, URZ, URZ ;  /* 0x0000003f3f3ff290 */ /* 0x000fec000fffe03f */
[----:B------:R1:W-:Y:S04]  /*1bff0*/  STL.64 [R1+0x340], R16 ;  /* 0x0003401001007387 */ /* 0x0003e80000100a00 */
[----:B------:R1:W-:Y:S04]  /*1c000*/  STL.64 [R1+0x348], R18 ;  /* 0x0003481201007387 */ /* 0x0003e80000100a00 */
[----:B-1----:R-:W3:Y:S04]  /*1c010*/  LDL.LU.64 R16, [R1+0x10] ;  /* 0x0000100001107983 */ /* 0x002ee80000300a00 */
[----:B------:R-:W3:Y:S01]  /*1c020*/  LDL.LU.64 R18, [R1+0x18] ;  /* 0x0000180001127983 */ /* 0x000ee20000300a00 */
[-C--:B------:R-:W-:Y:S08]  /*1c030*/  HMMA.1688.F32.TF32 R60, R180, R24.reuse, R60 ;  /* 0x00000018b43c723c */ /* 0x080ff0000008103c */
[-C--:B------:R-:W-:Y:S08]  /*1c040*/  HMMA.1688.F32.TF32 R56, R176, R24.reuse, R56 ;  /* 0x00000018b038723c */ /* 0x080ff00000081038 */
[----:B------:R-:W-:Y:S08]  /*1c050*/  HMMA.1688.F32.TF32 R52, R172, R24, R52 ;  /* 0x00000018ac34723c */ /* 0x000ff00000081034 */
[----:B------:R-:W-:-:S02]  /*1c060*/  IMAD.MOV.U32 R28, RZ, RZ, R63 ;  /* 0x000000ffff1c7224 */ /* 0x000fc400078e003f */
[----:B------:R-:W-:Y:S01]  /*1c070*/  IMAD.MOV.U32 R29, RZ, RZ, R62 ;  /* 0x000000ffff1d7224 */ /* 0x000fe200078e003e */
[----:B------:R1:W-:Y:S04]  /*1c080*/  STL.64 [R1+0x350], R60 ;  /* 0x0003503c01007387 */ /* 0x0003e80000100a00 */
[----:B------:R-:W-:Y:S04]  /*1c090*/  STL [R1+0x2468], R28 ;  /* 0x0024681c01007387 */ /* 0x000fe80000100800 */
[----:B------:R-:W-:Y:S04]  /*1c0a0*/  STL [R1+0x2464], R29 ;  /* 0x0024641d01007387 */ /* 0x000fe80000100800 */
[----:B------:R-:W-:Y:S04]  /*1c0b0*/  STL.64 [R1+0x3e0], R56 ;  /* 0x0003e03801007387 */ /* 0x000fe80000100a00 */
[----:B------:R-:W-:Y:S04]  /*1c0c0*/  STL.64 [R1+0x3e8], R58 ;  /* 0x0003e83a01007387 */ /* 0x000fe80000100a00 */
[----:B-1----:R-:W3:Y:S04]  /*1c0d0*/  LDL.LU.64 R60, [R1+0xdf0] ;  /* 0x000df000013c7983 */ /* 0x002ee80000300a00 */
[----:B------:R-:W-:Y:S04]  /*1c0e0*/  STL.64 [R1+0x540], R52 ;  /* 0x0005403401007387 */ /* 0x000fe80000100a00 */
[----:B------:R-:W-:Y:S04]  /*1c0f0*/  STL.64 [R1+0x548], R54 ;  /* 0x0005483601007387 */ /* 0x000fe80000100a00 */
[----:B------:R-:W3:Y:S01]  /*1c100*/  LDL.LU.64 R62, [R1+0xdf8] ;  /* 0x000df800013e7983 */ /* 0x000ee20000300a00 */
[-C--:B----4-:R-:W-:Y:S11]  /*1c110*/  HMMA.1688.F32.TF32 R48, R168, R24.reuse, R48 ;  /* 0x00000018a830723c */ /* 0x090ff60000081030 */
[----:B------:R-:W-:Y:S11]  /*1c120*/  @!UPT UIADD3 URZ, URZ, URZ, URZ ;  /* 0x0000003f3f3ff290 */ /* 0x000ff6000fffe03f */
[----:B------:R-:W-:Y:S01]  /*1c130*/  @!UPT UIADD3 URZ, URZ, URZ, URZ ;  /* 0x0000003f3f3ff290 */ /* 0x000fe2000fffe03f */
[----:B------:R-:W-:Y:S04]  /*1c140*/  STL.64 [R1+0x560], R48 ;  /* 0x0005603001007387 */ /* 0x000fe80000100a00 */
[----:B------:R1:W-:Y:S02]  /*1c150*/  STL.64 [R1+0x568], R50 ;  /* 0x0005683201007387 */ /* 0x0003e40000100a00 */
[-C--:B-1----:R-:W-:Y:S02]  /*1c160*/  HMMA.1688.F32.TF32 R48, R164, R24.reuse, R36 ;  /* 0x00000018a430723c */ /* 0x082fe40000081024 */
[----:B------:R-:W4:Y:S04]  /*1c170*/  LDL.LU.64 R36, [R1+0xca0] ;  /* 0x000ca00001247983 */ /* 0x000f280000300a00 */
[----:B------:R-:W4:Y:S02]  /*1c180*/  LDL.LU.64 R38, [R1+0xca8] ;  /* 0x000ca80001267983 */ /* 0x000f240000300a00 */
[-C--:B--2---:R-:W-:Y:S11]  /*1c190*/  HMMA.1688.F32.TF32 R44, R160, R24.reuse, R44 ;  /* 0x00000018a02c723c */ /* 0x084ff6000008102c */
[----:B------:R-:W-:Y:S04]  /*1c1a0*/  @!UPT UIADD3 URZ, URZ, URZ, URZ ;  /* 0x0000003f3f3ff290 */ /* 0x000fe8000fffe03f */
[----:B------:R1:W-:Y:S04]  /*1c1b0*/  STL.64 [R1+0x790], R48 ;  /* 0x0007903001007387 */ /* 0x0003e80000100a00 */
[----:B------:R2:W-:Y:S04]  /*1c1c0*/  STL.64 [R1+0x798], R50 ;  /* 0x0007983201007387 */ /* 0x0005e80000100a00 */
[----:B------:R-:W4:Y:S04]  /*1c1d0*/  LDL.LU.64 R56, [R1+0xb40] ;  /* 0x000b400001387983 */ /* 0x000f280000300a00 */
[----:B------:R-:W4:Y:S04]  /*1c1e0*/  LDL.LU.64 R58, [R1+0xb48] ;  /* 0x000b4800013a7983 */ /* 0x000f280000300a00 */
[----:B------:R-:W-:Y:S04]  /*1c1f0*/  STL.64 [R1+0xaf0], R44 ;  /* 0x000af02c01007387 */ /* 0x000fe80000100a00 */
[----:B------:R-:W-:Y:S04]  /*1c200*/  STL.64 [R1+0xaf8], R46 ;  /* 0x000af82e01007387 */ /* 0x000fe80000100a00 */
[----:B------:R-:W4:Y:S04]  /*1c210*/  LDL.LU.64 R52, [R1+0x8f0] ;  /* 0x0008f00001347983 */ /* 0x000f280000300a00 */
[----:B------:R-:W4:Y:S01]  /*1c220*/  LDL.LU.64 R54, [R1+0x8f8] ;  /* 0x0008f80001367983 */ /* 0x000f220000300a00 */
[-C--:B---3--:R-:W-:Y:S03]  /*1c230*/  HMMA.1688.F32.TF32 R40, R156, R24.reuse, R40 ;  /* 0x000000189c28723c */ /* 0x088fe60000081028 */
[----:B-1----:R-:W3:Y:S04]  /*1c240*/  LDL.LU.64 R48, [R1+0x780] ;  /* 0x0007800001307983 */ /* 0x002ee80000300a00 */
[----:B--2---:R-:W3:Y:S11]  /*1c250*/  LDL.LU.64 R50, [R1+0x788] ;  /* 0x0007880001327983 */ /* 0x004ef60000300a00 */
[----:B------:R-:W-:Y:S05]  /*1c260*/  @!UPT UIADD3 URZ, URZ, URZ, URZ ;  /* 0x0000003f3f3ff290 */ /* 0x000fea000fffe03f */
[----:B------:R-:W-:Y:S04]  /*1c270*/  STL.64 [R1+0xd00], R40 ;  /* 0x000d002801007387 */ /* 0x000fe80000100a00 */
[----:B------:R1:W-:Y:S02]  /*1c280*/  STL.64 [R1+0xd08], R42 ;  /* 0x000d082a01007387 */ /* 0x0003e40000100a00 */
[-C--:B-1----:R-:W-:Y:S02]  /*1c290*/  HMMA.1688.F32.TF32 R40, R152, R24.reuse, R16 ;  /* 0x000000189828723c */ /* 0x082fe40000081010 */
[----:B------:R-:W2:Y:S04]  /*1c2a0*/  LDL.LU.64 R16, [R1+0x5e0] ;  /* 0x0005e00001107983 */ /* 0x000ea80000300a00 */
[----:B------:R-:W2:Y:S11]  /*1c2b0*/  LDL.LU.64 R18, [R1+0x5e8] ;  /* 0x0005e80001127983 */ /* 0x000eb60000300a00 */
[----:B------:R-:W-:Y:S06]  /*1c2c0*/  @!UPT UIADD3 URZ, URZ, URZ, URZ ;  /* 0x0000003f3f3ff290 */ /* 0x000fec000fffe03f */
[----:B------:R1:W-:Y:S04]  /*1c2d0*/  STL.64 [R1+0xf10], R40 ;  /* 0x000f102801007387 */ /* 0x0003e80000100a00 */
[----:B------:R1:W-:Y:S04]  /*1c2e0*/  STL.64 [R1+0xf18], R42 ;  /* 0x000f182a01007387 */ /* 0x0003e80000100a00 */
[----:B-1----:R-:W2:Y:S04]  /*1c2f0*/  LDL.LU.64 R40, [R1+0x4b0] ;  /* 0x0004b00001287983 */ /* 0x002ea80000300a00 */
[----:B------:R-:W2:Y:S01]  /*1c300*/  LDL.LU.64 R42, [R1+0x4b8] ;  /* 0x0004b800012a7983 */ /* 0x000ea20000300a00 */
[-C--:B------:R-:W-:Y:S03]  /*1c310*/  HMMA.1688.F32.TF32 R64, R200, R24.reuse, R64 ;  /* 0x00000018c840723c */ /* 0x080fe60000081040 */
[----:B------:R-:W2:Y:S05]  /*1c320*/  LDL.LU.64 R44, [R1+0x380] ;  /* 0x00038000012c7983 */ /* 0x000eaa0000300a00 */
[-C--:B------:R-:W-:Y:S08]  /*1c330*/  HMMA.1688.F32.TF32 R68, R140, R24.reuse, R248 ;  /* 0x000000188c44723c */ /* 0x080ff000000810f8 */
[----:B------:R-:W-:Y:S08]  /*1c340*/  HMMA.1688.F32.TF32 R12, R144, R24, R12 ;  /* 0x00000018900c723c */ /* 0x000ff0000008100c */
[----:B------:R-:W-:Y:S01]  /*1c350*/  IMAD.MOV.U32 R105, RZ, RZ, R64 ;  /* 0x000000ffff697224 */ /* 0x000fe200078e0040 */
[----:B------:R-:W-:Y:S01]  /*1c360*/  MOV R33, R66 ;  /* 0x0000004200217202 */ /* 0x000fe20000000f00 */
[----:B------:R-:W-:-:S02]  /*1c370*/  IMAD.MOV.U32 R104, RZ, RZ, R65 ;  /* 0x000000ffff687224 */ /* 0x000fc400078e0041 */
[----:B------:R-:W-:Y:S02]  /*1c380*/  IMAD.MOV.U32 R32, RZ, RZ, R67 ;  /* 0x000000ffff207224 */ /* 0x000fe400078e0043 */
[----:B------:R-:W-:Y:S01]  /*1c390*/  HMMA.1688.F32.TF32 R64, R148, R24, R236 ;  /* 0x000000189440723c */ /* 0x000fe200000810ec */
[----:B------:R-:W-:Y:S04]  /*1c3a0*/  STL.64 [R1+0x1050], R68 ;  /* 0x0010504401007387 */ /* 0x000fe80000100a00 */
[----:B------:R-:W-:Y:S04]  /*1c3b0*/  STL.64 [R1+0x1058], R70 ;  /* 0x0010584601007387 */ /* 0x000fe80000100a00 */
[----:B------:R-:W2:Y:S11]  /*1c3c0*/  LDL.LU.64 R46, [R1+0x388] ;  /* 0x00038800012e7983 */ /* 0x000eb60000300a00 */
[----:B------:R-:W-:Y:S03]  /*1c3d0*/  @!UPT UIADD3 URZ, URZ, URZ, URZ ;  /* 0x0000003f3f3ff290 */ /* 0x000fe6000fffe03f */
        /* <DEDUP_REMOVED lines=9> */
[----:B------:R3:W-:Y:S01]  /*1c470*/  STL.64 [R1+0x258], R14 ;  /* 0x0002580e01007387 */ /* 0x0007e20000100a00 */
[-C--:B------:R-:W-:Y:S08]  /*1c480*/  HMMA.1688.F32.TF32 R56, R192, R20.reuse, R56 ;  /* 0x00000014c038723c */ /* 0x080ff00000081038 */
[-C--:B------:R-:W-:Y:S08]  /*1c490*/  HMMA.1688.F32.TF32 R52, R188, R20.reuse, R52 ;  /* 0x00000014bc34723c */ /* 0x080ff00000081034 */
[-C--:B---3--:R-:W-:Y:S07]  /*1c4a0*/  HMMA.1688.F32.TF32 R12, R184, R20.reuse, R48 ;  /* 0x00000014b80c723c */ /* 0x088fee0000081030 */
[----:B------:R-:W-:Y:S04]  /*1c4b0*/  STL.64 [R1+0x260], R56 ;  /* 0x0002603801007387 */ /* 0x000fe80000100a00 */
[----:B------:R-:W-:Y:S04]  /*1c4c0*/  STL.64 [R1+0x268], R58 ;  /* 0x0002683a01007387 */ /* 0x000fe80000100a00 */
[----:B------:R-:W3:Y:S04]  /*1c4d0*/  LDL.LU.64 R80, [R1+0x100] ;  /* 0x0001000001507983 */ /* 0x000ee80000300a00 */
[----:B------:R-:W-:Y:S04]  /*1c4e0*/  STL.64 [R1+0x270], R52 ;  /* 0x0002703401007387 */ /* 0x000fe80000100a00 */
[----:B------:R-:W-:Y:S04]  /*1c4f0*/  STL.64 [R1+0x278], R54 ;  /* 0x0002783601007387 */ /* 0x000fe80000100a00 */
[----:B------:R-:W3:Y:S04]  /*1c500*/  LDL.LU.64 R82, [R1+0x108] ;  /* 0x0001080001527983 */ /* 0x000ee80000300a00 */
[----:B------:R-:W-:Y:S04]  /*1c510*/  STL.64 [R1+0x2a0], R12 ;  /* 0x0002a00c01007387 */ /* 0x000fe80000100a00 */
[----:B------:R2:W-:Y:S04]  /*1c520*/  STL.64 [R1+0x2a8], R14 ;  /* 0x0002a80e01007387 */ /* 0x0005e80000100a00 */
[----:B------:R-:W3:Y:S04]  /*1c530*/  LDL.LU.64 R76, [R1+0xf0] ;  /* 0x0000f000014c7983 */ /* 0x000ee80000300a00 */
[----:B------:R-:W3:Y:S01]  /*1c540*/  LDL.LU.64 R78, [R1+0xf8] ;  /* 0x0000f800014e7983 */ /* 0x000ee20000300a00 */
[-C--:B--2---:R-:W-:Y:S03]  /*1c550*/  HMMA.1688.F32.TF32 R12, R180, R20.reuse, R16 ;  /* 0x00000014b40c723c */ /* 0x084fe60000081010 */
[----:B------:R-:W1:Y:S04]  /*1c560*/  LDSM.16.M88.4 R16, [R5+0x22000] ;  /* 0x022000000510783b */ /* 0x000e680000000200 */
[----:B------:R-:W2:Y:S04]  /*1c570*/  LDL.LU.64 R72, [R1+0xe0] ;  /* 0x0000e00001487983 */ /* 0x000ea80000300a00 */
[----:B------:R-:W2:Y:S04]  /*1c580*/  LDL.LU.64 R74, [R1+0xe8] ;  /* 0x0000e800014a7983 */ /* 0x000ea80000300a00 */
[----:B------:R-:W2:Y:S04]  /*1c590*/  LDL.LU.64 R68, [R1+0xd0] ;  /* 0x0000d00001447983 */ /* 0x000ea80000300a00 */
[----:B------:R-:W2:Y:S05]  /*1c5a0*/  LDL.LU.64 R70, [R1+0xd8] ;  /* 0x0000d80001467983 */ /* 0x000eaa0000300a00 */
[----:B------:R-:W-:Y:S01]  /*1c5b0*/  MOV R29, R12 ;  /* 0x0000000c001d7202 */ /* 0x000fe20000000f00 */
[----:B------:R-:W-:Y:S04]  /*1c5c0*/  STL [R1+0x294], R13 ;  /* 0x0002940d01007387 */ /* 0x000fe80000100800 */
[----:B------:R1:W-:Y:S04]  /*1c5d0*/  STL.64 [R1+0x298], R14 ;  /* 0x0002980e01007387 */ /* 0x0003e80000100a00 */
[----:B------:R-:W-:Y:S04]  /*1c5e0*/  STL [R1+0x246c], R29 ;  /* 0x00246c1d01007387 */ /* 0x000fe80000100800 */
[----:B-1----:R-:W-:Y:S01]  /*1c5f0*/  STL [R1+0x25d4], R18 ;  /* 0x0025d41201007387 */ /* 0x002fe20000100800 */
[-C--:B------:R-:W-:Y:S03]  /*1c600*/  HMMA.1688.F32.TF32 R12, R176, R20.reuse, R40 ;  /* 0x00000014b00c723c */ /* 0x080fe60000081028 */
[----:B------:R-:W-:Y:S04]  /*1c610*/  STL [R1+0x25d0], R19 ;  /* 0x0025d01301007387 */ /* 0x000fe80000100800 */
[----:B------:R-:W2:Y:S04]  /*1c620*/  LDL.LU.64 R40, [R1+0xc0] ;  /* 0x0000c00001287983 */ /* 0x000ea80000300a00 */
[----:B------:R-:W2:Y:S11]  /*1c630*/  LDL.LU.64 R42, [R1+0xc8] ;  /* 0x0000c800012a7983 */ /* 0x000eb60000300a00 */
[----:B------:R-:W-:Y:S01]  /*1c640*/  @!UPT UIADD3 URZ, URZ, URZ, URZ ;  /* 0x0000003f3f3ff290 */ /* 0x000fe2000fffe03f */
[----:B------:R-:W-:Y:S04]  /*1c650*/  STL.64 [R1+0x280], R12 ;  /* 0x0002800c01007387 */ /* 0x000fe80000100a00 */
[----:B------:R-:W-:Y:S01]  /*1c660*/  STL.64 [R1+0x288], R14 ;  /* 0x0002880e01007387 */ /* 0x000fe20000100a00 */
[-C--:B------:R-:W-:Y:S03]  /*1c670*/  HMMA.1688.F32.TF32 R44, R172, R20.reuse, R44 ;  /* 0x00000014ac2c723c */ /* 0x080fe6000008102c */
[----:B------:R-:W2:Y:S04]  /*1c680*/  LDL.LU.64 R64, [R1+0xb0] ;  /* 0x0000b00001407983 */ /* 0x000ea80000300a00 */
[----:B------:R-:W2:Y:S01]  /*1c690*/  LDL.LU.64 R66, [R1+0xb8] ;  /* 0x0000b80001427983 */ /* 0x000ea20000300a00 */
[-C--:B------:R-:W-:Y:S03]  /*1c6a0*/  HMMA.1688.F32.TF32 R60, R200, R20.reuse, R60 ;  /* 0x00000014c83c723c */ /* 0x080fe6000008103c */
[----:B------:R-:W1:Y:S11]  /*1c6b0*/  LDSM.16.M88.4 R12, [R5+0x22400] ;  /* 0x02240000050c783b */ /* 0x000e760000000200 */
[----:B------:R-:W-:Y:S01]  /*1c6c0*/  @!UPT UIADD3 URZ, URZ, URZ, URZ ;  /* 0x0000003f3f3ff290 */ /* 0x000fe2000fffe03f */
[----:B------:R-:W-:Y:S04]  /*1c6d0*/  STL.64 [R1+0x380], R44 ;  /* 0x0003802c01007387 */ /* 0x000fe80000100a00 */
[----:B------:R4:W-:Y:S02]  /*1c6e0*/  STL.64 [R1+0x388], R46 ;  /* 0x0003882e01007387 */ /* 0x0009e40000100a00 */
[----:B----4-:R-:W-:Y:S02]  /*1c6f0*/  HMMA.1688.F32.TF32 R44, R168, R20, R36 ;  /* 0x00000014a82c723c */ /* 0x010fe40000081024 */
[----:B------:R-:W4:Y:S04]  /*1c700*/  LDL.LU.64 R36, [R1+0xeb0] ;  /* 0x000eb00001247983 */ /* 0x000f280000300a00 */
[----:B------:R-:W4:Y:S01]  /*1c710*/  LDL.LU.64 R38, [R1+0xeb8] ;  /* 0x000eb80001267983 */ /* 0x000f220000300a00 */
[----:B------:R-:W-:Y:S01]  /*1c720*/  MOV R135, R60 ;  /* 0x0000003c00877202 */ /* 0x000fe20000000f00 */
[----:B------:R-:W-:-:S02]  /*1c730*/  IMAD.MOV.U32 R134, RZ, RZ, R61 ;  /* 0x000000ffff867224 */ /* 0x000fc400078e003d */
[----:B------:R-:W-:Y:S02]  /*1c740*/  IMAD.MOV.U32 R138, RZ, RZ, R62 ;  /* 0x000000ffff8a7224 */ /* 0x000fe400078e003e */
[----:B------:R-:W-:-:S11]  /*1c750*/  IMAD.MOV.U32 R139, RZ, RZ, R63 ;  /* 0x000000ffff8b7224 */ /* 0x000fd600078e003f */
        /* <DEDUP_REMOVED lines=10> */
[----:B-1----:R-:W4:Y:S04]  /*1c800*/  LDL.LU.64 R44, [R1+0x730] ;  /* 0x00073000012c7983 */ /* 0x002f280000300a00 */
[----:B------:R-:W4:Y:S01]  /*1c810*/  LDL.LU.64 R46, [R1+0x738] ;  /* 0x00073800012e7983 */ /* 0x000f220000300a00 */
[-C--:B---3--:R-:W-:Y:S08]  /*1c820*/  HMMA.1688.F32.TF32 R84, R164, R20.reuse, R80 ;  /* 0x00000014a454723c */ /* 0x088ff00000081050 */
[-C--:B------:R-:W-:Y:S08]  /*1c830*/  HMMA.1688.F32.TF32 R80, R160, R20.reuse, R76 ;  /* 0x00000014a050723c */ /* 0x080ff0000008104c */
[-C--:B--2---:R-:W-:Y:S08]  /*1c840*/  HMMA.1688.F32.TF32 R76, R156, R20.reuse, R72 ;  /* 0x000000149c4c723c */ /* 0x084ff00000081048 */
[-C--:B------:R-:W-:Y:S01]  /*1c850*/  HMMA.1688.F32.TF32 R72, R152, R20.reuse, R68 ;  /* 0x000000149848723c */ /* 0x080fe20000081044 */
[----:B------:R-:W-:Y:S04]  /*1c860*/  STL.64 [R1+0x5e0], R84 ;  /* 0x0005e05401007387 */ /* 0x000fe80000100a00 */
[----:B------:R-:W-:Y:S04]  /*1c870*/  STL.64 [R1+0x5e8], R86 ;  /* 0x0005e85601007387 */ /* 0x000fe80000100a00 */
[----:B------:R-:W-:Y:S04]  /*1c880*/  STL.64 [R1+0x810], R80 ;  /* 0x0008105001007387 */ /* 0x000fe80000100a00 */
[----:B------:R-:W-:Y:S04]  /*1c890*/  STL.64 [R1+0x818], R82 ;  /* 0x0008185201007387 */ /* 0x000fe80000100a00 */
[----:B------:R-:W-:Y:S04]  /*1c8a0*/  STL.64 [R1+0xae0], R76 ;  /* 0x000ae04c01007387 */ /* 0x000fe80000100a00 */
[----:B------:R-:W-:Y:S01]  /*1c8b0*/  STL.64 [R1+0xae8], R78 ;  /* 0x000ae84e01007387 */ /* 0x000fe20000100a00 */
[-C--:B------:R-:W-:Y:S03]  /*1c8c0*/  HMMA.1688.F32.TF32 R68, R140, R20.reuse, R40 ;  /* 0x000000148c44723c */ /* 0x080fe60000081028 */
[----:B------:R-:W2:Y:S04]  /*1c8d0*/  LDL.LU.64 R40, [R1+0x5c0] ;  /* 0x0005c00001287983 */ /* 0x000ea80000300a00 */
[----:B------:R-:W-:Y:S04]  /*1c8e0*/  STL.64 [R1+0xd30], R72 ;  /* 0x000d304801007387 */ /* 0x000fe80000100a00 */
[----:B------:R-:W-:Y:S04]  /*1c8f0*/  STL.64 [R1+0xd38], R74 ;  /* 0x000d384a01007387 */ /* 0x000fe80000100a00 */
[----:B------:R-:W2:Y:S08]  /*1c900*/  LDL.LU.64 R42, [R1+0x5c8] ;  /* 0x0005c800012a7983 */ /* 0x000eb00000300a00 */
[----:B------:R-:W-:Y:S04]  /*1c910*/  STL.64 [R1+0xf20], R68 ;  /* 0x000f204401007387 */ /* 0x000fe80000100a00 */
[----:B------:R1:W-:Y:S02]  /*1c920*/  STL.64 [R1+0xf28], R70 ;  /* 0x000f284601007387 */ /* 0x0003e40000100a00 */
[-C--:B-1----:R-:W-:Y:S08]  /*1c930*/  HMMA.1688.F32.TF32 R68, R148, R20.reuse, R64 ;  /* 0x000000149444723c */ /* 0x082ff00000081040 */
[----:B------:R-:W-:Y:S11]  /*1c940*/  HMMA.1688.F32.TF32 R64, R144, R20, R8 ;  /* 0x000000149040723c */ /* 0x000ff60000081008 */
[----:B------:R-:W-:Y:S04]  /*1c950*/  @!UPT UIADD3 URZ, URZ, URZ, URZ ;  /* 0x0000003f3f3ff290 */ /* 0x000fe8000fffe03f */
[----:B------:R-:W-:Y:S04]  /*1c960*/  STL.64 [R1+0x1040], R68 ;  /* 0x0010404401007387 */ /* 0x000fe80000100a00 */
[----:B------:R-:W-:Y:S01]  /*1c970*/  STL.64 [R1+0x1048], R70 ;  /* 0x0010484601007387 */ /* 0x000fe20000100a00 */
[-C--:B----4-:R-:W-:Y:S03]  /*1c980*/  HMMA.1688.F32.TF32 R8, R200, R16.reuse, R36 ;  /* 0x00000010c808723c */ /* 0x090fe60000081024 */
[----:B------:R-:W3:Y:S04]  /*1c990*/  LDL.LU.64 R36, [R1+0x480] ;  /* 0x0004800001247983 */ /* 0x000ee80000300a00 */
[----:B------:R-:W-:Y:S04]  /*1c9a0*/  STL.64 [R1+0x1160], R64 ;  /* 0x0011604001007387 */ /* 0x000fe80000100a00 */
[----:B------:R-:W-:Y:S04]  /*1c9b0*/  STL.64 [R1+0x1168], R66 ;  /* 0x0011684201007387 */ /* 0x000fe80000100a00 */
[----:B------:R-:W3:Y:S08]  /*1c9c0*/  LDL.LU.64 R38, [R1+0x488] ;  /* 0x0004880001267983 */ /* 0x000ef00000300a00 */
[----:B------:R-:W-:Y:S04]  /*1c9d0*/  STL.64 [R1+0x100], R8 ;  /* 0x0001000801007387 */ /* 0x000fe80000100a00 */
[----:B------:R1:W-:Y:S01]  /*1c9e0*/  STL.64 [R1+0x108], R10 ;  /* 0x0001080a01007387 */ /* 0x0003e20000100a00 */
[-C--:B------:R-:W-:Y:S08]  /*1c9f0*/  HMMA.1688.F32.TF32 R60, R196, R16.reuse, R60 ;  /* 0x00000010c43c723c */ /* 0x080ff0000008103c */
[-C--:B-1----:R-:W-:Y:S08]  /*1ca00*/  HMMA.1688.F32.TF32 R8, R192, R16.reuse, R56 ;  /* 0x00000010c008723c */ /* 0x082ff00000081038 */
[-C--:B------:R-:W-:Y:S07]  /*1ca10*/  HMMA.1688.F32.TF32 R52, R188, R16.reuse, R52 ;  /* 0x00000010bc34723c */ /* 0x080fee0000081034 */
[----:B------:R-:W-:Y:S01]  /*1ca20*/  STL.64 [R1+0x170], R60 ;  /* 0x0001703c01007387 */ /* 0x000fe20000100a00 */
[-C--:B------:R-:W-:Y:S03]  /*1ca30*/  HMMA.1688.F32.TF32 R48, R184, R16.reuse, R48 ;  /* 0x00000010b830723c */ /* 0x080fe60000081030 */
[----:B------:R-:W-:Y:S04]  /*1ca40*/  STL.64 [R1+0x178], R62 ;  /* 0x0001783e01007387 */ /* 0x000fe80000100a00 */
[----:B------:R-:W-:Y:S04]  /*1ca50*/  STL.64 [R1+0x190], R8 ;  /* 0x0001900801007387 */ /* 0x000fe80000100a00 */
[----:B------:R1:W-:Y:S02]  /*1ca60*/  STL.64 [R1+0x198], R10 ;  /* 0x0001980a01007387 */ /* 0x0003e40000100a00 */
[----:B-1----:R-:W-:Y:S02]  /*1ca70*/  HMMA.1688.F32.TF32 R8, R180, R16, R44 ;  /* 0x00000010b408723c */ /* 0x002fe4000008102c */
[----:B------:R-:W-:Y:S04]  /*1ca80*/  STL.64 [R1+0x1d0], R52 ;  /* 0x0001d03401007387 */ /* 0x000fe80000100a00 */
[----:B------:R-:W-:Y:S04]  /*1ca90*/  STL.64 [R1+0x1d8], R54 ;  /* 0x0001d83601007387 */ /* 0x000fe80000100a00 */
[----:B------:R-:W-:Y:S04]  /*1caa0*/  STL.64 [R1+0x1c0], R48 ;  /* 0x0001c03001007387 */ /* 0x000fe80000100a00 */
[----:B------:R-:W-:Y:S04]  /*1cab0*/  STL.64 [R1+0x1c8], R50 ;  /* 0x0001c83201007387 */ /* 0x000fe80000100a00 */
[----:B------:R-:W4:Y:S04]  /*1cac0*/  LDL.LU.64 R80, [R1+0x370] ;  /* 0x0003700001507983 */ /* 0x000f280000300a00 */
[----:B------:R-:W4:Y:S02]  /*1cad0*/  LDL.LU.64 R82, [R1+0x378] ;  /* 0x0003780001527983 */ /* 0x000f240000300a00 */
[----:B------:R-:W-:Y:S01]  /*1cae0*/  IMAD.MOV.U32 R29, RZ, RZ, R8 ;  /* 0x000000ffff1d7224 */ /* 0x000fe200078e0008 */
[----:B------:R-:W-:Y:S01]  /*1caf0*/  MOV R20, R11 ;  /* 0x0000000b00147202 */ /* 0x000fe20000000f00 */
[----:B------:R-:W-:-:S02]  /*1cb00*/  IMAD.MOV.U32 R28, RZ, RZ, R9 ;  /* 0x000000ffff1c7224 */ /* 0x000fc400078e0009 */
[----:B------:R-:W-:Y:S02]  /*1cb10*/  IMAD.MOV.U32 R21, RZ, RZ, R10 ;  /* 0x000000ffff157224 */ /* 0x000fe400078e000a */
[----:B------:R-:W-:Y:S04]  /*1cb20*/  STL [R1+0x247c], R20 ;  /* 0x00247c1401007387 */ /* 0x000fe80000100800 */
[----:B------:R-:W-:Y:S04]  /*1cb30*/  STL [R1+0x2478], R28 ;  /* 0x0024781c01007387 */ /* 0x000fe80000100800 */
[----:B------:R-:W-:Y:S04]  /*1cb40*/  STL [R1+0x2474], R29 ;  /* 0x0024741d01007387 */ /* 0x000fe80000100800 */
[----:B------:R-:W-:Y:S01]  /*1cb50*/  STL [R1+0x2470], R21 ;  /* 0x0024701501007387 */ /* 0x000fe20000100800 */
[----:B--2---:R-:W-:Y:S11]  /*1cb60*/  HMMA.1688.F32.TF32 R8, R176, R16, R40 ;  /* 0x00000010b008723c */ /* 0x004ff60000081028 */
[----:B------:R-:W-:Y:S11]  /*1cb70*/  @!UPT UIADD3 URZ, URZ, URZ, URZ ;  /* 0x0000003f3f3ff290 */ /* 0x000ff6000fffe03f */
[----:B------:R-:W-:Y:S01]  /*1cb80*/  @!UPT UIADD3 URZ, URZ, URZ, URZ ;  /* 0x0000003f3f3ff290 */ /* 0x000fe2000fffe03f */
[----:B------:R1:W-:Y:S04]  /*1cb90*/  STL.64 [R1+0x1a0], R8 ;  /* 0x0001a00801007387 */ /* 0x0003e80000100a00 */
[----:B------:R-:W2:Y:S04]  /*1cba0*/  LDL.LU.64 R76, [R1+0x2b0] ;  /* 0x0002b000014c7983 */ /* 0x000ea80000300a00 */
[----:B------:R-:W2:Y:S04]  /*1cbb0*/  LDL.LU.64 R78, [R1+0x2b8] ;  /* 0x0002b800014e7983 */ /* 0x000ea80000300a00 */
[----:B------:R-:W2:Y:S04]  /*1cbc0*/  LDL.LU.64 R72, [R1+0x210] ;  /* 0x0002100001487983 */ /* 0x000ea80000300a00 */
[----:B------:R-:W2:Y:S04]  /*1cbd0*/  LDL.LU.64 R74, [R1+0x218] ;  /* 0x00021800014a7983 */ /* 0x000ea80000300a00 */
[----:B------:R-:W2:Y:S04]  /*1cbe0*/  LDL.LU.64 R68, [R1+0x200] ;  /* 0x0002000001447983 */ /* 0x000ea80000300a00 */
[----:B------:R-:W2:Y:S01]  /*1cbf0*/  LDL.LU.64 R70, [R1+0x208] ;  /* 0x0002080001467983 */ /* 0x000ea20000300a00 */
[----:B------:R-:W-:-:S02]  /*1cc00*/  IMAD.MOV.U32 R25, RZ, RZ, R10 ;  /* 0x000000ffff197224 */ /* 0x000fc400078e000a */
[----:B------:R-:W-:Y:S01]  /*1cc10*/  IMAD.MOV.U32 R24, RZ, RZ, R11 ;  /* 0x000000ffff187224 */ /* 0x000fe200078e000b */
[----:B-1----:R-:W2:Y:S04]  /*1cc20*/  LDL.LU.64 R8, [R1+0x1f0] ;  /* 0x0001f00001087983 */ /* 0x002ea80000300a00 */
[----:B------:R-:W2:Y:S04]  /*1cc30*/  LDL.LU.64 R10, [R1+0x1f8] ;  /* 0x0001f800010a7983 */ /* 0x000ea80000300a00 */
[----:B------:R-:W2:Y:S04]  /*1cc40*/  LDL.LU.64 R64, [R1+0x1e0] ;  /* 0x0001e00001407983 */ /* 0x000ea80000300a00 */
[----:B------:R-:W2:Y:S04]  /*1cc50*/  LDL.LU.64 R66, [R1+0x1e8] ;  /* 0x0001e80001427983 */ /* 0x000ea80000300a00 */
[----:B------:R-:W-:Y:S04]  /*1cc60*/  STL [R1+0x2460], R24 ;  /* 0x0024601801007387 */ /* 0x000fe80000100800 */
[----:B------:R-:W-:Y:S04]  /*1cc70*/  STL [R1+0x245c], R25 ;  /* 0x00245c1901007387 */ /* 0x000fe80000100800 */
[----:B------:R-:W2:Y:S04]  /*1cc80*/  LDL.LU.64 R60, [R1+0x160] ;  /* 0x00016000013c7983 */ /* 0x000ea80000300a00 */
[----:B------:R-:W2:Y:S01]  /*1cc90*/  LDL.LU.64 R62, [R1+0x168] ;  /* 0x00016800013e7983 */ /* 0x000ea20000300a00 */
[-C--:B---3--:R-:W-:Y:S11]  /*1cca0*/  HMMA.1688.F32.TF32 R36, R172, R16.reuse, R36 ;  /* 0x00000010ac24723c */ /* 0x088ff60000081024 */
[----:B------:R-:W-:Y:S11]  /*1ccb0*/  @!UPT UIADD3 URZ, URZ, URZ, URZ ;  /* 0x0000003f3f3ff290 */ /* 0x000ff6000fffe03f */
[----:B------:R-:W-:Y:S01]  /*1ccc0*/  @!UPT UIADD3 URZ, URZ, URZ, URZ ;  /* 0x0000003f3f3ff290 */ /* 0x000fe2000fffe03f */
[----:B------:R1:W-:Y:S04]  /*1ccd0*/  STL.64 [R1+0x180], R36 ;  /* 0x0001802401007387 */ /* 0x0003e80000100a00 */
[----:B------:R3:W-:Y:S04]  /*1cce0*/  STL.64 [R1+0x188], R38 ;  /* 0x0001882601007387 */ /* 0x0007e80000100a00 */
[----:B------:R-:W2:Y:S04]  /*1ccf0*/  LDL.LU.64 R56, [R1+0xfb0] ;  /* 0x000fb00001387983 */ /* 0x000ea80000300a00 */
        /* <DEDUP_REMOVED lines=9> */
[----:B-1----:R-:W2:Y:S04]  /*1cd90*/  LDL.LU.64 R36, [R1+0x890] ;  /* 0x0008900001247983 */ /* 0x002ea80000300a00 */
[----:B---3--:R-:W3:Y:S01]  /*1cda0*/  LDL.LU.64 R38, [R1+0x898] ;  /* 0x0008980001267983 */ /* 0x008ee20000300a00 */
[----:B----4-:R-:W-:Y:S11]  /*1cdb0*/  HMMA.1688.F32.TF32 R80, R168, R16, R80 ;  /* 0x00000010a850723c */ /* 0x010ff60000081050 */
[----:B------:R-:W-:Y:S11]  /*1cdc0*/  @!UPT UIADD3 URZ, URZ, URZ, URZ ;  /* 0x0000003f3f3ff290 */ /* 0x000ff6000fffe03f */
[----:B------:R-:W-:Y:S01]  /*1cdd0*/  @!UPT UIADD3 URZ, URZ, URZ, URZ ;  /* 0x0000003f3f3ff290 */ /* 0x000fe2000fffe03f */
[----:B------:R2:W-:Y:S01]  /*1cde0*/  STL [R1+0x370], R80 ;  /* 0x0003705001007387 */ /* 0x0005e20000100800 */
[----:B------:R-:W-:Y:S01]  /*1cdf0*/  IMAD.MOV.U32 R0, RZ, RZ, R81 ;  /* 0x000000ffff007224 */ /* 0x000fe200078e0051 */
[----:B------:R-:W-:Y:S01]  /*1ce00*/  MOV R2, R82 ;  /* 0x0000005200027202 */ /* 0x000fe20000000f00 */
[----:B------:R-:W-:-:S05]  /*1ce10*/  IMAD.MOV.U32 R7, RZ, RZ, R83 ;  /* 0x000000ffff077224 */ /* 0x000fca00078e0053 */
[----:B------:R-:W-:Y:S04]  /*1ce20*/  STL [R1+0x244c], R7 ;  /* 0x00244c0701007387 */ /* 0x000fe80000100800 */
[----:B------:R-:W-:Y:S04]  /*1ce30*/  STL [R1+0x2448], R2 ;  /* 0x0024480201007387 */ /* 0x000fe80000100800 */
[----:B------:R-:W-:Y:S01]  /*1ce40*/  STL [R1+0x2444], R0 ;  /* 0x0024440001007387 */ /* 0x000fe20000100800 */
[-C--:B--2---:R-:W-:Y:S08]  /*1ce50*/  HMMA.1688.F32.TF32 R80, R164, R16.reuse, R76 ;  /* 0x00000010a450723c */ /* 0x084ff0000008104c */
[-C--:B------:R-:W-:Y:S08]  /*1ce60*/  HMMA.1688.F32.TF32 R76, R160, R16.reuse, R72 ;  /* 0x00000010a04c723c */ /* 0x080ff00000081048 */
[-C--:B------:R-:W-:Y:S07]  /*1ce70*/  HMMA.1688.F32.TF32 R72, R156, R16.reuse, R68 ;  /* 0x000000109c48723c */ /* 0x080fee0000081044 */
[----:B------:R-:W-:Y:S01]  /*1ce80*/  STL.64 [R1+0x4e0], R80 ;  /* 0x0004e05001007387 */ /* 0x000fe20000100a00 */
[-C--:B------:R-:W-:Y:S03]  /*1ce90*/  HMMA.1688.F32.TF32 R68, R152, R16.reuse, R8 ;  /* 0x000000109844723c */ /* 0x080fe60000081008 */
[----:B------:R-:W-:Y:S04]  /*1cea0*/  STL.64 [R1+0x4e8], R82 ;  /* 0x0004e85201007387 */ /* 0x000fe80000100a00 */
[----:B------:R-:W-:Y:S04]  /*1ceb0*/  STL.64 [R1+0x680], R76 ;  /* 0x0006804c01007387 */ /* 0x000fe80000100a00 */
[----:B------:R-:W-:Y:S04]  /*1cec0*/  STL.64 [R1+0x688], R78 ;  /* 0x0006884e01007387 */ /* 0x000fe80000100a00 */
[----:B------:R-:W4:Y:S04]  /*1ced0*/  LDL.LU.64 R8, [R1+0x6c0] ;  /* 0x0006c00001087983 */ /* 0x000f280000300a00 */
[----:B------:R-:W-:Y:S04]  /*1cee0*/  STL.64 [R1+0x830], R72 ;  /* 0x0008304801007387 */ /* 0x000fe80000100a00 */
[----:B------:R-:W-:Y:S04]  /*1cef0*/  STL.64 [R1+0x838], R74 ;  /* 0x0008384a01007387 */ /* 0x000fe80000100a00 */
[----:B------:R-:W4:Y:S01]  /*1cf00*/  LDL.LU.64 R10, [R1+0x6c8] ;  /* 0x0006c800010a7983 */ /* 0x000f220000300a00 */
        /* <DEDUP_REMOVED lines=10> */
[----:B------:R1:W-:Y:S01]  /*1cfb0*/  STL.64 [R1+0x1038], R18 ;  /* 0x0010381201007387 */ /* 0x0003e20000100a00 */
[-C--:B------:R-:W-:Y:S08]  /*1cfc0*/  HMMA.1688.F32.TF32 R56, R200, R12.reuse, R56 ;  /* 0x0000000cc838723c */ /* 0x080ff00000081038 */
[-C--:B------:R-:W-:Y:S08]  /*1cfd0*/  HMMA.1688.F32.TF32 R52, R196, R12.reuse, R52 ;  /* 0x0000000cc434723c */ /* 0x080ff00000081034 */
[-C--:B-1----:R-:W-:Y:S01]  /*1cfe0*/  HMMA.1688.F32.TF32 R16, R192, R12.reuse, R48 ;  /* 0x0000000cc010723c */ /* 0x082fe20000081030 */
[----:B------:R-:W-:Y:S06]  /*1cff0*/  LDSM.16.M88.4 R48, [R5+0x22c00] ;  /* 0x022c00000530783b */ /* 0x000fec0000000200 */
[----:B------:R-:W-:Y:S01]  /*1d000*/  STL.64 [R1+0x80], R56 ;  /* 0x0000803801007387 */ /* 0x000fe20000100a00 */
[-C--:B------:R-:W-:Y:S03]  /*1d010*/  HMMA.1688.F32.TF32 R44, R188, R12.reuse, R44 ;  /* 0x0000000cbc2c723c */ /* 0x080fe6000008102c */
[----:B------:R-:W-:Y:S04]  /*1d020*/  STL.64 [R1+0x88], R58 ;  /* 0x0000883a01007387 */ /* 0x000fe80000100a00 */
[----:B------:R-:W-:Y:S04]  /*1d030*/  STL.64 [R1+0xf0], R52 ;  /* 0x0000f03401007387 */ /* 0x000fe80000100a00 */
[----:B------:R-:W-:Y:S01]  /*1d040*/  STL.64 [R1+0xf8], R54 ;  /* 0x0000f83601007387 */ /* 0x000fe20000100a00 */
[-C--:B------:R-:W-:Y:S03]  /*1d050*/  HMMA.1688.F32.TF32 R40, R184, R12.reuse, R40 ;  /* 0x0000000cb828723c */ /* 0x080fe60000081028 */
[----:B------:R-:W-:Y:S04]  /*1d060*/  STL.64 [R1+0x160], R16 ;  /* 0x0001601001007387 */ /* 0x000fe80000100a00 */
[----:B------:R3:W-:Y:S04]  /*1d070*/  STL.64 [R1+0x168], R18 ;  /* 0x0001681201007387 */ /* 0x0007e80000100a00 */
[----:B------:R-:W1:Y:S01]  /*1d080*/  LDSM.16.M88.4 R52, [R5+0x22800] ;  /* 0x022800000534783b */ /* 0x000e620000000200 */
[----:B---3--:R-:W-:Y:S03]  /*1d090*/  HMMA.1688.F32.TF32 R16, R180, R12, R36 ;  /* 0x0000000cb410723c */ /* 0x008fe60000081024 */
[----:B------:R3:W-:Y:S04]  /*1d0a0*/  STL.64 [R1+0x130], R44 ;  /* 0x0001302c01007387 */ /* 0x0007e80000100a00 */
[----:B------:R4:W-:Y:S11]  /*1d0b0*/  STL.64 [R1+0x138], R46 ;  /* 0x0001382e01007387 */ /* 0x0009f60000100a00 */
[----:B------:R-:W-:Y:S05]  /*1d0c0*/  @!UPT UIADD3 URZ, URZ, URZ, URZ ;  /* 0x0000003f3f3ff290 */ /* 0x000fea000fffe03f */
[----:B------:R-:W-:Y:S04]  /*1d0d0*/  STL [R1+0x94], R17 ;  /* 0x0000941101007387 */ /* 0x000fe80000100800 */
[----:B------:R1:W-:Y:S04]  /*1d0e0*/  STL.64 [R1+0xc0], R40 ;  /* 0x0000c02801007387 */ /* 0x0003e80000100a00 */
[----:B------:R1:W-:Y:S04]  /*1d0f0*/  STL.64 [R1+0xc8], R42 ;  /* 0x0000c82a01007387 */ /* 0x0003e80000100a00 */
[----:B------:R-:W-:Y:S04]  /*1d100*/  STL.64 [R1+0x98], R18 ;  /* 0x0000981201007387 */ /* 0x000fe80000100a00 */
[----:B------:R-:W2:Y:S04]  /*1d110*/  LDL.LU.64 R76, [R1+0x5d0] ;  /* 0x0005d000014c7983 */ /* 0x000ea80000300a00 */
[----:B------:R-:W2:Y:S04]  /*1d120*/  LDL.LU.64 R78, [R1+0x5d8] ;  /* 0x0005d800014e7983 */ /* 0x000ea80000300a00 */
[----:B------:R-:W2:Y:S04]  /*1d130*/  LDL.LU.64 R56, [R1+0x490] ;  /* 0x0004900001387983 */ /* 0x000ea80000300a00 */
[----:B------:R-:W2:Y:S01]  /*1d140*/  LDL.LU.64 R58, [R1+0x498] ;  /* 0x00049800013a7983 */ /* 0x000ea20000300a00 */
[----:B------:R-:W-:-:S05]  /*1d150*/  IMAD.MOV.U32 R21, RZ, RZ, R16 ;  /* 0x000000ffff157224 */ /* 0x000fca00078e0010 */
[----:B------:R-:W-:Y:S04]  /*1d160*/  STL [R1+0x2484], R21 ;  /* 0x0024841501007387 */ /* 0x000fe80000100800 */
[----:B---3--:R-:W3:Y:S04]  /*1d170*/  LDL.LU.64 R44, [R1+0x440] ;  /* 0x00044000012c7983 */ /* 0x008ee80000300a00 */
[----:B----4-:R-:W3:Y:S04]  /*1d180*/  LDL.LU.64 R46, [R1+0x448] ;  /* 0x00044800012e7983 */ /* 0x010ee80000300a00 */
[----:B-1----:R-:W4:Y:S04]  /*1d190*/  LDL.LU.64 R40, [R1+0x360] ;  /* 0x0003600001287983 */ /* 0x002f280000300a00 */
[----:B------:R-:W4:Y:S04]  /*1d1a0*/  LDL.LU.64 R42, [R1+0x368] ;  /* 0x00036800012a7983 */ /* 0x000f280000300a00 */
[----:B------:R-:W3:Y:S04]  /*1d1b0*/  LDL.LU.64 R36, [R1+0x330] ;  /* 0x0003300001247983 */ /* 0x000ee80000300a00 */
[----:B------:R-:W3:Y:S01]  /*1d1c0*/  LDL.LU.64 R38, [R1+0x338] ;  /* 0x0003380001267983 */ /* 0x000ee20000300a00 */
[----:B------:R-:W-:Y:S11]  /*1d1d0*/  HMMA.1688.F32.TF32 R8, R176, R12, R8 ;  /* 0x0000000cb008723c */ /* 0x000ff60000081008 */
[----:B------:R-:W-:Y:S11]  /*1d1e0*/  @!UPT UIADD3 URZ, URZ, URZ, URZ ;  /* 0x0000003f3f3ff290 */ /* 0x000ff6000fffe03f */
[----:B------:R-:W-:Y:S02]  /*1d1f0*/  @!UPT UIADD3 URZ, URZ, URZ, URZ ;  /* 0x0000003f3f3ff290 */ /* 0x000fe4000fffe03f */
[----:B------:R-:W-:Y:S01]  /*1d200*/  IMAD.MOV.U32 R24, RZ, RZ, R8 ;  /* 0x000000ffff187224 */ /* 0x000fe200078e0008 */
[----:B------:R-:W-:Y:S01]  /*1d210*/  MOV R25, R9 ;  /* 0x0000000900197202 */ /* 0x000fe20000000f00 */
[----:B------:R-:W-:Y:S01]  /*1d220*/  IMAD.MOV.U32 R17, RZ, RZ, R10 ;  /* 0x000000ffff117224 */ /* 0x000fe200078e000a */
[----:B------:R-:W4:Y:S01]  /*1d230*/  LDL.LU.64 R8, [R1+0x2e0] ;  /* 0x0002e00001087983 */ /* 0x000f220000300a00 */
[----:B------:R-:W-:-:S03]  /*1d240*/  IMAD.MOV.U32 R16, RZ, RZ, R11 ;  /* 0x000000ffff107224 */ /* 0x000fc600078e000b */
        /* <DEDUP_REMOVED lines=9> */
[----:B------:R-:W-:Y:S04]  /*1d2e0*/  STL [R1+0x24e4], R16 ;  /* 0x0024e41001007387 */ /* 0x000fe80000100800 */
[----:B------:R1:W-:Y:S04]  /*1d2f0*/  STL [R1+0x24e0], R17 ;  /* 0x0024e01101007387 */ /* 0x0003e80000100800 */
[----:B------:R-:W-:Y:S04]  /*1d300*/  STL [R1+0x2488], R25 ;  /* 0x0024881901007387 */ /* 0x000fe80000100800 */
[----:B------:R-:W-:Y:S01]  /*1d310*/  STL [R1+0x2480], R24 ;  /* 0x0024801801007387 */ /* 0x000fe20000100800 */
[-C--:B--2---:R-:W-:Y:S08]  /*1d320*/  HMMA.1688.F32.TF32 R240, R172, R12.reuse, R76 ;  /* 0x0000000cacf0723c */ /* 0x084ff0000008104c */
[----:B-1----:R-:W-:Y:S11]  /*1d330*/  HMMA.1688.F32.TF32 R16, R168, R12, R56 ;  /* 0x0000000ca810723c */ /* 0x002ff60000081038 */
[----:B------:R-:W-:Y:S04]  /*1d340*/  @!UPT UIADD3 URZ, URZ, URZ, URZ ;  /* 0x0000003f3f3ff290 */ /* 0x000fe8000fffe03f */
[----:B------:R-:W-:Y:S04]  /*1d350*/  STL.64 [R1+0x2498], R242 ;  /* 0x002498f201007387 */ /* 0x000fe80000100a00 */
[----:B------:R-:W-:Y:S04]  /*1d360*/  STL.64 [R1+0x2490], R240 ;  /* 0x002490f001007387 */ /* 0x000fe80000100a00 */
[----:B------:R3:W-:Y:S01]  /*1d370*/  STL [R1+0x230], R16 ;  /* 0x0002301001007387 */ /* 0x0007e20000100800 */
[----:B------:R-:W-:Y:S01]  /*1d380*/  IMAD.MOV.U32 R7, RZ, RZ, R17 ;  /* 0x000000ffff077224 */ /* 0x000fe200078e0011 */
[----:B------:R-:W-:Y:S01]  /*1d390*/  MOV R2, R18 ;  /* 0x0000001200027202 */ /* 0x000fe20000000f00 */
[----:B------:R-:W-:-:S02]  /*1d3a0*/  IMAD.MOV.U32 R0, RZ, RZ, R19 ;  /* 0x000000ffff007224 */ /* 0x000fc400078e0013 */
[-C--:B---3--:R-:W-:Y:S01]  /*1d3b0*/  HMMA.1688.F32.TF32 R16, R164, R12.reuse, R44 ;  /* 0x0000000ca410723c */ /* 0x088fe2000008102c */
[----:B------:R-:W-:Y:S04]  /*1d3c0*/  STL [R1+0x2458], R7 ;  /* 0x0024580701007387 */ /* 0x000fe80000100800 */
[----:B------:R-:W-:Y:S04]  /*1d3d0*/  STL [R1+0x2454], R2 ;  /* 0x0024540201007387 */ /* 0x000fe80000100800 */
[----:B------:R-:W-:Y:S04]  /*1d3e0*/  STL [R1+0x2450], R0 ;  /* 0x0024500001007387 */ /* 0x000fe80000100800 */
[----:B------:R-:W2:Y:S04]  /*1d3f0*/  LDL.LU.64 R56, [R1+0xfc0] ;  /* 0x000fc00001387983 */ /* 0x000ea80000300a00 */
[----:B------:R-:W2:Y:S06]  /*1d400*/  LDL.LU.64 R58, [R1+0xfc8] ;  /* 0x000fc800013a7983 */ /* 0x000eac0000300a00 */
[----:B------:R-:W-:Y:S04]  /*1d410*/  STL.64 [R1+0x3f0], R16 ;  /* 0x0003f01001007387 */ /* 0x000fe80000100a00 */
[----:B------:R4:W-:Y:S04]  /*1d420*/  STL.64 [R1+0x3f8], R18 ;  /* 0x0003f81201007387 */ /* 0x0009e80000100a00 */
[----:B------:R-:W3:Y:S04]  /*1d430*/  LDL.LU.64 R44, [R1+0xe80] ;  /* 0x000e8000012c7983 */ /* 0x000ee80000300a00 */
[----:B------:R-:W3:Y:S01]  /*1d440*/  LDL.LU.64 R46, [R1+0xe88] ;  /* 0x000e8800012e7983 */ /* 0x000ee20000300a00 */
[-C--:B----4-:R-:W-:Y:S11]  /*1d450*/  HMMA.1688.F32.TF32 R16, R160, R12.reuse, R40 ;  /* 0x0000000ca010723c */ /* 0x090ff60000081028 */
[----:B------:R-:W-:Y:S11]  /*1d460*/  @!UPT UIADD3 URZ, URZ, URZ, URZ ;  /* 0x0000003f3f3ff290 */ /* 0x000ff6000fffe03f */
        /* <DEDUP_REMOVED lines=9> */
[----:B------:R-:W-:Y:S04]  /*1d500*/  STL.64 [R1+0x6f8], R18 ;  /* 0x0006f81201007387 */ /* 0x000fe80000100a00 */
[----:B------:R-:W4:Y:S04]  /*1d510*/  LDL.LU.64 R36, [R1+0xc00] ;  /* 0x000c000001247983 */ /* 0x000f280000300a00 */
[----:B------:R-:W4:Y:S01]  /*1d520*/  LDL.LU.64 R38, [R1+0xc08] ;  /* 0x000c080001267983 */ /* 0x000f220000300a00 */
[-C--:B------:R-:W-:Y:S11]  /*1d530*/  HMMA.1688.F32.TF32 R8, R152, R12.reuse, R8 ;  /* 0x0000000c9808723c */ /* 0x080ff60000081008 */
[----:B------:R-:W-:Y:S11]  /*1d540*/  @!UPT UIADD3 URZ, URZ, URZ, URZ ;  /* 0x0000003f3f3ff290 */ /* 0x000ff6000fffe03f */
[----:B------:R-:W-:Y:S01]  /*1d550*/  @!UPT UIADD3 URZ, URZ, URZ, URZ ;  /* 0x0000003f3f3ff290 */ /* 0x000fe2000fffe03f */
[----:B------:R1:W-:Y:S04]  /*1d560*/  STL.64 [R1+0x8b0], R8 ;  /* 0x0008b00801007387 */ /* 0x0003e80000100a00 */
[----:B------:R1:W-:Y:S04]  /*1d570*/  STL.64 [R1+0x8b8], R10 ;  /* 0x0008b80a01007387 */ /* 0x0003e80000100a00 */
[----:B-1----:R-:W4:Y:S04]  /*1d580*/  LDL.LU.64 R8, [R1+0xa70] ;  /* 0x000a700001087983 */ /* 0x002f280000300a00 */
[----:B------:R-:W4:Y:S01]  /*1d590*/  LDL.LU.64 R10, [R1+0xa78] ;  /* 0x000a7800010a7983 */ /* 0x000f220000300a00 */
[-C--:B------:R-:W-:Y:S08]  /*1d5a0*/  HMMA.1688.F32.TF32 R72, R140, R12.reuse, R72 ;  /* 0x0000000c8c48723c */ /* 0x080ff00000081048 */
[-C--:B------:R-:W-:Y:S08]  /*1d5b0*/  HMMA.1688.F32.TF32 R16, R148, R12.reuse, R68 ;  /* 0x0000000c9410723c */ /* 0x080ff00000081044 */
[----:B------:R-:W-:Y:S08]  /*1d5c0*/  HMMA.1688.F32.TF32 R64, R144, R12, R64 ;  /* 0x0000000c9040723c */ /* 0x000ff00000081040 */
[-C--:B------:R-:W-:Y:S01]  /*1d5d0*/  HMMA.1688.F32.TF32 R60, R200, R52.reuse, R60 ;  /* 0x00000034c83c723c */ /* 0x080fe2000008103c */
[----:B------:R-:W-:Y:S04]  /*1d5e0*/  STL.64 [R1+0xa80], R72 ;  /* 0x000a804801007387 */ /* 0x000fe80000100a00 */
[----:B------:R-:W-:Y:S04]  /*1d5f0*/  STL.64 [R1+0xa88], R74 ;  /* 0x000a884a01007387 */ /* 0x000fe80000100a00 */
[----:B------:R-:W-:Y:S04]  /*1d600*/  STL.64 [R1+0xe10], R16 ;  /* 0x000e101001007387 */ /* 0x000fe80000100a00 */
[----:B------:R-:W-:Y:S04]  /*1d610*/  STL.64 [R1+0xe18], R18 ;  /* 0x000e181201007387 */ /* 0x000fe80000100a00 */
[----:B------:R-:W-:Y:S04]  /*1d620*/  STL.64 [R1+0xf30], R64 ;  /* 0x000f304001007387 */ /* 0x000fe80000100a00 */
[----:B------:R-:W-:Y:S04]  /*1d630*/  STL.64 [R1+0xf38], R66 ;  /* 0x000f384201007387 */ /* 0x000fe80000100a00 */
[----:B------:R-:W-:Y:S01]  /*1d640*/  STL.64 [R1+0x70], R60 ;  /* 0x0000703c01007387 */ /* 0x000fe20000100a00 */
[-C--:B--2---:R-:W-:Y:S08]  /*1d650*/  HMMA.1688.F32.TF32 R56, R196, R52.reuse, R56 ;  /* 0x00000034c438723c */ /* 0x084ff00000081038 */
[-C--:B---3--:R-:W-:Y:S11]  /*1d660*/  HMMA.1688.F32.TF32 R44, R192, R52.reuse, R44 ;  /* 0x00000034c02c723c */ /* 0x088ff6000008102c */
[----:B------:R-:W-:Y:S04]  /*1d670*/  @!UPT UIADD3 URZ, URZ, URZ, URZ ;  /* 0x0000003f3f3ff290 */ /* 0x000fe8000fffe03f */
[----:B------:R1:W-:Y:S01]  /*1d680*/  STL.64 [R1+0xe0], R56 ;  /* 0x0000e03801007387 */ /* 0x0003e20000100a00 */
[----:B------:R-:W-:Y:S01]  /*1d690*/  MOV R252, R58 ;  /* 0x0000003a00fc7202 */ /* 0x000fe20000000f00 */
[----:B------:R-:W-:Y:S01]  /*1d6a0*/  IMAD.MOV.U32 R6, RZ, RZ, R59 ;  /* 0x000000ffff067224 */ /* 0x000fe200078e003b */
[-C--:B----4-:R-:W-:Y:S06]  /*1d6b0*/  HMMA.1688.F32.TF32 R40, R188, R52.reuse, R40 ;  /* 0x00000034bc28723c */ /* 0x090fec0000081028 */
[----:B------:R-:W-:Y:S02]  /*1d6c0*/  IMAD.MOV.U32 R100, RZ, RZ, R47 ;  /* 0x000000ffff647224 */ /* 0x000fe400078e002f */
[----:B------:R-:W-:Y:S01]  /*1d6d0*/  IMAD.MOV.U32 R101, RZ, RZ, R46 ;  /* 0x000000ffff657224 */ /* 0x000fe200078e002e */
[----:B------:R-:W-:Y:S04]  /*1d6e0*/  STL.64 [R1+0x150], R44 ;  /* 0x0001502c01007387 */ /* 0x000fe80000100a00 */
[----:B------:R-:W-:Y:S04]  /*1d6f0*/  STL [R1+0x2584], R100 ;  /* 0x0025846401007387 */ /* 0x000fe80000100800 */
[----:B------:R-:W-:Y:S01]  /*1d700*/  STL [R1+0x2580], R101 ;  /* 0x0025806501007387 */ /* 0x000fe20000100800 */
[-C--:B------:R-:W-:Y:S05]  /*1d710*/  HMMA.1688.F32.TF32 R36, R184, R52.reuse, R36 ;  /* 0x00000034b824723c */ /* 0x080fea0000081024 */
[----:B------:R-:W-:Y:S04]  /*1d720*/  STL.64 [R1+0x120], R40 ;  /* 0x0001202801007387 */ /* 0x000fe80000100a00 */
[----:B------:R-:W-:Y:S11]  /*1d730*/  STL.64 [R1+0x128], R42 ;  /* 0x0001282a01007387 */ /* 0x000ff60000100a00 */
[----:B------:R-:W-:Y:S03]  /*1d740*/  @!UPT UIADD3 URZ, URZ, URZ, URZ ;  /* 0x0000003f3f3ff290 */ /* 0x000fe6000fffe03f */
[----:B------:R2:W-:Y:S04]  /*1d750*/  STL.64 [R1+0xb0], R36 ;  /* 0x0000b02401007387 */ /* 0x0005e80000100a00 */
[----:B------:R3:W-:Y:S04]  /*1d760*/  STL.64 [R1+0xb8], R38 ;  /* 0x0000b82601007387 */ /* 0x0007e80000100a00 */
[----:B------:R-:W4:Y:S04]  /*1d770*/  LDL.LU.64 R84, [R1+0x880] ;  /* 0x0008800001547983 */ /* 0x000f280000300a00 */
[----:B------:R-:W4:Y:S04]  /*1d780*/  LDL.LU.64 R86, [R1+0x888] ;  /* 0x0008880001567983 */ /* 0x000f280000300a00 */
[----:B-1----:R-:W4:Y:S04]  /*1d790*/  LDL.LU.64 R56, [R1+0x6e0] ;  /* 0x0006e00001387983 */ /* 0x002f280000300a00 */
[----:B------:R-:W4:Y:S04]  /*1d7a0*/  LDL.LU.64 R58, [R1+0x6e8] ;  /* 0x0006e800013a7983 */ /* 0x000f280000300a00 */
[----:B------:R-:W4:Y:S04]  /*1d7b0*/  LDL.LU.64 R80, [R1+0x600] ;  /* 0x0006000001507983 */ /* 0x000f280000300a00 */
[----:B------:R-:W4:Y:S04]  /*1d7c0*/  LDL.LU.64 R82, [R1+0x608] ;  /* 0x0006080001527983 */ /* 0x000f280000300a00 */
[----:B--2---:R-:W2:Y:S04]  /*1d7d0*/  LDL.LU.64 R36, [R1+0x520] ;  /* 0x0005200001247983 */ /* 0x004ea80000300a00 */
[----:B---3--:R-:W2:Y:S01]  /*1d7e0*/  LDL.LU.64 R38, [R1+0x528] ;  /* 0x0005280001267983 */ /* 0x008ea20000300a00 */
[----:B------:R-:W-:Y:S03]  /*1d7f0*/  HMMA.1688.F32.TF32 R8, R180, R52, R8 ;  /* 0x00000034b408723c */ /* 0x000fe60000081008 */
[----:B------:R-:W3:Y:S04]  /*1d800*/  LDL.LU.64 R76, [R1+0x470] ;  /* 0x00047000014c7983 */ /* 0x000ee80000300a00 */
[----:B------:R-:W3:Y:S11]  /*1d810*/  LDL.LU.64 R78, [R1+0x478] ;  /* 0x00047800014e7983 */ /* 0x000ef60000300a00 */
[----:B------:R-:W-:Y:S06]  /*1d820*/  @!UPT UIADD3 URZ, URZ, URZ, URZ ;  /* 0x0000003f3f3ff290 */ /* 0x000fec000fffe03f */
[----:B------:R-:W-:Y:S01]  /*1d830*/  MOV R28, R8 ;  /* 0x00000008001c7202 */ /* 0x000fe20000000f00 */
[----:B------:R-:W-:Y:S02]  /*1d840*/  IMAD.MOV.U32 R29, RZ, RZ, R9 ;  /* 0x000000ffff1d7224 */ /* 0x000fe400078e0009 */
[----:B------:R-:W-:Y:S01]  /*1d850*/  IMAD.MOV.U32 R13, RZ, RZ, R10 ;  /* 0x000000ffff0d7224 */ /* 0x000fe200078e000a */
[----:B------:R-:W3:Y:S01]  /*1d860*/  LDL.LU.64 R8, [R1+0x3d0] ;  /* 0x0003d00001087983 */ /* 0x000ee20000300a00 */
[----:B------:R-:W-:-:S03]  /*1d870*/  IMAD.MOV.U32 R12, RZ, RZ, R11 ;  /* 0x000000ffff0c7224 */ /* 0x000fc600078e000b */
[----:B------:R-:W3:Y:S04]  /*1d880*/  LDL.LU.64 R10, [R1+0x3d8] ;  /* 0x0003d800010a7983 */ /* 0x000ee80000300a00 */
[----:B------:R-:W3:Y:S04]  /*1d890*/  LDL.LU.64 R72, [R1+0x3c0] ;  /* 0x0003c00001487983 */ /* 0x000ee80000300a00 */
[----:B------:R-:W3:Y:S04]  /*1d8a0*/  LDL.LU.64 R74, [R1+0x3c8] ;  /* 0x0003c800014a7983 */ /* 0x000ee80000300a00 */
[----:B------:R-:W3:Y:S01]  /*1d8b0*/  LDL.LU.64 R68, [R1+0x3b0] ;  /* 0x0003b00001447983 */ /* 0x000ee20000300a00 */
[----:B------:R-:W-:-:S03]  /*1d8c0*/  IMAD.MOV.U32 R18, RZ, RZ, R62 ;  /* 0x000000ffff127224 */ /* 0x000fc600078e003e */
        /* <DEDUP_REMOVED lines=10> */
[----:B------:R-:W-:Y:S04]  /*1d970*/  STL.64 [R1+0x25c8], R14 ;  /* 0x0025c80e01007387 */ /* 0x000fe80000100a00 */
[----:B------:R1:W-:Y:S04]  /*1d980*/  STL.64 [R1+0x25c0], R12 ;  /* 0x0025c00c01007387 */ /* 0x0003e80000100a00 */
[----:B------:R-:W-:Y:S04]  /*1d990*/  STL [R1+0x24ec], R29 ;  /* 0x0024ec1d01007387 */ /* 0x000fe80000100800 */
[----:B------:R-:W-:Y:S01]  /*1d9a0*/  STL [R1+0x24e8], R28 ;  /* 0x0024e81c01007387 */ /* 0x000fe20000100800 */
[-C--:B----4-:R-:W-:Y:S08]  /*1d9b0*/  HMMA.1688.F32.TF32 R248, R176, R52.reuse, R84 ;  /* 0x00000034b0f8723c */ /* 0x090ff00000081054 */
[-C--:B------:R-:W-:Y:S08]  /*1d9c0*/  HMMA.1688.F32.TF32 R56, R172, R52.reuse, R56 ;  /* 0x00000034ac38723c */ /* 0x080ff00000081038 */
[----:B-1----:R-:W-:Y:S07]  /*1d9d0*/  HMMA.1688.F32.TF32 R12, R168, R52, R80 ;  /* 0x00000034a80c723c */ /* 0x002fee0000081050 */
[----:B------:R-:W-:Y:S04]  /*1d9e0*/  STL.64 [R1+0x24a8], R250 ;  /* 0x0024a8fa01007387 */ /* 0x000fe80000100a00 */
[----:B------:R-:W-:Y:S04]  /*1d9f0*/  STL.64 [R1+0x24a0], R248 ;  /* 0x0024a0f801007387 */ /* 0x000fe80000100a00 */
[----:B------:R-:W-:Y:S04]  /*1da00*/  STL.64 [R1+0x24b8], R58 ;  /* 0x0024b83a01007387 */ /* 0x000fe80000100a00 */
[----:B------:R-:W-:Y:S04]  /*1da10*/  STL.64 [R1+0x24b0], R56 ;  /* 0x0024b03801007387 */ /* 0x000fe80000100a00 */
[----:B------:R2:W-:Y:S01]  /*1da20*/  STL.64 [R1+0x228], R14 ;  /* 0x0002280e01007387 */ /* 0x0005e20000100a00 */
[----:B------:R-:W-:Y:S01]  /*1da30*/  MOV R2, R12 ;  /* 0x0000000c00027202 */ /* 0x000fe20000000f00 */
[----:B------:R-:W-:-:S02]  /*1da40*/  IMAD.MOV.U32 R0, RZ, RZ, R13 ;  /* 0x000000ffff007224 */ /* 0x000fc400078e000d */
[-C--:B--2---:R-:W-:Y:S01]  /*1da50*/  HMMA.1688.F32.TF32 R12, R164, R52.reuse, R36 ;  /* 0x00000034a40c723c */ /* 0x084fe20000081024 */
[----:B------:R-:W2:Y:S04]  /*1da60*/  LDL.LU.64 R36, [R1+0xfa0] ;  /* 0x000fa00001247983 */ /* 0x000ea80000300a00 */
[----:B------:R-:W2:Y:S03]  /*1da70*/  LDL.LU.64 R38, [R1+0xfa8] ;  /* 0x000fa80001267983 */ /* 0x000ea60000300a00 */
[-C--:B---3--:R-:W-:Y:S11]  /*1da80*/  HMMA.1688.F32.TF32 R56, R160, R52.reuse, R76 ;  /* 0x00000034a038723c */ /* 0x088ff6000008104c */
[----:B------:R-:W-:Y:S04]  /*1da90*/  @!UPT UIADD3 URZ, URZ, URZ, URZ ;  /* 0x0000003f3f3ff290 */ /* 0x000fe8000fffe03f */
[----:B------:R-:W-:Y:S04]  /*1daa0*/  STL.64 [R1+0x360], R12 ;  /* 0x0003600c01007387 */ /* 0x000fe80000100a00 */
[----:B------:R1:W-:Y:S02]  /*1dab0*/  STL.64 [R1+0x368], R14 ;  /* 0x0003680e01007387 */ /* 0x0003e40000100a00 */
[-C--:B-1----:R-:W-:Y:S02]  /*1dac0*/  HMMA.1688.F32.TF32 R12, R156, R52.reuse, R8 ;  /* 0x000000349c0c723c */ /* 0x082fe40000081008 */
[----:B------:R-:W3:Y:S04]  /*1dad0*/  LDL.LU.64 R8, [R1+0xe30] ;  /* 0x000e300001087983 */ /* 0x000ee80000300a00 */
[----:B------:R-:W-:Y:S04]  /*1dae0*/  STL.64 [R1+0x470], R56 ;  /* 0x0004703801007387 */ /* 0x000fe80000100a00 */
[----:B------:R1:W-:Y:S04]  /*1daf0*/  STL.64 [R1+0x478], R58 ;  /* 0x0004783a01007387 */ /* 0x0003e80000100a00 */
[----:B------:R-:W3:Y:S01]  /*1db00*/  LDL.LU.64 R10, [R1+0xe38] ;  /* 0x000e3800010a7983 */ /* 0x000ee20000300a00 */
[-C--:B-1----:R-:W-:Y:S08]  /*1db10*/  HMMA.1688.F32.TF32 R56, R152, R52.reuse, R72 ;  /* 0x000000349838723c */ /* 0x082ff00000081048 */
[----:B------:R-:W-:Y:S04]  /*1db20*/  STL.64 [R1+0x5b0], R12 ;  /* 0x0005b00c01007387 */ /* 0x000fe80000100a00 */
[----:B------:R1:W-:Y:S01]  /*1db30*/  STL.64 [R1+0x5b8], R14 ;  /* 0x0005b80e01007387 */ /* 0x0003e20000100a00 */
[-C--:B------:R-:W-:Y:S08]  /*1db40*/  HMMA.1688.F32.TF32 R68, R140, R52.reuse, R68 ;  /* 0x000000348c44723c */ /* 0x080ff00000081044 */
[-C--:B-1----:R-:W-:Y:S02]  /*1db50*/  HMMA.1688.F32.TF32 R12, R148, R52.reuse, R64 ;  /* 0x00000034940c723c */ /* 0x082fe40000081040 */
[----:B------:R-:W-:Y:S04]  /*1db60*/  STL.64 [R1+0x750], R56 ;  /* 0x0007503801007387 */ /* 0x000fe80000100a00 */
[----:B------:R1:W-:Y:S02]  /*1db70*/  STL.64 [R1+0x758], R58 ;  /* 0x0007583a01007387 */ /* 0x0003e40000100a00 */
[----:B-1----:R-:W-:Y:S07]  /*1db80*/  HMMA.1688.F32.TF32 R56, R144, R52, R60 ;  /* 0x000000349038723c */ /* 0x002fee000008103c */
[----:B------:R-:W-:Y:S04]  /*1db90*/  STL.64 [R1+0xa10], R68 ;  /* 0x000a104401007387 */ /* 0x000fe80000100a00 */
[----:B------:R-:W-:Y:S04]  /*1dba0*/  STL.64 [R1+0xa18], R70 ;  /* 0x000a184601007387 */ /* 0x000fe80000100a00 */
[----:B------:R-:W-:Y:S04]  /*1dbb0*/  STL.64 [R1+0xa70], R12 ;  /* 0x000a700c01007387 */ /* 0x000fe80000100a00 */
[----:B------:R-:W-:Y:S04]  /*1dbc0*/  STL.64 [R1+0xa78], R14 ;  /* 0x000a780e01007387 */ /* 0x000fe80000100a00 */
[----:B------:R-:W-:Y:S04]  /*1dbd0*/  STL.64 [R1+0xe80], R56 ;  /* 0x000e803801007387 */ /* 0x000fe80000100a00 */
[----:B------:R1:W-:Y:S02]  /*1dbe0*/  STL.64 [R1+0xe88], R58 ;  /* 0x000e883a01007387 */ /* 0x0003e40000100a00 */
[-C--:B-1----:R-:W-:Y:S11]  /*1dbf0*/  HMMA.1688.F32.TF32 R56, R196, R48.reuse, R40 ;  /* 0x00000030c438723c */ /* 0x082ff60000081028 */
[----:B------:R-:W-:Y:S11]  /*1dc00*/  @!UPT UIADD3 URZ, URZ, URZ, URZ ;  /* 0x0000003f3f3ff290 */ /* 0x000ff6000fffe03f */
[----:B------:R-:W-:Y:S01]  /*1dc10*/  @!UPT UIADD3 URZ, URZ, URZ, URZ ;  /* 0x0000003f3f3ff290 */ /* 0x000fe2000fffe03f */
[----:B------:R-:W-:Y:S04]  /*1dc20*/  STL.64 [R1+0x2590], R58 ;  /* 0x0025903a01007387 */ /* 0x000fe80000100a00 */
[----:B------:R1:W-:Y:S04]  /*1dc30*/  STL.64 [R1+0x2588], R56 ;  /* 0x0025883801007387 */ /* 0x0003e80000100a00 */
[----:B------:R-:W3:Y:S04]  /*1dc40*/  LDL.LU.64 R80, [R1+0xd40] ;  /* 0x000d400001507983 */ /* 0x000ee80000300a00 */
[----:B------:R-:W3:Y:S04]  /*1dc50*/  LDL.LU.64 R82, [R1+0xd48] ;  /* 0x000d480001527983 */ /* 0x000ee80000300a00 */
[----:B------:R-:W3:Y:S04]  /*1dc60*/  LDL.LU.64 R76, [R1+0xbd0] ;  /* 0x000bd000014c7983 */ /* 0x000ee80000300a00 */
[----:B------:R-:W3:Y:S04]  /*1dc70*/  LDL.LU.64 R78, [R1+0xbd8] ;  /* 0x000bd800014e7983 */ /* 0x000ee80000300a00 */
[----:B------:R-:W-:Y:S01]  /*1dc80*/  STL.64 [R1+0x25b8], R54 ;  /* 0x0025b83601007387 */ /* 0x000fe20000100a00 */
[-C--:B------:R-:W-:Y:S11]  /*1dc90*/  HMMA.1688.F32.TF32 R44, R200, R48.reuse, R44 ;  /* 0x00000030c82c723c */ /* 0x080ff6000008102c */
[----:B------:R-:W-:Y:S11]  /*1dca0*/  @!UPT UIADD3 URZ, URZ, URZ, URZ ;  /* 0x0000003f3f3ff290 */ /* 0x000ff6000fffe03f */
[----:B------:R-:W-:Y:S02]  /*1dcb0*/  @!UPT UIADD3 URZ, URZ, URZ, URZ ;  /* 0x0000003f3f3ff290 */ /* 0x000fe4000fffe03f */
[----:B------:R-:W-:Y:S01]  /*1dcc0*/  IMAD.MOV.U32 R15, RZ, RZ, R44 ;  /* 0x000000ffff0f7224 */ /* 0x000fe200078e002c */
[----:B------:R-:W-:Y:S01]  /*1dcd0*/  MOV R13, R46 ;  /* 0x0000002e000d7202 */ /* 0x000fe20000000f00 */
[----:B------:R-:W-:Y:S02]  /*1dce0*/  IMAD.MOV.U32 R14, RZ, RZ, R45 ;  /* 0x000000ffff0e7224 */ /* 0x000fe400078e002d */
[----:B------:R-:W-:Y:S01]  /*1dcf0*/  IMAD.MOV.U32 R12, RZ, RZ, R47 ;  /* 0x000000ffff0c7224 */ /* 0x000fe200078e002f */
[----:B--2---:R-:W-:Y:S11]  /*1dd00*/  HMMA.1688.F32.TF32 R36, R192, R48, R36 ;  /* 0x00000030c024723c */ /* 0x004ff60000081024 */
[----:B------:R-:W-:Y:S11]  /*1dd10*/  @!UPT UIADD3 URZ, URZ, URZ, URZ ;  /* 0x0000003f3f3ff290 */ /* 0x000ff6000fffe03f */
[----:B------:R-:W-:Y:S02]  /*1dd20*/  @!UPT UIADD3 URZ, URZ, URZ, URZ ;  /* 0x0000003f3f3ff290 */ /* 0x000fe4000fffe03f */
[----:B------:R-:W-:Y:S01]  /*1dd30*/  MOV R53, R38 ;  /* 0x0000002600357202 */ /* 0x000fe20000000f00 */
[----:B------:R-:W-:-:S05]  /*1dd40*/  IMAD.MOV.U32 R52, RZ, RZ, R39 ;  /* 0x000000ffff347224 */ /* 0x000fca00078e0027 */
        /* <DEDUP_REMOVED lines=10> */
[----:B------:R-:W4:Y:S04]  /*1ddf0*/  LDL.LU.64 R58, [R1+0x5a8] ;  /* 0x0005a800013a7983 */ /* 0x000f280000300a00 */
[----:B--2---:R-:W2:Y:S04]  /*1de00*/  LDL.LU.64 R52, [R1+0x570] ;  /* 0x0005700001347983 */ /* 0x004ea80000300a00 */
[----:B------:R-:W2:Y:S04]  /*1de10*/  LDL.LU.64 R54, [R1+0x578] ;  /* 0x0005780001367983 */ /* 0x000ea80000300a00 */
[----:B------:R-:W2:Y:S04]  /*1de20*/  LDL.LU.64 R44, [R1+0x4d0] ;  /* 0x0004d000012c7983 */ /* 0x000ea80000300a00 */
[----:B------:R-:W2:Y:S04]  /*1de30*/  LDL.LU.64 R46, [R1+0x4d8] ;  /* 0x0004d800012e7983 */ /* 0x000ea80000300a00 */
[----:B------:R-:W2:Y:S04]  /*1de40*/  LDL.LU.64 R40, [R1+0x4c0] ;  /* 0x0004c00001287983 */ /* 0x000ea80000300a00 */
[----:B------:R-:W2:Y:S01]  /*1de50*/  LDL.LU.64 R42, [R1+0x4c8] ;  /* 0x0004c800012a7983 */ /* 0x000ea20000300a00 */
[----:B------:R-:W-:-:S02]  /*1de60*/  IMAD.MOV.U32 R100, RZ, RZ, R36 ;  /* 0x000000ffff647224 */ /* 0x000fc400078e0024 */
[----:B------:R-:W-:Y:S02]  /*1de70*/  IMAD.MOV.U32 R101, RZ, RZ, R37 ;  /* 0x000000ffff657224 */ /* 0x000fe400078e0025 */
[----:B------:R-:W2:Y:S01]  /*1de80*/  LDL.LU.64 R36, [R1+0x4a0] ;  /* 0x0004a00001247983 */ /* 0x000ea20000300a00 */
[-C--:B---3--:R-:W-:Y:S03]  /*1de90*/  HMMA.1688.F32.TF32 R240, R188, R48.reuse, R8 ;  /* 0x00000030bcf0723c */ /* 0x088fe60000081008 */
[----:B------:R-:W3:Y:S04]  /*1dea0*/  LDL.LU.64 R38, [R1+0x4a8] ;  /* 0x0004a80001267983 */ /* 0x000ee80000300a00 */
[----:B------:R-:W3:Y:S04]  /*1deb0*/  LDL.LU.64 R8, [R1+0x390] ;  /* 0x0003900001087983 */ /* 0x000ee80000300a00 */
[----:B------:R-:W3:Y:S11]  /*1dec0*/  LDL.LU.64 R10, [R1+0x398] ;  /* 0x00039800010a7983 */ /* 0x000ef60000300a00 */
[----:B------:R-:W-:Y:S01]  /*1ded0*/  @!UPT UIADD3 URZ, URZ, URZ, URZ ;  /* 0x0000003f3f3ff290 */ /* 0x000fe2000fffe03f */
[----:B------:R-:W-:Y:S04]  /*1dee0*/  STL.64 [R1+0x24c8], R242 ;  /* 0x0024c8f201007387 */ /* 0x000fe80000100a00 */
        /* <DEDUP_REMOVED lines=8> */
[-C--:B------:R-:W-:Y:S11]  /*1df70*/  HMMA.1688.F32.TF32 R76, R180, R48.reuse, R76 ;  /* 0x00000030b44c723c */ /* 0x080ff6000008104c */
[----:B------:R-:W-:Y:S11]  /*1df80*/  @!UPT UIADD3 URZ, URZ, URZ, URZ ;  /* 0x0000003f3f3ff290 */ /* 0x000ff6000fffe03f */
[----:B------:R-:W-:Y:S02]  /*1df90*/  @!UPT UIADD3 URZ, URZ, URZ, URZ ;  /* 0x0000003f3f3ff290 */ /* 0x000fe4000fffe03f */
[----:B------:R-:W-:Y:S01]  /*1dfa0*/  IMAD.MOV.U32 R25, RZ, RZ, R76 ;  /* 0x000000ffff197224 */ /* 0x000fe200078e004c */
[-C--:B----4-:R-:W-:Y:S08]  /*1dfb0*/  HMMA.1688.F32.TF32 R244, R176, R48.reuse, R72 ;  /* 0x00000030b0f4723c */ /* 0x090ff00000081048 */
[-C--:B------:R-:W-:Y:S08]  /*1dfc0*/  HMMA.1688.F32.TF32 R60, R172, R48.reuse, R60 ;  /* 0x00000030ac3c723c */ /* 0x080ff0000008103c */
[-C--:B------:R-:W-:Y:S08]  /*1dfd0*/  HMMA.1688.F32.TF32 R68, R168, R48.reuse, R68 ;  /* 0x00000030a844723c */ /* 0x080ff00000081044 */
[-C--:B------:R-:W-:Y:S01]  /*1dfe0*/  HMMA.1688.F32.TF32 R64, R164, R48.reuse, R64 ;  /* 0x00000030a440723c */ /* 0x080fe20000081040 */
[----:B------:R-:W-:Y:S04]  /*1dff0*/  STL.64 [R1+0x24d8], R246 ;  /* 0x0024d8f601007387 */ /* 0x000fe80000100a00 */
[----:B------:R-:W-:Y:S04]  /*1e000*/  STL.64 [R1+0x24d0], R244 ;  /* 0x0024d0f401007387 */ /* 0x000fe80000100a00 */
[----:B------:R-:W-:Y:S04]  /*1e010*/  STL.64 [R1+0x24f8], R62 ;  /* 0x0024f83e01007387 */ /* 0x000fe80000100a00 */
[----:B------:R1:W-:Y:S02]  /*1e020*/  STL.64 [R1+0x24f0], R60 ;  /* 0x0024f03c01007387 */ /* 0x0003e40000100a00 */
[-C--:B-1----:R-:W-:Y:S02]  /*1e030*/  HMMA.1688.F32.TF32 R60, R160, R48.reuse, R56 ;  /* 0x00000030a03c723c */ /* 0x082fe40000081038 */
[----:B------:R-:W-:Y:S04]  /*1e040*/  STL.64 [R1+0x210], R68 ;  /* 0x0002104401007387 */ /* 0x000fe80000100a00 */
[----:B------:R-:W-:Y:S02]  /*1e050*/  STL [R1+0x218], R70 ;  /* 0x0002184601007387 */ /* 0x000fe40000100800 */
[-C--:B--2---:R-:W-:Y:S02]  /*1e060*/  HMMA.1688.F32.TF32 R52, R156, R48.reuse, R52 ;  /* 0x000000309c34723c */ /* 0x084fe40000081034 */
[----:B------:R-:W2:Y:S04]  /*1e070*/  LDL.LU.64 R56, [R1+0x1280] ;  /* 0x0012800001387983 */ /* 0x000ea80000300a00 */
[----:B------:R-:W-:Y:S02]  /*1e080*/  STL.64 [R1+0x2e0], R64 ;  /* 0x0002e04001007387 */ /* 0x000fe40000100a00 */
[-C--:B------:R-:W-:Y:S02]  /*1e090*/  HMMA.1688.F32.TF32 R44, R152, R48.reuse, R44 ;  /* 0x00000030982c723c */ /* 0x080fe4000008102c */
[----:B------:R-:W-:Y:S04]  /*1e0a0*/  STL.64 [R1+0x2e8], R66 ;  /* 0x0002e84201007387 */ /* 0x000fe80000100a00 */
[----:B------:R-:W2:Y:S02]  /*1e0b0*/  LDL.LU.64 R58, [R1+0x1288] ;  /* 0x00128800013a7983 */ /* 0x000ea40000300a00 */
[-C--:B------:R-:W-:Y:S02]  /*1e0c0*/  HMMA.1688.F32.TF32 R40, R140, R48.reuse, R40 ;  /* 0x000000308c28723c */ /* 0x080fe40000081028 */
[----:B------:R1:W-:Y:S04]  /*1e0d0*/  STL.64 [R1+0x3c0], R60 ;  /* 0x0003c03c01007387 */ /* 0x0003e80000100a00 */
[----:B------:R4:W-:Y:S04]  /*1e0e0*/  STL.64 [R1+0x3c8], R62 ;  /* 0x0003c83e01007387 */ /* 0x0009e80000100a00 */
[----:B------:R-:W2:Y:S04]  /*1e0f0*/  LDL.LU.64 R80, [R1+0x1270] ;  /* 0x0012700001507983 */ /* 0x000ea80000300a00 */
[----:B------:R-:W2:Y:S04]  /*1e100*/  LDL.LU.64 R82, [R1+0x1278] ;  /* 0x0012780001527983 */ /* 0x000ea80000300a00 */
[----:B------:R1:W-:Y:S04]  /*1e110*/  STL.64 [R1+0x3d0], R52 ;  /* 0x0003d03401007387 */ /* 0x0003e80000100a00 */
[----:B------:R1:W-:Y:S04]  /*1e120*/  STL.64 [R1+0x3d8], R54 ;  /* 0x0003d83601007387 */ /* 0x0003e80000100a00 */
[----:B------:R-:W-:Y:S04]  /*1e130*/  STL.64 [R1+0x5d0], R44 ;  /* 0x0005d02c01007387 */ /* 0x000fe80000100a00 */
[----:B------:R-:W-:Y:S04]  /*1e140*/  STL.64 [R1+0x5d8], R46 ;  /* 0x0005d82e01007387 */ /* 0x000fe80000100a00 */
[----:B-1----:R-:W2:Y:S04]  /*1e150*/  LDL.LU.64 R60, [R1+0x1260] ;  /* 0x00126000013c7983 */ /* 0x002ea80000300a00 */
[----:B------:R-:W-:Y:S04]  /*1e160*/  STL.64 [R1+0x860], R40 ;  /* 0x0008602801007387 */ /* 0x000fe80000100a00 */
[----:B------:R-:W-:Y:S04]  /*1e170*/  STL.64 [R1+0x868], R42 ;  /* 0x0008682a01007387 */ /* 0x000fe80000100a00 */
[----:B----4-:R-:W4:Y:S01]  /*1e180*/  LDL.LU.64 R62, [R1+0x1268] ;  /* 0x00126800013e7983 */ /* 0x010f220000300a00 */
[-C--:B---3--:R-:W-:Y:S08]  /*1e190*/  HMMA.1688.F32.TF32 R36, R148, R48.reuse, R36 ;  /* 0x000000309424723c */ /* 0x088ff00000081024 */
[----:B------:R-:W-:Y:S01]  /*1e1a0*/  HMMA.1688.F32.TF32 R8, R144, R48, R8 ;  /* 0x000000309008723c */ /* 0x000fe20000081008 */
[----:B------:R-:W-:Y:S01]  /*1e1b0*/  IMAD.MOV.U32 R7, RZ, RZ, R71 ;  /* 0x000000ffff077224 */ /* 0x000fe200078e0047 */
[----:B------:R-:W-:Y:S01]  /*1e1c0*/  MOV R24, R78 ;  /* 0x0000004e00187202 */ /* 0x000fe20000000f00 */
[----:B------:R-:W-:Y:S01]  /*1e1d0*/  IMAD.MOV.U32 R21, RZ, RZ, R77 ;  /* 0x000000ffff157224 */ /* 0x000fe200078e004d */
[----:B------:R-:W2:Y:S01]  /*1e1e0*/  LDSM.16.M88.4 R44, [R5+0x23000] ;  /* 0x02300000052c783b */ /* 0x000ea20000000200 */
[----:B------:R-:W-:-:S03]  /*1e1f0*/  IMAD.MOV.U32 R20, RZ, RZ, R79 ;  /* 0x000000ffff147224 */ /* 0x000fc600078e004f */
[----:B------:R-:W1:Y:S07]  /*1e200*/  LDSM.16.M88.4 R40, [R5+0x23400] ;  /* 0x023400000528783b */ /* 0x000e6e0000000200 */
[----:B------:R-:W-:Y:S04]  /*1e210*/  STL.64 [R1+0xa20], R36 ;  /* 0x000a202401007387 */ /* 0x000fe80000100a00 */
[----:B------:R-:W-:Y:S04]  /*1e220*/  STL.64 [R1+0xa28], R38 ;  /* 0x000a282601007387 */ /* 0x000fe80000100a00 */
[----:B------:R-:W3:Y:S04]  /*1e230*/  LDL.LU.64 R92, [R1+0x1250] ;  /* 0x00125000015c7983 */ /* 0x000ee80000300a00 */
[----:B------:R-:W3:Y:S04]  /*1e240*/  LDL.LU.64 R94, [R1+0x1258] ;  /* 0x00125800015e7983 */ /* 0x000ee80000300a00 */
[----:B------:R-:W-:Y:S04]  /*1e250*/  STL.64 [R1+0xd50], R8 ;  /* 0x000d500801007387 */ /* 0x000fe80000100a00 */
[----:B------:R-:W-:Y:S04]  /*1e260*/  STL.64 [R1+0xd58], R10 ;  /* 0x000d580a01007387 */ /* 0x000fe80000100a00 */
        /* <DEDUP_REMOVED lines=10> */
[----:B------:R-:W4:Y:S04]  /*1e310*/  LDSM.16.M88.4 R36, [R5+0x23800] ;  /* 0x023800000524783b */ /* 0x000f280000000200 */
[----:B------:R1:W-:Y:S04]  /*1e320*/  STL.64 [R1+0x25a8], R50 ;  /* 0x0025a83201007387 */ /* 0x0003e80000100a00 */
[----:B------:R-:W1:Y:S01]  /*1e330*/  LDSM.16.M88.4 R8, [R5+0x23c00] ;  /* 0x023c00000508783b */ /* 0x000e620000000200 */
[C---:B--2---:R-:W-:Y:S08]  /*1e340*/  HMMA.1688.F32.TF32 R56, R200.reuse, R44, R56 ;  /* 0x0000002cc838723c */ /* 0x044ff00000081038 */
[C---:B-1----:R-:W-:Y:S11]  /*1e350*/  HMMA.1688.F32.TF32 R80, R200.reuse, R40, R80 ;  /* 0x00000028c850723c */ /* 0x042ff60000081050 */
[----:B------:R-:W-:Y:S04]  /*1e360*/  @!UPT UIADD3 URZ, URZ, URZ, URZ ;  /* 0x0000003f3f3ff290 */ /* 0x000fe8000fffe03f */
[----:B------:R-:W-:Y:S04]  /*1e370*/  STL.64 [R1+0x25a0], R58 ;  /* 0x0025a03a01007387 */ /* 0x000fe80000100a00 */
[----:B------:R4:W-:Y:S05]  /*1e380*/  STL.64 [R1+0x2598], R56 ;  /* 0x0025983801007387 */ /* 0x0009ea0000100a00 */
[----:B------:R-:W-:Y:S01]  /*1e390*/  IMAD.MOV.U32 R51, RZ, RZ, R80 ;  /* 0x000000ffff337224 */ /* 0x000fe200078e0050 */
[----:B----4-:R-:W-:Y:S01]  /*1e3a0*/  HMMA.1688.F32.TF32 R56, R200, R36, R60 ;  /* 0x00000024c838723c */ /* 0x010fe2000008103c */
[----:B------:R-:W-:Y:S01]  /*1e3b0*/  MOV R50, R81 ;  /* 0x0000005100327202 */ /* 0x000fe20000000f00 */
[----:B------:R-:W-:Y:S01]  /*1e3c0*/  IMAD.MOV.U32 R49, RZ, RZ, R82 ;  /* 0x000000ffff317224 */ /* 0x000fe200078e0052 */
[----:B------:R-:W2:Y:S01]  /*1e3d0*/  LDL.LU.64 R80, [R1+0x10f0] ;  /* 0x0010f00001507983 */ /* 0x000ea20000300a00 */
[----:B------:R-:W-:-:S03]  /*1e3e0*/  IMAD.MOV.U32 R48, RZ, RZ, R83 ;  /* 0x000000ffff307224 */ /* 0x000fc600078e0053 */
[----:B------:R-:W2:Y:S04]  /*1e3f0*/  LDL.LU.64 R82, [R1+0x10f8] ;  /* 0x0010f80001527983 */ /* 0x000ea80000300a00 */
[----:B------:R-:W4:Y:S04]  /*1e400*/  LDL.LU.64 R84, [R1+0x10e0] ;  /* 0x0010e00001547983 */ /* 0x000f280000300a00 */
[----:B------:R-:W4:Y:S04]  /*1e410*/  LDL.LU.64 R86, [R1+0x10e8] ;  /* 0x0010e80001567983 */ /* 0x000f280000300a00 */
[----:B------:R-:W4:Y:S04]  /*1e420*/  LDL.LU.64 R88, [R1+0x10d0] ;  /* 0x0010d00001587983 */ /* 0x000f280000300a00 */
[----:B------:R-:W4:Y:S04]  /*1e430*/  LDL.LU.64 R90, [R1+0x10d8] ;  /* 0x0010d800015a7983 */ /* 0x000f280000300a00 */
[----:B------:R-:W4:Y:S04]  /*1e440*/  LDL.LU.64 R60, [R1+0x10a0] ;  /* 0x0010a000013c7983 */ /* 0x000f280000300a00 */
[----:B------:R-:W4:Y:S01]  /*1e450*/  LDL.LU.64 R62, [R1+0x10a8] ;  /* 0x0010a800013e7983 */ /* 0x000f220000300a00 */
        /* <DEDUP_REMOVED lines=9> */
[----:B------:R-:W4:Y:S01]  /*1e4f0*/  LDL.LU.64 R114, [R1+0x1078] ;  /* 0x0010780001727983 */ /* 0x000f220000300a00 */
[C---:B---3--:R-:W-:Y:S03]  /*1e500*/  HMMA.1688.F32.TF32 R64, R196.reuse, R44, R64 ;  /* 0x0000002cc440723c */ /* 0x048fe60000081040 */
[----:B------:R-:W3:Y:S04]  /*1e510*/  LDL.LU.64 R108, [R1+0xf90] ;  /* 0x000f9000016c7983 */ /* 0x000ee80000300a00 */
[----:B------:R-:W3:Y:S01]  /*1e520*/  LDL.LU.64 R110, [R1+0xf98] ;  /* 0x000f9800016e7983 */ /* 0x000ee20000300a00 */
[C---:B------:R-:W-:Y:S08]  /*1e530*/  HMMA.1688.F32.TF32 R68, R196.reuse, R40, R68 ;  /* 0x00000028c444723c */ /* 0x040ff00000081044 */
[C---:B------:R-:W-:Y:S08]  /*1e540*/  HMMA.1688.F32.TF32 R72, R196.reuse, R36, R72 ;  /* 0x00000024c448723c */ /* 0x040ff00000081048 */
[----:B------:R-:W-:Y:S08]  /*1e550*/  HMMA.1688.F32.TF32 R196, R196, R8, R76 ;  /* 0x00000008c4c4723c */ /* 0x000ff0000008104c */
[----:B------:R-:W-:Y:S01]  /*1e560*/  HMMA.1688.F32.TF32 R76, R192, R44, R52 ;  /* 0x0000002cc04c723c */ /* 0x000fe20000081034 */
[----:B------:R-:W3:Y:S04]  /*1e570*/  LDL.LU.64 R52, [R1+0xf80] ;  /* 0x000f800001347983 */ /* 0x000ee80000300a00 */
[----:B------:R-:W3:Y:S03]  /*1e580*/  LDL.LU.64 R54, [R1+0xf88] ;  /* 0x000f880001367983 */ /* 0x000ee60000300a00 */
[----:B------:R-:W-:Y:S11]  /*1e590*/  HMMA.1688.F32.TF32 R200, R200, R8, R92 ;  /* 0x00000008c8c8723c */ /* 0x000ff6000008105c */
[----:B------:R-:W-:Y:S04]  /*1e5a0*/  @!UPT UIADD3 URZ, URZ, URZ, URZ ;  /* 0x0000003f3f3ff290 */ /* 0x000fe8000fffe03f */
[----:B------:R-:W-:Y:S04]  /*1e5b0*/  STL.64 [R1+0x2508], R78 ;  /* 0x0025084e01007387 */ /* 0x000fe80000100a00 */
[----:B------:R-:W-:Y:S01]  /*1e5c0*/  STL.64 [R1+0x2500], R76 ;  /* 0x0025004c01007387 */ /* 0x000fe20000100a00 */
[C---:B--2---:R-:W-:Y:S08]  /*1e5d0*/  HMMA.1688.F32.TF32 R80, R192.reuse, R40, R80 ;  /* 0x00000028c050723c */ /* 0x044ff00000081050 */
[C---:B----4-:R-:W-:Y:S08]  /*1e5e0*/  HMMA.1688.F32.TF32 R84, R192.reuse, R36, R84 ;  /* 0x00000024c054723c */ /* 0x050ff00000081054 */
[----:B------:R-:W-:Y:S08]  /*1e5f0*/  HMMA.1688.F32.TF32 R192, R192, R8, R88 ;  /* 0x00000008c0c0723c */ /* 0x000ff00000081058 */
[C---:B------:R-:W-:Y:S01]  /*1e600*/  HMMA.1688.F32.TF32 R88, R188.reuse, R44, R60 ;  /* 0x0000002cbc58723c */ /* 0x040fe2000008103c */
[----:B------:R-:W-:Y:S07]  /*1e610*/  STL.64 [R1+0x2518], R82 ;  /* 0x0025185201007387 */ /* 0x000fee0000100a00 */
[C---:B------:R-:W-:Y:S01]  /*1e620*/  HMMA.1688.F32.TF32 R92, R188.reuse, R40, R56 ;  /* 0x00000028bc5c723c */ /* 0x040fe20000081038 */
[----:B------:R1:W-:Y:S07]  /*1e630*/  STL.64 [R1+0x2510], R80 ;  /* 0x0025105001007387 */ /* 0x0003ee0000100a00 */
[C---:B------:R-:W-:Y:S01]  /*1e640*/  HMMA.1688.F32.TF32 R96, R188.reuse, R36, R96 ;  /* 0x00000024bc60723c */ /* 0x040fe20000081060 */
[----:B------:R-:W-:Y:S07]  /*1e650*/  STL.64 [R1+0x2528], R86 ;  /* 0x0025285601007387 */ /* 0x000fee0000100a00 */
[----:B------:R-:W-:Y:S01]  /*1e660*/  HMMA.1688.F32.TF32 R188, R188, R8, R112 ;  /* 0x00000008bcbc723c */ /* 0x000fe20000081070 */
[----:B------:R-:W-:Y:S04]  /*1e670*/  STL.64 [R1+0x2520], R84 ;  /* 0x0025205401007387 */ /* 0x000fe80000100a00 */
[----:B-1----:R-:W2:Y:S04]  /*1e680*/  LDL.LU.64 R80, [R1+0xf70] ;  /* 0x000f700001507983 */ /* 0x002ea80000300a00 */
[----:B------:R-:W2:Y:S04]  /*1e690*/  LDL.LU.64 R82, [R1+0xf78] ;  /* 0x000f780001527983 */ /* 0x000ea80000300a00 */
[----:B------:R-:W-:Y:S04]  /*1e6a0*/  STL.64 [R1+0x2538], R194 ;  /* 0x002538c201007387 */ /* 0x000fe80000100a00 */
[----:B------:R1:W-:Y:S04]  /*1e6b0*/  STL.64 [R1+0x2530], R192 ;  /* 0x002530c001007387 */ /* 0x0003e80000100a00 */
[----:B------:R-:W4:Y:S04]  /*1e6c0*/  LDL.LU.64 R76, [R1+0xf60] ;  /* 0x000f6000014c7983 */ /* 0x000f280000300a00 */
[----:B------:R-:W4:Y:S04]  /*1e6d0*/  LDL.LU.64 R78, [R1+0xf68] ;  /* 0x000f6800014e7983 */ /* 0x000f280000300a00 */
[----:B------:R-:W-:Y:S04]  /*1e6e0*/  STL.64 [R1+0x2548], R90 ;  /* 0x0025485a01007387 */ /* 0x000fe80000100a00 */
[----:B------:R-:W-:Y:S04]  /*1e6f0*/  STL.64 [R1+0x2540], R88 ;  /* 0x0025405801007387 */ /* 0x000fe80000100a00 */
[----:B------:R-:W4:Y:S04]  /*1e700*/  LDL.LU.64 R60, [R1+0xe70] ;  /* 0x000e7000013c7983 */ /* 0x000f280000300a00 */
[----:B------:R-:W4:Y:S04]  /*1e710*/  LDL.LU.64 R62, [R1+0xe78] ;  /* 0x000e7800013e7983 */ /* 0x000f280000300a00 */
[----:B------:R-:W4:Y:S04]  /*1e720*/  LDL.LU.64 R56, [R1+0xe60] ;  /* 0x000e600001387983 */ /* 0x000f280000300a00 */
[----:B------:R-:W4:Y:S04]  /*1e730*/  LDL.LU.64 R58, [R1+0xe68] ;  /* 0x000e6800013a7983 */ /* 0x000f280000300a00 */
[----:B------:R-:W-:Y:S04]  /*1e740*/  STL.64 [R1+0x2558], R94 ;  /* 0x0025585e01007387 */ /* 0x000fe80000100a00 */
[----:B------:R-:W-:Y:S01]  /*1e750*/  STL.64 [R1+0x2550], R92 ;  /* 0x0025505c01007387 */ /* 0x000fe20000100a00 */
[C---:B---3--:R-:W-:Y:S03]  /*1e760*/  HMMA.1688.F32.TF32 R112, R184.reuse, R40, R52 ;  /* 0x00000028b870723c */ /* 0x048fe60000081034 */
[----:B------:R-:W-:Y:S04]  /*1e770*/  STL.64 [R1+0x2568], R98 ;  /* 0x0025686201007387 */ /* 0x000fe80000100a00 */
[----:B------:R-:W-:Y:S04]  /*1e780*/  STL.64 [R1+0x2560], R96 ;  /* 0x0025606001007387 */ /* 0x000fe80000100a00 */
[----:B------:R-:W-:Y:S04]  /*1e790*/  STL.64 [R1+0x2578], R190 ;  /* 0x002578be01007387 */ /* 0x000fe80000100a00 */
        /* <DEDUP_REMOVED lines=13> */
[----:B---3--:R-:W3:Y:S04]  /*1e870*/  LDL.LU.64 R188, [R1+0xcf0] ;  /* 0x000cf00001bc7983 */ /* 0x008ee80000300a00 */
[----:B------:R-:W3:Y:S04]  /*1e880*/  LDL.LU.64 R190, [R1+0xcf8] ;  /* 0x000cf80001be7983 */ /* 0x000ee80000300a00 */
[----:B------:R-:W3:Y:S04]  /*1e890*/  LDL.LU.64 R96, [R1+0xce0] ;  /* 0x000ce00001607983 */ /* 0x000ee80000300a00 */
[----:B------:R-:W3:Y:S04]  /*1e8a0*/  LDL.LU.64 R98, [R1+0xce8] ;  /* 0x000ce80001627983 */ /* 0x000ee80000300a00 */
[----:B------:R-:W3:Y:S04]  /*1e8b0*/  LDL.LU.64 R92, [R1+0xcd0] ;  /* 0x000cd000015c7983 */ /* 0x000ee80000300a00 */
[----:B------:R-:W3:Y:S04]  /*1e8c0*/  LDL.LU.64 R94, [R1+0xcd8] ;  /* 0x000cd800015e7983 */ /* 0x000ee80000300a00 */
[----:B------:R-:W3:Y:S01]  /*1e8d0*/  LDL.LU.64 R88, [R1+0xcc0] ;  /* 0x000cc00001587983 */ /* 0x000ee20000300a00 */
[C---:B------:R-:W-:Y:S03]  /*1e8e0*/  HMMA.1688.F32.TF32 R108, R184.reuse, R44, R108 ;  /* 0x0000002cb86c723c */ /* 0x040fe6000008106c */
[----:B------:R-:W3:Y:S04]  /*1e8f0*/  LDL.LU.64 R90, [R1+0xcc8] ;  /* 0x000cc800015a7983 */ /* 0x000ee80000300a00 */
[----:B------:R-:W3:Y:S04]  /*1e900*/  LDL.LU.64 R84, [R1+0xc40] ;  /* 0x000c400001547983 */ /* 0x000ee80000300a00 */
[----:B------:R-:W3:Y:S01]  /*1e910*/  LDL.LU.64 R86, [R1+0xc48] ;  /* 0x000c480001567983 */ /* 0x000ee20000300a00 */
[C---:B--2---:R-:W-:Y:S03]  /*1e920*/  HMMA.1688.F32.TF32 R116, R184.reuse, R36, R80 ;  /* 0x00000024b874723c */ /* 0x044fe60000081050 */
[----:B------:R-:W2:Y:S04]  /*1e930*/  LDL.LU.64 R80, [R1+0xc30] ;  /* 0x000c300001507983 */ /* 0x000ea80000300a00 */
[----:B------:R-:W2:Y:S01]  /*1e940*/  LDL.LU.64 R82, [R1+0xc38] ;  /* 0x000c380001527983 */ /* 0x000ea20000300a00 */
[----:B----4-:R-:W-:Y:S03]  /*1e950*/  HMMA.1688.F32.TF32 R184, R184, R8, R76 ;  /* 0x00000008b8b8723c */ /* 0x010fe6000008104c */
[----:B------:R-:W4:Y:S04]  /*1e960*/  LDL.LU.64 R76, [R1+0xc20] ;  /* 0x000c2000014c7983 */ /* 0x000f280000300a00 */
[----:B------:R-:W4:Y:S01]  /*1e970*/  LDL.LU.64 R78, [R1+0xc28] ;  /* 0x000c2800014e7983 */ /* 0x000f220000300a00 */
[C---:B------:R-:W-:Y:S03]  /*1e980*/  HMMA.1688.F32.TF32 R120, R180.reuse, R44, R60 ;  /* 0x0000002cb478723c */ /* 0x040fe6000008103c */
        /* <DEDUP_REMOVED lines=8> */
[----:B------:R-:W-:Y:S08]  /*1ea10*/  HMMA.1688.F32.TF32 R204, R180, R8, R204 ;  /* 0x00000008b4cc723c */ /* 0x000ff000000810cc */
[C---:B------:R-:W-:Y:S08]  /*1ea20*/  HMMA.1688.F32.TF32 R180, R176.reuse, R44, R216 ;  /* 0x0000002cb0b4723c */ /* 0x040ff000000810d8 */
[C---:B------:R-:W-:Y:S08]  /*1ea30*/  HMMA.1688.F32.TF32 R208, R176.reuse, R40, R208 ;  /* 0x00000028b0d0723c */ /* 0x040ff000000810d0 */
[C---:B------:R-:W-:Y:S08]  /*1ea40*/  HMMA.1688.F32.TF32 R212, R176.reuse, R36, R212 ;  /* 0x00000024b0d4723c */ /* 0x040ff000000810d4 */
[----:B------:R-:W-:Y:S08]  /*1ea50*/  HMMA.1688.F32.TF32 R216, R176, R8, R192 ;  /* 0x00000008b0d8723c */ /* 0x000ff000000810c0 */
[C---:B---3--:R-:W-:Y:S08]  /*1ea60*/  HMMA.1688.F32.TF32 R176, R172.reuse, R44, R188 ;  /* 0x0000002cacb0723c */ /* 0x048ff000000810bc */
[C---:B------:R-:W-:Y:S08]  /*1ea70*/  HMMA.1688.F32.TF32 R220, R172.reuse, R40, R96 ;  /* 0x00000028acdc723c */ /* 0x040ff00000081060 */
[C---:B------:R-:W-:Y:S08]  /*1ea80*/  HMMA.1688.F32.TF32 R224, R172.reuse, R36, R92 ;  /* 0x00000024ace0723c */ /* 0x040ff0000008105c */
[----:B------:R-:W-:Y:S08]  /*1ea90*/  HMMA.1688.F32.TF32 R228, R172, R8, R88 ;  /* 0x00000008ace4723c */ /* 0x000ff00000081058 */
[C---:B------:R-:W-:Y:S08]  /*1eaa0*/  HMMA.1688.F32.TF32 R172, R168.reuse, R44, R84 ;  /* 0x0000002ca8ac723c */ /* 0x040ff00000081054 */
[C---:B--2---:R-:W-:Y:S08]  /*1eab0*/  HMMA.1688.F32.TF32 R232, R168.reuse, R40, R80 ;  /* 0x00000028a8e8723c */ /* 0x044ff00000081050 */
[C---:B----4-:R-:W-:Y:S08]  /*1eac0*/  HMMA.1688.F32.TF32 R236, R168.reuse, R36, R76 ;  /* 0x00000024a8ec723c */ /* 0x050ff0000008104c */
[----:B------:R-:W-:Y:S01]  /*1ead0*/  HMMA.1688.F32.TF32 R168, R168, R8, R60 ;  /* 0x00000008a8a8723c */ /* 0x000fe2000008103c */
[----:B------:R-:W2:Y:S04]  /*1eae0*/  LDL.LU.64 R60, [R1+0xb60] ;  /* 0x000b6000013c7983 */ /* 0x000ea80000300a00 */
[----:B------:R-:W2:Y:S03]  /*1eaf0*/  LDL.LU.64 R62, [R1+0xb68] ;  /* 0x000b6800013e7983 */ /* 0x000ea60000300a00 */
[C---:B------:R-:W-:Y:S08]  /*1eb00*/  HMMA.1688.F32.TF32 R56, R164.reuse, R44, R56 ;  /* 0x0000002ca438723c */ /* 0x040ff00000081038 */
[C---:B------:R-:W-:Y:S11]  /*1eb10*/  HMMA.1688.F32.TF32 R52, R164.reuse, R40, R52 ;  /* 0x00000028a434723c */ /* 0x040ff60000081034 */
[----:B------:R-:W-:Y:S04]  /*1eb20*/  @!UPT UIADD3 URZ, URZ, URZ, URZ ;  /* 0x0000003f3f3ff290 */ /* 0x000fe8000fffe03f */
[----:B------:R1:W-:Y:S04]  /*1eb30*/  STL.64 [R1+0x200], R56 ;  /* 0x0002003801007387 */ /* 0x0003e80000100a00 */
[----:B------:R3:W-:Y:S04]  /*1eb40*/  STL.64 [R1+0x208], R58 ;  /* 0x0002083a01007387 */ /* 0x0007e80000100a00 */
[----:B-1----:R-:W4:Y:S04]  /*1eb50*/  LDL.LU.64 R56, [R1+0xb50] ;  /* 0x000b500001387983 */ /* 0x002f280000300a00 */
[----:B---3--:R-:W4:Y:S04]  /*1eb60*/  LDL.LU.64 R58, [R1+0xb58] ;  /* 0x000b5800013a7983 */ /* 0x008f280000300a00 */
        /* <DEDUP_REMOVED lines=15> */
[----:B---3--:R-:W4:Y:S04]  /*1ec60*/  LDL.LU.64 R54, [R1+0x9e8] ;  /* 0x0009e80001367983 */ /* 0x008f280000300a00 */
[----:B------:R-:W4:Y:S04]  /*1ec70*/  LDL.LU.64 R80, [R1+0x9d0] ;  /* 0x0009d00001507983 */ /* 0x000f280000300a00 */
[----:B------:R-:W4:Y:S01]  /*1ec80*/  LDL.LU.64 R82, [R1+0x9d8] ;  /* 0x0009d80001527983 */ /* 0x000f220000300a00 */
[C---:B--2---:R-:W-:Y:S11]  /*1ec90*/  HMMA.1688.F32.TF32 R60, R164.reuse, R36, R60 ;  /* 0x00000024a43c723c */ /* 0x044ff6000008103c */
[----:B------:R-:W-:Y:S11]  /*1eca0*/  @!UPT UIADD3 URZ, URZ, URZ, URZ ;  /* 0x0000003f3f3ff290 */ /* 0x000ff6000fffe03f */
[----:B------:R-:W-:Y:S01]  /*1ecb0*/  @!UPT UIADD3 URZ, URZ, URZ, URZ ;  /* 0x0000003f3f3ff290 */ /* 0x000fe2000fffe03f */
[----:B------:R1:W-:Y:S04]  /*1ecc0*/  STL.64 [R1+0x1e0], R60 ;  /* 0x0001e03c01007387 */ /* 0x0003e80000100a00 */
[----:B------:R2:W-:Y:S04]  /*1ecd0*/  STL.64 [R1+0x1e8], R62 ;  /* 0x0001e83e01007387 */ /* 0x0005e80000100a00 */
[----:B------:R-:W3:Y:S04]  /*1ece0*/  LDL.LU.64 R76, [R1+0x9a0] ;  /* 0x0009a000014c7983 */ /* 0x000ee80000300a00 */
[----:B------:R-:W3:Y:S04]  /*1ecf0*/  LDL.LU.64 R78, [R1+0x9a8] ;  /* 0x0009a800014e7983 */ /* 0x000ee80000300a00 */
[----:B-1----:R-:W3:Y:S04]  /*1ed00*/  LDL.LU.64 R60, [R1+0x990] ;  /* 0x00099000013c7983 */ /* 0x002ee80000300a00 */
[----:B--2---:R-:W2:Y:S01]  /*1ed10*/  LDL.LU.64 R62, [R1+0x998] ;  /* 0x00099800013e7983 */ /* 0x004ea20000300a00 */
[----:B----4-:R-:W-:Y:S03]  /*1ed20*/  HMMA.1688.F32.TF32 R164, R164, R8, R56 ;  /* 0x00000008a4a4723c */ /* 0x010fe60000081038 */
[----:B------:R-:W4:Y:S04]  /*1ed30*/  LDL.LU.64 R56, [R1+0x980] ;  /* 0x0009800001387983 */ /* 0x000f280000300a00 */
[----:B------:R-:W4:Y:S01]  /*1ed40*/  LDL.LU.64 R58, [R1+0x988] ;  /* 0x00098800013a7983 */ /* 0x000f220000300a00 */
[C---:B------:R-:W-:Y:S08]  /*1ed50*/  HMMA.1688.F32.TF32 R192, R160.reuse, R44, R192 ;  /* 0x0000002ca0c0723c */ /* 0x040ff000000810c0 */
[C---:B------:R-:W-:Y:S08]  /*1ed60*/  HMMA.1688.F32.TF32 R188, R160.reuse, R40, R188 ;  /* 0x00000028a0bc723c */ /* 0x040ff000000810bc */
[C---:B------:R-:W-:Y:S08]  /*1ed70*/  HMMA.1688.F32.TF32 R96, R160.reuse, R36, R96 ;  /* 0x00000024a060723c */ /* 0x040ff00000081060 */
[----:B------:R-:W-:Y:S08]  /*1ed80*/  HMMA.1688.F32.TF32 R160, R160, R8, R92 ;  /* 0x00000008a0a0723c */ /* 0x000ff0000008105c */
[C---:B------:R-:W-:Y:S08]  /*1ed90*/  HMMA.1688.F32.TF32 R92, R156.reuse, R44, R88 ;  /* 0x0000002c9c5c723c */ /* 0x040ff00000081058 */
[C---:B------:R-:W-:Y:S01]  /*1eda0*/  HMMA.1688.F32.TF32 R88, R156.reuse, R40, R84 ;  /* 0x000000289c58723c */ /* 0x040fe20000081054 */
[----:B------:R-:W-:Y:S04]  /*1edb0*/  STL.64 [R1+0x2d0], R192 ;  /* 0x0002d0c001007387 */ /* 0x000fe80000100a00 */
[----:B------:R-:W-:Y:S04]  /*1edc0*/  STL.64 [R1+0x2d8], R194 ;  /* 0x0002d8c201007387 */ /* 0x000fe80000100a00 */
[----:B------:R-:W-:Y:S04]  /*1edd0*/  STL.64 [R1+0x2c0], R188 ;  /* 0x0002c0bc01007387 */ /* 0x000fe80000100a00 */
[----:B------:R-:W-:Y:S01]  /*1ede0*/  STL.64 [R1+0x2c8], R190 ;  /* 0x0002c8be01007387 */ /* 0x000fe20000100a00 */
[C---:B------:R-:W-:Y:S03]  /*1edf0*/  HMMA.1688.F32.TF32 R84, R156.reuse, R36, R52 ;  /* 0x000000249c54723c */ /* 0x040fe60000081034 */
[----:B------:R-:W-:Y:S04]  /*1ee00*/  STL.64 [R1+0x2b0], R96 ;  /* 0x0002b06001007387 */ /* 0x000fe80000100a00 */
[----:B------:R-:W-:Y:S04]  /*1ee10*/  STL.64 [R1+0x2b8], R98 ;  /* 0x0002b86201007387 */ /* 0x000fe80000100a00 */
[----:B------:R1:W-:Y:S04]  /*1ee20*/  STL.64 [R1+0x3b0], R92 ;  /* 0x0003b05c01007387 */ /* 0x0003e80000100a00 */
[----:B------:R1:W-:Y:S04]  /*1ee30*/  STL.64 [R1+0x3b8], R94 ;  /* 0x0003b85e01007387 */ /* 0x0003e80000100a00 */
[----:B------:R-:W4:Y:S04]  /*1ee40*/  LDL.LU.64 R52, [R1+0x970] ;  /* 0x0009700001347983 */ /* 0x000f280000300a00 */
[----:B------:R1:W-:Y:S04]  /*1ee50*/  STL.64 [R1+0x3a0], R88 ;  /* 0x0003a05801007387 */ /* 0x0003e80000100a00 */
[----:B------:R1:W-:Y:S04]  /*1ee60*/  STL.64 [R1+0x3a8], R90 ;  /* 0x0003a85a01007387 */ /* 0x0003e80000100a00 */
[----:B------:R-:W4:Y:S01]  /*1ee70*/  LDL.LU.64 R54, [R1+0x978] ;  /* 0x0009780001367983 */ /* 0x000f220000300a00 */
[----:B------:R-:W-:Y:S03]  /*1ee80*/  HMMA.1688.F32.TF32 R156, R156, R8, R80 ;  /* 0x000000089c9c723c */ /* 0x000fe60000081050 */
[----:B------:R1:W-:Y:S04]  /*1ee90*/  STL.64 [R1+0x390], R84 ;  /* 0x0003905401007387 */ /* 0x0003e80000100a00 */
[----:B------:R1:W-:Y:S11]  /*1eea0*/  STL.64 [R1+0x398], R86 ;  /* 0x0003985601007387 */ /* 0x0003f60000100a00 */
[----:B------:R-:W-:Y:S05]  /*1eeb0*/  @!UPT UIADD3 URZ, URZ, URZ, URZ ;  /* 0x0000003f3f3ff290 */ /* 0x000fea000fffe03f */
[----:B------:R-:W-:Y:S04]  /*1eec0*/  STL [R1+0x2434], R156 ;  /* 0x0024349c01007387 */ /* 0x000fe80000100800 */
[----:B------:R-:W-:Y:S04]  /*1eed0*/  STL [R1+0x2430], R157 ;  /* 0x0024309d01007387 */ /* 0x000fe80000100800 */
[----:B------:R-:W-:Y:S04]  /*1eee0*/  STL [R1+0x242c], R158 ;  /* 0x00242c9e01007387 */ /* 0x000fe80000100800 */
[----:B------:R-:W-:Y:S01]  /*1eef0*/  STL [R1+0x2428], R159 ;  /* 0x0024289f01007387 */ /* 0x000fe20000100800 */
[C---:B---3--:R-:W-:Y:S08]  /*1ef00*/  HMMA.1688.F32.TF32 R76, R152.reuse, R44, R76 ;  /* 0x0000002c984c723c */ /* 0x048ff0000008104c */
[C---:B--2---:R-:W-:Y:S08]  /*1ef10*/  HMMA.1688.F32.TF32 R60, R152.reuse, R40, R60 ;  /* 0x00000028983c723c */ /* 0x044ff0000008103c */
[C---:B----4-:R-:W-:Y:S07]  /*1ef20*/  HMMA.1688.F32.TF32 R56, R152.reuse, R36, R56 ;  /* 0x000000249838723c */ /* 0x050fee0000081038 */
[----:B------:R2:W-:Y:S04]  /*1ef30*/  STL.64 [R1+0x4d0], R76 ;  /* 0x0004d04c01007387 */ /* 0x0005e80000100a00 */
[----:B------:R3:W-:Y:S04]  /*1ef40*/  STL.64 [R1+0x4d8], R78 ;  /* 0x0004d84e01007387 */ /* 0x0007e80000100a00 */
[----:B-1----:R-:W4:Y:S04]  /*1ef50*/  LDL.LU.64 R92, [R1+0x6d0] ;  /* 0x0006d000015c7983 */ /* 0x002f280000300a00 */
[----:B------:R1:W-:Y:S04]  /*1ef60*/  STL.64 [R1+0x4b0], R60 ;  /* 0x0004b03c01007387 */ /* 0x0003e80000100a00 */
[----:B------:R1:W-:Y:S04]  /*1ef70*/  STL.64 [R1+0x4b8], R62 ;  /* 0x0004b83e01007387 */ /* 0x0003e80000100a00 */
[----:B------:R-:W4:Y:S04]  /*1ef80*/  LDL.LU.64 R94, [R1+0x6d8] ;  /* 0x0006d800015e7983 */ /* 0x000f280000300a00 */
        /* <DEDUP_REMOVED lines=8> */
[----:B--2---:R-:W2:Y:S04]  /*1f010*/  LDL.LU.64 R76, [R1+0x910] ;  /* 0x00091000014c7983 */ /* 0x004ea80000300a00 */
[----:B---3--:R-:W2:Y:S04]  /*1f020*/  LDL.LU.64 R78, [R1+0x918] ;  /* 0x00091800014e7983 */ /* 0x008ea80000300a00 */
[----:B-1----:R-:W3:Y:S04]  /*1f030*/  LDL.LU.64 R60, [R1+0x7f0] ;  /* 0x0007f000013c7983 */ /* 0x002ee80000300a00 */
[----:B------:R-:W3:Y:S04]  /*1f040*/  LDL.LU.64 R62, [R1+0x7f8] ;  /* 0x0007f800013e7983 */ /* 0x000ee80000300a00 */
[----:B------:R-:W3:Y:S04]  /*1f050*/  LDL.LU.64 R56, [R1+0x940] ;  /* 0x0009400001387983 */ /* 0x000ee80000300a00 */
[----:B------:R-:W3:Y:S01]  /*1f060*/  LDL.LU.64 R58, [R1+0x948] ;  /* 0x00094800013a7983 */ /* 0x000ee20000300a00 */
[----:B------:R-:W-:Y:S01]  /*1f070*/  HMMA.1688.F32.TF32 R52, R152, R8, R52 ;  /* 0x000000089834723c */ /* 0x000fe20000081034 */
[----:B------:R-:W-:Y:S01]  /*1f080*/  MOV R244, R132 ;  /* 0x0000008400f47202 */ /* 0x000fe20000000f00 */
[----:B------:R-:W-:Y:S01]  /*1f090*/  IMAD.MOV.U32 R245, RZ, RZ, R133 ;  /* 0x000000fffff57224 */ /* 0x000fe200078e0085 */
[----:B------:R-:W-:Y:S01]  /*1f0a0*/  LDS R152, [R3+0x4000] ;  /* 0x0040000003987984 */ /* 0x000fe20000000800 */
[----:B------:R-:W-:-:S02]  /*1f0b0*/  IMAD.MOV.U32 R246, RZ, RZ, R136 ;  /* 0x000000fffff67224 */ /* 0x000fc400078e0088 */
[----:B------:R-:W-:Y:S01]  /*1f0c0*/  IMAD.MOV.U32 R247, RZ, RZ, R137 ;  /* 0x000000fffff77224 */ /* 0x000fe200078e0089 */
[----:B------:R-:W-:Y:S04]  /*1f0d0*/  LDS R154, [R3+0x6000] ;  /* 0x00600000039a7984 */ /* 0x000fe80000000800 */
[----:B------:R-:W-:Y:S04]  /*1f0e0*/  LDS R153, [R4+0x4000] ;  /* 0x0040000004997984 */ /* 0x000fe80000000800 */
[----:B------:R-:W1:Y:S09]  /*1f0f0*/  LDS R155, [R4+0x6000] ;  /* 0x00600000049b7984 */ /* 0x000e720000000800 */
[----:B------:R-:W-:Y:S01]  /*1f100*/  IMAD.MOV.U32 R156, RZ, RZ, R52 ;  /* 0x000000ffff9c7224 */ /* 0x000fe200078e0034 */
[----:B------:R-:W-:Y:S01]  /*1f110*/  MOV R157, R53 ;  /* 0x00000035009d7202 */ /* 0x000fe20000000f00 */
[----:B------:R-:W-:Y:S01]  /*1f120*/  IMAD.MOV.U32 R158, RZ, RZ, R54 ;  /* 0x000000ffff9e7224 */ /* 0x000fe200078e0036 */
[----:B------:R-:W3:Y:S01]  /*1f130*/  LDL.LU.64 R52, [R1+0x930] ;  /* 0x0009300001347983 */ /* 0x000ee20000300a00 */
[----:B------:R-:W-:-:S03]  /*1f140*/  IMAD.MOV.U32 R159, RZ, RZ, R55 ;  /* 0x000000ffff9f7224 */ /* 0x000fc600078e0037 */
[----:B------:R-:W3:Y:S01]  /*1f150*/  LDL.LU.64 R54, [R1+0x938] ;  /* 0x0009380001367983 */ /* 0x000ee20000300a00 */
[C---:B----4-:R-:W-:Y:S08]  /*1f160*/  HMMA.1688.F32.TF32 R92, R140.reuse, R44, R92 ;  /* 0x0000002c8c5c723c */ /* 0x050ff0000008105c */
[C---:B------:R-:W-:Y:S08]  /*1f170*/  HMMA.1688.F32.TF32 R88, R140.reuse, R40, R88 ;  /* 0x000000288c58723c */ /* 0x040ff00000081058 */
[C---:B------:R-:W-:Y:S08]  /*1f180*/  HMMA.1688.F32.TF32 R84, R140.reuse, R36, R84 ;  /* 0x000000248c54723c */ /* 0x040ff00000081054 */
[----:B------:R-:W-:Y:S08]  /*1f190*/  HMMA.1688.F32.TF32 R80, R140, R8, R80 ;  /* 0x000000088c50723c */ /* 0x000ff00000081050 */
[C---:B--2---:R-:W-:Y:S08]  /*1f1a0*/  HMMA.1688.F32.TF32 R76, R148.reuse, R44, R76 ;  /* 0x0000002c944c723c */ /* 0x044ff0000008104c */
[C---:B---3--:R-:W-:Y:S08]  /*1f1b0*/  HMMA.1688.F32.TF32 R60, R148.reuse, R40, R60 ;  /* 0x00000028943c723c */ /* 0x048ff0000008103c */
[C---:B------:R-:W-:Y:S01]  /*1f1c0*/  HMMA.1688.F32.TF32 R56, R148.reuse, R36, R56 ;  /* 0x000000249438723c */ /* 0x040fe20000081038 */
[----:B------:R-:W-:Y:S04]  /*1f1d0*/  STL.64 [R1+0x6d0], R92 ;  /* 0x0006d05c01007387 */ /* 0x000fe80000100a00 */
[----:B------:R-:W-:Y:S04]  /*1f1e0*/  STL.64 [R1+0x6d8], R94 ;  /* 0x0006d85e01007387 */ /* 0x000fe80000100a00 */
[----:B------:R-:W-:Y:S04]  /*1f1f0*/  STL.64 [R1+0x6b0], R84 ;  /* 0x0006b05401007387 */ /* 0x000fe80000100a00 */
[----:B------:R-:W-:Y:S04]  /*1f200*/  STL.64 [R1+0x6c0], R88 ;  /* 0x0006c05801007387 */ /* 0x000fe80000100a00 */
[----:B------:R-:W-:Y:S04]  /*1f210*/  STL.64 [R1+0x6c8], R90 ;  /* 0x0006c85a01007387 */ /* 0x000fe80000100a00 */
[----:B------:R-:W-:Y:S04]  /*1f220*/  STL [R1+0x6b8], R86 ;  /* 0x0006b85601007387 */ /* 0x000fe80000100800 */
[----:B------:R-:W-:Y:S04]  /*1f230*/  STL.64 [R1+0x6a0], R80 ;  /* 0x0006a05001007387 */ /* 0x000fe80000100a00 */
[----:B------:R-:W-:Y:S04]  /*1f240*/  STL.64 [R1+0x6a8], R82 ;  /* 0x0006a85201007387 */ /* 0x000fe80000100a00 */
[----:B------:R-:W-:Y:S04]  /*1f250*/  STL.64 [R1+0x800], R76 ;  /* 0x0008004c01007387 */ /* 0x000fe80000100a00 */
[----:B------:R-:W-:Y:S04]  /*1f260*/  STL.64 [R1+0x808], R78 ;  /* 0x0008084e01007387 */ /* 0x000fe80000100a00 */
[----:B------:R2:W-:Y:S04]  /*1f270*/  STL.64 [R1+0x7f0], R60 ;  /* 0x0007f03c01007387 */ /* 0x0005e80000100a00 */
[----:B------:R3:W-:Y:S04]  /*1f280*/  STL.64 [R1+0x7f8], R62 ;  /* 0x0007f83e01007387 */ /* 0x0007e80000100a00 */
[----:B------:R-:W-:Y:S01]  /*1f290*/  STL.64 [R1+0x780], R56 ;  /* 0x0007803801007387 */ /* 0x000fe20000100a00 */
[----:B------:R-:W-:Y:S03]  /*1f2a0*/  HMMA.1688.F32.TF32 R148, R148, R8, R52 ;  /* 0x000000089494723c */ /* 0x000fe60000081034 */
[----:B------:R4:W-:Y:S04]  /*1f2b0*/  STL.64 [R1+0x788], R58 ;  /* 0x0007883a01007387 */ /* 0x0009e80000100a00 */
[----:B------:R-:W-:Y:S01]  /*1f2c0*/  MOV R52, R135 ;  /* 0x0000008700347202 */ /* 0x000fe20000000f00 */
[----:B------:R-:W-:Y:S01]  /*1f2d0*/  IMAD.MOV.U32 R53, RZ, RZ, R134 ;  /* 0x000000ffff357224 */ /* 0x000fe200078e0086 */
[----:B------:R-:W4:Y:S01]  /*1f2e0*/  LDL.LU R135, [R1+0x2624] ;  /* 0x0026240001877983 */ /* 0x000f220000300800 */
[----:B------:R-:W-:-:S02]  /*1f2f0*/  IMAD.MOV.U32 R54, RZ, RZ, R138 ;  /* 0x000000ffff367224 */ /* 0x000fc400078e008a */
[----:B------:R-:W-:Y:S01]  /*1f300*/  IMAD.MOV.U32 R55, RZ, RZ, R139 ;  /* 0x000000ffff377224 */ /* 0x000fe200078e008b */
[----:B------:R-:W4:Y:S04]  /*1f310*/  LDL.LU R134, [R1+0x2620] ;  /* 0x0026200001867983 */ /* 0x000f280000300800 */
[----:B------:R-:W4:Y:S04]  /*1f320*/  LDL.LU R138, [R1+0x261c] ;  /* 0x00261c00018a7983 */ /* 0x000f280000300800 */
[----:B------:R-:W4:Y:S04]  /*1f330*/  LDL.LU R139, [R1+0x2618] ;  /* 0x00261800018b7983 */ /* 0x000f280000300800 */
[----:B------:R-:W4:Y:S04]  /*1f340*/  LDL.LU R132, [R1+0x2614] ;  /* 0x0026140001847983 */ /* 0x000f280000300800 */
[----:B------:R-:W4:Y:S01]  /*1f350*/  LDL.LU R133, [R1+0x2610] ;  /* 0x0026100001857983 */ /* 0x000f220000300800 */
[----:B--2---:R-:W-:-:S03]  /*1f360*/  MOV R60, R102 ;  /* 0x00000066003c7202 */ /* 0x004fc60000000f00 */
[----:B------:R-:W2:Y:S01]  /*1f370*/  LDL.LU R136, [R1+0x260c] ;  /* 0x00260c0001887983 */ /* 0x000ea20000300800 */
[----:B------:R-:W-:-:S03]  /*1f380*/  IMAD.MOV.U32 R61, RZ, RZ, R103 ;  /* 0x000000ffff3d7224 */ /* 0x000fc600078e0067 */
[----:B------:R-:W2:Y:S01]  /*1f390*/  LDL.LU R137, [R1+0x2608] ;  /* 0x0026080001897983 */ /* 0x000ea20000300800 */
[----:B---3--:R-:W-:-:S03]  /*1f3a0*/  IMAD.MOV.U32 R62, RZ, RZ, R106 ;  /* 0x000000ffff3e7224 */ /* 0x008fc600078e006a */
[----:B------:R-:W3:Y:S01]  /*1f3b0*/  LDL.LU.64 R140, [R1+0x8d0] ;  /* 0x0008d000018c7983 */ /* 0x000ee20000300a00 */
[----:B------:R-:W-:-:S03]  /*1f3c0*/  IMAD.MOV.U32 R63, RZ, RZ, R107 ;  /* 0x000000ffff3f7224 */ /* 0x000fc600078e006b */
[----:B------:R-:W3:Y:S04]  /*1f3d0*/  LDL.LU.64 R142, [R1+0x8d8] ;  /* 0x0008d800018e7983 */ /* 0x000ee80000300a00 */
[----:B------:R-:W1:Y:S04]  /*1f3e0*/  LDL.LU R102, [R1+0x2604] ;  /* 0x0026040001667983 */ /* 0x000e680000300800 */
[----:B------:R-:W1:Y:S04]  /*1f3f0*/  LDL.LU R103, [R1+0x2600] ;  /* 0x0026000001677983 */ /* 0x000e680000300800 */
[----:B------:R-:W2:Y:S04]  /*1f400*/  LDL.LU R106, [R1+0x25fc] ;  /* 0x0025fc00016a7983 */ /* 0x000ea80000300800 */
[----:B------:R-:W2:Y:S04]  /*1f410*/  LDL.LU R107, [R1+0x25f8] ;  /* 0x0025f800016b7983 */ /* 0x000ea80000300800 */
[----:B------:R-:W2:Y:S04]  /*1f420*/  LDL.LU.64 R96, [R1+0x8a0] ;  /* 0x0008a00001607983 */ /* 0x000ea80000300a00 */
[----:B------:R-:W2:Y:S04]  /*1f430*/  LDL.LU.64 R98, [R1+0x8a8] ;  /* 0x0008a80001627983 */ /* 0x000ea80000300a00 */
[----:B------:R-:W2:Y:S04]  /*1f440*/  LDL.LU.64 R92, [R1+0x850] ;  /* 0x00085000015c7983 */ /* 0x000ea80000300a00 */
[----:B------:R-:W2:Y:S01]  /*1f450*/  LDL.LU.64 R94, [R1+0x858] ;  /* 0x00085800015e7983 */ /* 0x000ea20000300a00 */
[----:B----4-:R-:W-:-:S02]  /*1f460*/  IMAD.MOV.U32 R59, RZ, RZ, R135 ;  /* 0x000000ffff3b7224 */ /* 0x010fc400078e0087 */
[----:B------:R-:W-:Y:S02]  /*1f470*/  IMAD.MOV.U32 R58, RZ, RZ, R134 ;  /* 0x000000ffff3a7224 */ /* 0x000fe400078e0086 */
[----:B------:R-:W-:Y:S01]  /*1f480*/  IMAD.MOV.U32 R57, RZ, RZ, R138 ;  /* 0x000000ffff397224 */ /* 0x000fe200078e008a */
[----:B------:R-:W-:Y:S02]  /*1f490*/  MOV R56, R139 ;  /* 0x0000008b00387202 */ /* 0x000fe40000000f00 */
[----:B------:R-:W4:Y:S04]  /*1f4a0*/  LDL.LU R139, [R1+0x25f4] ;  /* 0x0025f400018b7983 */ /* 0x000f280000300800 */
[----:B------:R-:W2:Y:S04]  /*1f4b0*/  LDL.LU R138, [R1+0x25f0] ;  /* 0x0025f000018a7983 */ /* 0x000ea80000300800 */
[----:B------:R-:W3:Y:S04]  /*1f4c0*/  LDL.LU R134, [R1+0x25ec] ;  /* 0x0025ec0001867983 */ /* 0x000ee80000300800 */
[----:B------:R-:W3:Y:S01]  /*1f4d0*/  LDL.LU R135, [R1+0x25e8] ;  /* 0x0025e80001877983 */ /* 0x000ee20000300800 */
[----:B------:R-:W-:-:S03]  /*1f4e0*/  IMAD.MOV.U32 R5, RZ, RZ, R87 ;  /* 0x000000ffff057224 */ /* 0x000fc600078e0057 */
[----:B------:R-:W3:Y:S04]  /*1f4f0*/  LDL.LU R84, [R1+0xb10] ;  /* 0x000b100001547983 */ /* 0x000ee80000300800 */
[----:B------:R-:W3:Y:S04]  /*1f500*/  LDL.LU R85, [R1+0xb14] ;  /* 0x000b140001557983 */ /* 0x000ee80000300800 */
[----:B------:R-:W3:Y:S04]  /*1f510*/  LDL.LU R86, [R1+0xb18] ;  /* 0x000b180001567983 */ /* 0x000ee80000300800 */
[----:B------:R-:W3:Y:S01]  /*1f520*/  LDL.LU R87, [R1+0xb1c] ;  /* 0x000b1c0001577983 */ /* 0x000ee20000300800 */
[----:B----4-:R-:W-:-:S02]  /*1f530*/  IMAD.MOV.U32 R83, RZ, RZ, R139 ;  /* 0x000000ffff537224 */ /* 0x010fc400078e008b */
[----:B--2---:R-:W-:Y:S01]  /*1f540*/  IMAD.MOV.U32 R82, RZ, RZ, R138 ;  /* 0x000000ffff527224 */ /* 0x004fe200078e008a */
[----:B---3--:R-:W-:Y:S02]  /*1f550*/  MOV R80, R134 ;  /* 0x0000008600507202 */ /* 0x008fe40000000f00 */
[----:B------:R-:W2:Y:S01]  /*1f560*/  LDL.LU R134, [R1+0x25e4] ;  /* 0x0025e40001867983 */ /* 0x000ea20000300800 */
[----:B------:R-:W-:-:S03]  /*1f570*/  IMAD.MOV.U32 R81, RZ, RZ, R135 ;  /* 0x000000ffff517224 */ /* 0x000fc600078e0087 */
[----:B------:R-:W2:Y:S04]  /*1f580*/  LDL.LU R135, [R1+0x25e0] ;  /* 0x0025e00001877983 */ /* 0x000ea80000300800 */
[----:B------:R-:W3:Y:S04]  /*1f590*/  LDL.LU R138, [R1+0x25dc] ;  /* 0x0025dc00018a7983 */ /* 0x000ee80000300800 */
[----:B------:R-:W3:Y:S04]  /*1f5a0*/  LDL.LU R139, [R1+0x25d8] ;  /* 0x0025d800018b7983 */ /* 0x000ee80000300800 */
[----:B------:R-:W4:Y:S04]  /*1f5b0*/  LDL.LU.64 R88, [R1+0x7d0] ;  /* 0x0007d00001587983 */ /* 0x000f280000300a00 */
[----:B------:R-:W4:Y:S01]  /*1f5c0*/  LDL.LU.64 R90, [R1+0x7d8] ;  /* 0x0007d800015a7983 */ /* 0x000f220000300a00 */
[----:B------:R-:W-:Y:S01]  /*1f5d0*/  MOV R76, R137 ;  /* 0x00000089004c7202 */ /* 0x000fe20000000f00 */
[----:B------:R-:W-:-:S02]  /*1f5e0*/  IMAD.MOV.U32 R77, RZ, RZ, R136 ;  /* 0x000000ffff4d7224 */ /* 0x000fc400078e0088 */
[----:B------:R-:W-:Y:S02]  /*1f5f0*/  IMAD.MOV.U32 R78, RZ, RZ, R133 ;  /* 0x000000ffff4e7224 */ /* 0x000fe400078e0085 */
[----:B------:R-:W-:Y:S01]  /*1f600*/  IMAD.MOV.U32 R79, RZ, RZ, R132 ;  /* 0x000000ffff4f7224 */ /* 0x000fe200078e0084 */
[----:B------:R-:W-:Y:S01]  /*1f610*/  HMMA.1688.F32.TF32 R96, R144, R40, R96 ;  /* 0x000000289060723c */ /* 0x000fe20000081060 */
[----:B------:R-:W-:Y:S02]  /*1f620*/  IMAD.MOV.U32 R242, RZ, RZ, R33 ;  /* 0x000000fffff27224 */ /* 0x000fe400078e0021 */
[----:B------:R-:W-:-:S05]  /*1f630*/  IMAD.MOV.U32 R243, RZ, RZ, R32 ;  /* 0x000000fffff37224 */ /* 0x000fca00078e0020 */
[----:B------:R-:W-:Y:S08]  /*1f640*/  HMMA.1688.F32.TF32 R92, R144, R36, R92 ;  /* 0x00000024905c723c */ /* 0x000ff0000008105c */
[----:B-1----:R-:W-:Y:S01]  /*1f650*/  HMMA.1688.F32.TF32 R56, R152, R102, R56 ;  /* 0x000000669838723c */ /* 0x002fe20000081038 */
[----:B------:R-:W-:Y:S01]  /*1f660*/  STL.64 [R1+0x23b8], R150 ;  /* 0x0023b89601007387 */ /* 0x000fe20000100a00 */
[----:B------:R-:W-:-:S03]  /*1f670*/  MOV R240, R105 ;  /* 0x0000006900f07202 */ /* 0x000fc60000000f00 */
[----:B------:R-:W-:Y:S01]  /*1f680*/  STL.64 [R1+0x23b0], R148 ;  /* 0x0023b09401007387 */ /* 0x000fe20000100a00 */
[----:B------:R-:W-:-:S03]  /*1f690*/  IMAD.MOV.U32 R241, RZ, RZ, R104 ;  /* 0x000000fffff17224 */ /* 0x000fc600078e0068 */
[----:B------:R-:W-:Y:S06]  /*1f6a0*/  STL.64 [R1+0x8a0], R96 ;  /* 0x0008a06001007387 */ /* 0x000fec0000100a00 */
[----:B------:R-:W-:Y:S04]  /*1f6b0*/  STL.64 [R1+0x880], R92 ;  /* 0x0008805c01007387 */ /* 0x000fe80000100a00 */
[----:B------:R-:W-:Y:S01]  /*1f6c0*/  STL.64 [R1+0x888], R94 ;  /* 0x0008885e01007387 */ /* 0x000fe20000100a00 */
[----:B------:R-:W-:Y:S08]  /*1f6d0*/  HMMA.1688.F32.TF32 R52, R152, R22, R52 ;  /* 0x000000169834723c */ /* 0x000ff00000081034 */
[----:B------:R-:W-:Y:S08]  /*1f6e0*/  HMMA.1688.F32.TF32 R140, R144, R44, R140 ;  /* 0x0000002c908c723c */ /* 0x000ff0000008108c */
[C---:B---3--:R-:W-:Y:S11]  /*1f6f0*/  HMMA.1688.F32.TF32 R84, R152.reuse, R138, R84 ;  /* 0x0000008a9854723c */ /* 0x048ff60000081054 */
[----:B------:R-:W-:Y:S11]  /*1f700*/  @!UPT UIADD3 URZ, URZ, URZ, URZ ;  /* 0x0000003f3f3ff290 */ /* 0x000ff6000fffe03f */
[----:B------:R-:W-:Y:S02]  /*1f710*/  @!UPT UIADD3 URZ, URZ, URZ, URZ ;  /* 0x0000003f3f3ff290 */ /* 0x000fe4000fffe03f */
[----:B------:R-:W-:Y:S01]  /*1f720*/  IMAD.MOV.U32 R37, RZ, RZ, R84 ;  /* 0x000000ffff257224 */ /* 0x000fe200078e0054 */
[----:B------:R-:W-:Y:S01]  /*1f730*/  MOV R33, R86 ;  /* 0x0000005600217202 */ /* 0x000fe20000000f00 */
[----:B------:R-:W-:Y:S02]  /*1f740*/  IMAD.MOV.U32 R36, RZ, RZ, R85 ;  /* 0x000000ffff247224 */ /* 0x000fe400078e0055 */
[----:B------:R-:W-:Y:S02]  /*1f750*/  IMAD.MOV.U32 R32, RZ, RZ, R87 ;  /* 0x000000ffff207224 */ /* 0x000fe400078e0057 */
[C---:B--2---:R-:W-:Y:S08]  /*1f760*/  HMMA.1688.F32.TF32 R84, R152.reuse, R134, R80 ;  /* 0x000000869854723c */ /* 0x044ff00000081050 */
[C---:B------:R-:W-:Y:S08]  /*1f770*/  HMMA.1688.F32.TF32 R80, R152.reuse, R106, R76 ;  /* 0x0000006a9850723c */ /* 0x040ff0000008104c */
[C---:B------:R-:W-:Y:S07]  /*1f780*/  HMMA.1688.F32.TF32 R76, R152.reuse, R34, R60 ;  /* 0x00000022984c723c */ /* 0x040fee000008103c */
[----:B------:R-:W-:Y:S01]  /*1f790*/  STL.64 [R1+0x9f0], R84 ;  /* 0x0009f05401007387 */ /* 0x000fe20000100a00 */
[C---:B------:R-:W-:Y:S03]  /*1f7a0*/  HMMA.1688.F32.TF32 R60, R152.reuse, R30, R244 ;  /* 0x0000001e983c723c */ /* 0x040fe600000810f4 */
[----:B------:R-:W-:Y:S04]  /*1f7b0*/  STL.64 [R1+0x9f8], R86 ;  /* 0x0009f85601007387 */ /* 0x000fe80000100a00 */
[----:B------:R-:W-:Y:S04]  /*1f7c0*/  STL.64 [R1+0xb60], R80 ;  /* 0x000b605001007387 */ /* 0x000fe80000100a00 */
[----:B------:R-:W-:Y:S04]  /*1f7d0*/  STL.64 [R1+0xb68], R82 ;  /* 0x000b685201007387 */ /* 0x000fe80000100a00 */
[----:B------:R-:W-:Y:S04]  /*1f7e0*/  STL.64 [R1+0xc40], R56 ;  /* 0x000c403801007387 */ /* 0x000fe80000100a00 */
[----:B------:R1:W-:Y:S02]  /*1f7f0*/  STL.64 [R1+0xc48], R58 ;  /* 0x000c483a01007387 */ /* 0x0003e40000100a00 */
[----:B-1----:R-:W-:Y:S02]  /*1f800*/  HMMA.1688.F32.TF32 R56, R152, R26, R240 ;  /* 0x0000001a9838723c */ /* 0x002fe400000810f0 */
[----:B------:R-:W-:Y:S04]  /*1f810*/  STL.64 [R1+0xd40], R76 ;  /* 0x000d404c01007387 */ /* 0x000fe80000100a00 */
[----:B------:R-:W-:Y:S04]  /*1f820*/  STL.64 [R1+0xd48], R78 ;  /* 0x000d484e01007387 */ /* 0x000fe80000100a00 */
[----:B------:R1:W-:Y:S04]  /*1f830*/  STL.64 [R1+0xde0], R60 ;  /* 0x000de03c01007387 */ /* 0x0003e80000100a00 */
[----:B------:R2:W-:Y:S04]  /*1f840*/  STL.64 [R1+0xde8], R62 ;  /* 0x000de83e01007387 */ /* 0x0005e80000100a00 */
[----:B------:R-:W3:Y:S05]  /*1f850*/  LDL.LU R240, [R1+0xf0] ;  /* 0x0000f00001f07983 */ /* 0x000eea0000300800 */
[----:B------:R-:W-:Y:S04]  /*1f860*/  STL.64 [R1+0xe90], R56 ;  /* 0x000e903801007387 */ /* 0x000fe80000100a00 */
[----:B------:R1:W-:Y:S04]  /*1f870*/  STL.64 [R1+0xe98], R58 ;  /* 0x000e983a01007387 */ /* 0x0003e80000100a00 */
[----:B------:R1:W-:Y:S04]  /*1f880*/  STL.64 [R1+0xf40], R52 ;  /* 0x000f403401007387 */ /* 0x0003e80000100a00 */
[----:B------:R1:W-:Y:S04]  /*1f890*/  STL.64 [R1+0xf48], R54 ;  /* 0x000f483601007387 */ /* 0x0003e80000100a00 */
[----:B------:R-:W3:Y:S04]  /*1f8a0*/  LDL.LU R241, [R1+0xf4] ;  /* 0x0000f40001f17983 */ /* 0x000ee80000300800 */
[----:B------:R-:W3:Y:S04]  /*1f8b0*/  LDL.LU R242, [R1+0xf8] ;  /* 0x0000f80001f27983 */ /* 0x000ee80000300800 */
[----:B------:R-:W3:Y:S04]  /*1f8c0*/  LDL.LU R243, [R1+0xfc] ;  /* 0x0000fc0001f37983 */ /* 0x000ee80000300800 */
[----:B------:R-:W3:Y:S04]  /*1f8d0*/  LDL.LU R244, [R1+0x170] ;  /* 0x0001700001f47983 */ /* 0x000ee80000300800 */
[----:B------:R-:W3:Y:S04]  /*1f8e0*/  LDL.LU R245, [R1+0x174] ;  /* 0x0001740001f57983 */ /* 0x000ee80000300800 */
[----:B------:R-:W3:Y:S04]  /*1f8f0*/  LDL.LU R246, [R1+0x178] ;  /* 0x0001780001f67983 */ /* 0x000ee80000300800 */
[----:B------:R-:W3:Y:S04]  /*1f900*/  LDL.LU R247, [R1+0x17c] ;  /* 0x00017c0001f77983 */ /* 0x000ee80000300800 */
[----:B-1----:R-:W3:Y:S04]  /*1f910*/  LDL.LU R60, [R1+0x250] ;  /* 0x00025000013c7983 */ /* 0x002ee80000300800 */
[----:B------:R-:W3:Y:S04]  /*1f920*/  LDL.LU R61, [R1+0x254] ;  /* 0x00025400013d7983 */ /* 0x000ee80000300800 */
[----:B--2---:R-:W3:Y:S04]  /*1f930*/  LDL.LU R62, [R1+0x258] ;  /* 0x00025800013e7983 */ /* 0x004ee80000300800 */
[----:B------:R-:W3:Y:S04]  /*1f940*/  LDL.LU R63, [R1+0x25c] ;  /* 0x00025c00013f7983 */ /* 0x000ee80000300800 */
[----:B------:R-:W2:Y:S04]  /*1f950*/  LDL.LU R80, [R1+0x410] ;  /* 0x0004100001507983 */ /* 0x000ea80000300800 */
[----:B------:R-:W2:Y:S04]  /*1f960*/  LDL.LU R81, [R1+0x414] ;  /* 0x0004140001517983 */ /* 0x000ea80000300800 */
[----:B------:R-:W2:Y:S04]  /*1f970*/  LDL.LU R82, [R1+0x418] ;  /* 0x0004180001527983 */ /* 0x000ea80000300800 */
[----:B------:R-:W2:Y:S04]  /*1f980*/  LDL.LU R83, [R1+0x41c] ;  /* 0x00041c0001537983 */ /* 0x000ea80000300800 */
[----:B------:R-:W2:Y:S04]  /*1f990*/  LDL.LU R84, [R1+0x530] ;  /* 0x0005300001547983 */ /* 0x000ea80000300800 */
[----:B------:R-:W2:Y:S04]  /*1f9a0*/  LDL.LU R85, [R1+0x534] ;  /* 0x0005340001557983 */ /* 0x000ea80000300800 */
[----:B------:R-:W2:Y:S04]  /*1f9b0*/  LDL.LU R86, [R1+0x538] ;  /* 0x0005380001567983 */ /* 0x000ea80000300800 */
[----:B------:R-:W2:Y:S01]  /*1f9c0*/  LDL.LU R87, [R1+0x53c] ;  /* 0x00053c0001577983 */ /* 0x000ea20000300800 */
[----:B------:R-:W-:-:S03]  /*1f9d0*/  IMAD.MOV.U32 R59, RZ, RZ, R12 ;  /* 0x000000ffff3b7224 */ /* 0x000fc600078e000c */
[----:B------:R-:W2:Y:S01]  /*1f9e0*/  LDL.LU R52, [R1+0x80] ;  /* 0x0000800001347983 */ /* 0x000ea20000300800 */
[----:B------:R-:W-:-:S03]  /*1f9f0*/  MOV R58, R13 ;  /* 0x0000000d003a7202 */ /* 0x000fc60000000f00 */
[----:B------:R-:W2:Y:S01]  /*1fa00*/  LDL.LU R53, [R1+0x84] ;  /* 0x0000840001357983 */ /* 0x000ea20000300800 */
[----:B------:R-:W-:-:S03]  /*1fa10*/  IMAD.MOV.U32 R57, RZ, RZ, R14 ;  /* 0x000000ffff397224 */ /* 0x000fc600078e000e */
[----:B------:R-:W2:Y:S01]  /*1fa20*/  LDL.LU R54, [R1+0x88] ;  /* 0x0000880001367983 */ /* 0x000ea20000300800 */
[----:B----4-:R-:W-:Y:S03]  /*1fa30*/  HMMA.1688.F32.TF32 R88, R144, R8, R88 ;  /* 0x000000089058723c */ /* 0x010fe60000081058 */
[----:B------:R-:W2:Y:S01]  /*1fa40*/  LDL.LU R55, [R1+0x8c] ;  /* 0x00008c0001377983 */ /* 0x000ea20000300800 */
[----:B------:R-:W-:-:S03]  /*1fa50*/  IMAD.MOV.U32 R56, RZ, RZ, R15 ;  /* 0x000000ffff387224 */ /* 0x000fc600078e000f */
[----:B------:R-:W4:Y:S01]  /*1fa60*/  LDL.LU R12, [R1+0x100] ;  /* 0x00010000010c7983 */ /* 0x000f220000300800 */
[----:B------:R-:W-:-:S03]  /*1fa70*/  IMAD.MOV.U32 R147, RZ, RZ, R48 ;  /* 0x000000ffff937224 */ /* 0x000fc600078e0030 */
[----:B------:R-:W4:Y:S01]  /*1fa80*/  LDL.LU R13, [R1+0x104] ;  /* 0x00010400010d7983 */ /* 0x000f220000300800 */
[----:B------:R-:W-:Y:S01]  /*1fa90*/  IMAD.MOV.U32 R145, RZ, RZ, R50 ;  /* 0x000000ffff917224 */ /* 0x000fe200078e0032 */
[----:B------:R-:W-:Y:S02]  /*1faa0*/  MOV R146, R49 ;  /* 0x0000003100927202 */ /* 0x000fe40000000f00 */
[----:B------:R-:W4:Y:S01]  /*1fab0*/  LDL.LU R14, [R1+0x108] ;  /* 0x00010800010e7983 */ /* 0x000f220000300800 */
[----:B------:R-:W-:-:S03]  /*1fac0*/  IMAD.MOV.U32 R144, RZ, RZ, R51 ;  /* 0x000000ffff907224 */ /* 0x000fc600078e0033 */
[----:B------:R-:W4:Y:S01]  /*1fad0*/  LDL.LU R15, [R1+0x10c] ;  /* 0x00010c00010f7983 */ /* 0x000f220000300800 */
[----:B------:R-:W-:-:S03]  /*1fae0*/  IMAD.MOV.U32 R50, RZ, RZ, R18 ;  /* 0x000000ffff327224 */ /* 0x000fc600078e0012 */
[----:B------:R-:W2:Y:S01]  /*1faf0*/  LDL.LU R48, [R1+0x70] ;  /* 0x0000700001307983 */ /* 0x000ea20000300800 */
[----:B------:R-:W-:-:S03]  /*1fb00*/  IMAD.MOV.U32 R51, RZ, RZ, R19 ;  /* 0x000000ffff337224 */ /* 0x000fc600078e0013 */
[----:B------:R-:W2:Y:S04]  /*1fb10*/  LDL.LU R49, [R1+0x74] ;  /* 0x0000740001317983 */ /* 0x000ea80000300800 */
[----:B------:R-:W4:Y:S04]  /*1fb20*/  LDL.LU R18, [R1+0x25d4] ;  /* 0x0025d40001127983 */ /* 0x000f280000300800 */
[----:B------:R-:W4:Y:S01]  /*1fb30*/  LDL.LU R19, [R1+0x25d0] ;  /* 0x0025d00001137983 */ /* 0x000f220000300800 */
[----:B------:R-:W-:Y:S01]  /*1fb40*/  MOV R137, R98 ;  /* 0x0000006200897202 */ /* 0x000fe20000000f00 */
[----:B------:R-:W-:-:S02]  /*1fb50*/  IMAD.MOV.U32 R136, RZ, RZ, R99 ;  /* 0x000000ffff887224 */ /* 0x000fc400078e0063 */
        /* <DEDUP_REMOVED lines=10> */
[----:B------:R-:W-:-:S03]  /*1fc00*/  IMAD.MOV.U32 R132, RZ, RZ, R89 ;  /* 0x000000ffff847224 */ /* 0x000fc600078e0059 */
[----:B------:R-:W2:Y:S01]  /*1fc10*/  LDL.LU R193, [R1+0x664] ;  /* 0x0006640001c17983 */ /* 0x000ea20000300800 */
[----:B------:R-:W-:-:S03]  /*1fc20*/  MOV R105, R90 ;  /* 0x0000005a00697202 */ /* 0x000fc60000000f00 */
[----:B------:R-:W2:Y:S01]  /*1fc30*/  LDL.LU R194, [R1+0x668] ;  /* 0x0006680001c27983 */ /* 0x000ea20000300800 */
[----:B------:R-:W-:-:S03]  /*1fc40*/  IMAD.MOV.U32 R104, RZ, RZ, R91 ;  /* 0x000000ffff687224 */ /* 0x000fc600078e005b */
        /* <DEDUP_REMOVED lines=8> */
[----:B------:R-:W2:Y:S04]  /*1fcd0*/  LDL.LU R77, [R1+0x304] ;  /* 0x00030400014d7983 */ /* 0x000ea80000300800 */
[----:B------:R-:W2:Y:S04]  /*1fce0*/  LDL.LU R78, [R1+0x308] ;  /* 0x00030800014e7983 */ /* 0x000ea80000300800 */
[----:B------:R-:W2:Y:S04]  /*1fcf0*/  LDL.LU R79, [R1+0x30c] ;  /* 0x00030c00014f7983 */ /* 0x000ea80000300800 */
[----:B------:R-:W2:Y:S04]  /*1fd00*/  LDL.LU R248, [R1+0xe0] ;  /* 0x0000e00001f87983 */ /* 0x000ea80000300800 */
[----:B------:R-:W2:Y:S01]  /*1fd10*/  LDL.LU R249, [R1+0xe4] ;  /* 0x0000e40001f97983 */ /* 0x000ea20000300800 */
[C---:B----4-:R-:W-:Y:S11]  /*1fd20*/  HMMA.1688.F32.TF32 R12, R152.reuse, R18, R12 ;  /* 0x00000012980c723c */ /* 0x050ff6000008100c */
[----:B------:R-:W-:Y:S11]  /*1fd30*/  @!UPT UIADD3 URZ, URZ, URZ, URZ ;  /* 0x0000003f3f3ff290 */ /* 0x000ff6000fffe03f */
[----:B------:R-:W-:Y:S01]  /*1fd40*/  @!UPT UIADD3 URZ, URZ, URZ, URZ ;  /* 0x0000003f3f3ff290 */ /* 0x000fe2000fffe03f */
[----:B------:R-:W-:Y:S04]  /*1fd50*/  STL.64 [R1+0x1060], R12 ;  /* 0x0010600c01007387 */ /* 0x000fe80000100a00 */
[----:B------:R1:W-:Y:S04]  /*1fd60*/  STL.64 [R1+0x1068], R14 ;  /* 0x0010680e01007387 */ /* 0x0003e80000100a00 */
[----:B-1----:R-:W2:Y:S04]  /*1fd70*/  LDL.LU.64 R14, [R1+0x25c8] ;  /* 0x0025c800010e7983 */ /* 0x002ea80000300a00 */
[----:B------:R-:W4:Y:S01]  /*1fd80*/  LDL.LU.64 R12, [R1+0x25c0] ;  /* 0x0025c000010c7983 */ /* 0x000f220000300a00 */
[C---:B--2---:R-:W-:Y:S11]  /*1fd90*/  HMMA.1688.F32.TF32 R52, R152.reuse, R14, R52 ;  /* 0x0000000e9834723c */ /* 0x044ff60000081034 */
[----:B------:R-:W-:Y:S11]  /*1fda0*/  @!UPT UIADD3 URZ, URZ, URZ, URZ ;  /* 0x0000003f3f3ff290 */ /* 0x000ff6000fffe03f */
[----:B------:R-:W-:Y:S01]  /*1fdb0*/  @!UPT UIADD3 URZ, URZ, URZ, URZ ;  /* 0x0000003f3f3ff290 */ /* 0x000fe2000fffe03f */
[----:B------:R-:W-:Y:S04]  /*1fdc0*/  STL.64 [R1+0x11b0], R52 ;  /* 0x0011b03401007387 */ /* 0x000fe80000100a00 */
[----:B------:R1:W-:Y:S04]  /*1fdd0*/  STL.64 [R1+0x11b8], R54 ;  /* 0x0011b83601007387 */ /* 0x0003e80000100a00 */
[----:B-1----:R-:W2:Y:S04]  /*1fde0*/  LDL.LU.64 R54, [R1+0x25b8] ;  /* 0x0025b80001367983 */ /* 0x002ea80000300a00 */
[----:B------:R-:W3:Y:S01]  /*1fdf0*/  LDL.LU.64 R52, [R1+0x25b0] ;  /* 0x0025b00001347983 */ /* 0x000ee20000300a00 */
[C---:B--2---:R-:W-:Y:S11]  /*1fe00*/  HMMA.1688.F32.TF32 R48, R152.reuse, R54, R48 ;  /* 0x000000369830723c */ /* 0x044ff60000081030 */
[----:B------:R-:W-:Y:S11]  /*1fe10*/  @!UPT UIADD3 URZ, URZ, URZ, URZ ;  /* 0x0000003f3f3ff290 */ /* 0x000ff6000fffe03f */
[----:B------:R-:W-:Y:S01]  /*1fe20*/  @!UPT UIADD3 URZ, URZ, URZ, URZ ;  /* 0x0000003f3f3ff290 */ /* 0x000fe2000fffe03f */
[----:B------:R-:W-:Y:S04]  /*1fe30*/  STL.64 [R1+0x1290], R48 ;  /* 0x0012903001007387 */ /* 0x000fe80000100a00 */
[----:B------:R1:W-:Y:S04]  /*1fe40*/  STL.64 [R1+0x1298], R50 ;  /* 0x0012983201007387 */ /* 0x0003e80000100a00 */
[----:B-1----:R-:W2:Y:S02]  /*1fe50*/  LDL.LU.64 R50, [R1+0x25a8] ;  /* 0x0025a80001327983 */ /* 0x002ea40000300a00 */
[----:B--2---:R-:W-:Y:S11]  /*1fe60*/  HMMA.1688.F32.TF32 R56, R152, R50, R56 ;  /* 0x000000329838723c */ /* 0x004ff60000081038 */
[----:B------:R-:W-:Y:S11]  /*1fe70*/  @!UPT UIADD3 URZ, URZ, URZ, URZ ;  /* 0x0000003f3f3ff290 */ /* 0x000ff6000fffe03f */
[----:B------:R-:W-:Y:S01]  /*1fe80*/  @!UPT UIADD3 URZ, URZ, URZ, URZ ;  /* 0x0000003f3f3ff290 */ /* 0x000fe2000fffe03f */
[----:B------:R-:W-:Y:S04]  /*1fe90*/  STL.64 [R1+0x1390], R56 ;  /* 0x0013903801007387 */ /* 0x000fe80000100a00 */
[----:B------:R1:W-:Y:S04]  /*1fea0*/  STL.64 [R1+0x1398], R58 ;  /* 0x0013983a01007387 */ /* 0x0003e80000100a00 */
[----:B-1----:R-:W2:Y:S04]  /*1feb0*/  LDL.LU.64 R58, [R1+0x25a0] ;  /* 0x0025a000013a7983 */ /* 0x002ea80000300a00 */
[----:B------:R-:W2:Y:S01]  /*1fec0*/  LDL.LU.64 R56, [R1+0x2598] ;  /* 0x0025980001387983 */ /* 0x000ea20000300a00 */
[----:B------:R-:W-:Y:S01]  /*1fed0*/  MOV R151, R140 ;  /* 0x0000008c00977202 */ /* 0x000fe20000000f00 */
[----:B------:R-:W-:-:S02]  /*1fee0*/  IMAD.MOV.U32 R150, RZ, RZ, R141 ;  /* 0x000000ffff967224 */ /* 0x000fc400078e008d */
[----:B------:R-:W-:Y:S01]  /*1fef0*/  IMAD.MOV.U32 R149, RZ, RZ, R142 ;  /* 0x000000ffff957224 */ /* 0x000fe200078e008e */
[----:B------:R-:W-:Y:S01]  /*1ff00*/  LDS R140, [R3+0x4080] ;  /* 0x00408000038c7984 */ /* 0x000fe20000000800 */
[----:B------:R-:W-:-:S03]  /*1ff10*/  IMAD.MOV.U32 R148, RZ, RZ, R143 ;  /* 0x000000ffff947224 */ /* 0x000fc600078e008f */
[----:B------:R-:W-:Y:S04]  /*1ff20*/  LDS R142, [R3+0x6080] ;  /* 0x00608000038e7984 */ /* 0x000fe80000000800 */
[----:B------:R-:W-:Y:S04]  /*1ff30*/  LDS R141, [R4+0x4080] ;  /* 0x00408000048d7984 */ /* 0x000fe80000000800 */
[----:B------:R-:W1:Y:S01]  /*1ff40*/  LDS R143, [R4+0x6080] ;  /* 0x00608000048f7984 */ /* 0x000e620000000800 */
[----:B------:R-:W-:Y:S01]  /*1ff50*/  MOV R188, R251 ;  /* 0x000000fb00bc7202 */ /* 0x000fe20000000f00 */
[----:B------:R-:W-:Y:S01]  /*1ff60*/  IMAD.MOV.U32 R189, RZ, RZ, R250 ;  /* 0x000000ffffbd7224 */ /* 0x000fe200078e00fa */
[C---:B------:R-:W-:Y:S08]  /*1ff70*/  HMMA.1688.F32.TF32 R144, R152.reuse, R42, R144 ;  /* 0x0000002a9890723c */ /* 0x040ff00000081090 */
[C---:B------:R-:W-:Y:S08]  /*1ff80*/  HMMA.1688.F32.TF32 R188, R152.reuse, R38, R188 ;  /* 0x0000002698bc723c */ /* 0x040ff000000810bc */
[----:B--2---:R-:W-:Y:S11]  /*1ff90*/  HMMA.1688.F32.TF32 R56, R152, R46, R56 ;  /* 0x0000002e9838723c */ /* 0x004ff60000081038 */
[----:B------:R-:W-:Y:S11]  /*1ffa0*/  @!UPT UIADD3 URZ, URZ, URZ, URZ ;  /* 0x0000003f3f3ff290 */ /* 0x000ff6000fffe03f */
[----:B------:R-:W-:Y:S01]  /*1ffb0*/  @!UPT UIADD3 URZ, URZ, URZ, URZ ;  /* 0x0000003f3f3ff290 */ /* 0x000fe2000fffe03f */
[----:B------:R-:W-:Y:S04]  /*1ffc0*/  STL.64 [R1+0x1450], R56 ;  /* 0x0014503801007387 */ /* 0x000fe80000100a00 */
[----:B------:R2:W-:Y:S04]  /*1ffd0*/  STL.64 [R1+0x1458], R58 ;  /* 0x0014583a01007387 */ /* 0x0005e80000100a00 */
[----:B--2---:R-:W2:Y:S04]  /*1ffe0*/  LDL.LU.64 R58, [R1+0x2590] ;  /* 0x00259000013a7983 */ /* 0x004ea80000300a00 */
[----:B------:R-:W2:Y:S01]  /*1fff0*/  LDL.LU.64 R56, [R1+0x2588] ;  /* 0x0025880001387983 */ /* 0x000ea20000300a00 */
[----:B-1----:R-:W-:Y:S08]  /*20000*/  HMMA.1688.F32.TF32 R96, R140, R138, R96 ;  /* 0x0000008a8c60723c */ /* 0x002ff00000081060 */
[----:B------:R-:W-:Y:S08]  /*20010*/  HMMA.1688.F32.TF32 R152, R152, R10, R200 ;  /* 0x0000000a9898723c */ /* 0x000ff000000810c8 */
[----:B------:R-:W-:Y:S01]  /*20020*/  HMMA.1688.F32.TF32 R92, R140, R134, R92 ;  /* 0x000000868c5c723c */ /* 0x000fe2000008105c */
[----:B------:R-:W-:Y:S04]  /*20030*/  STL.64 [R1+0x1440], R144 ;  /* 0x0014409001007387 */ /* 0x000fe80000100a00 */
[----:B------:R-:W-:Y:S01]  /*20040*/  STL.64 [R1+0x1448], R146 ;  /* 0x0014489201007387 */ /* 0x000fe20000100a00 */
[----:B------:R-:W-:-:S03]  /*20050*/  MOV R250, R252 ;  /* 0x000000fc00fa7202 */ /* 0x000fc60000000f00 */
[----:B------:R-:W-:Y:S01]  /*20060*/  STL.64 [R1+0x1430], R188 ;  /* 0x001430bc01007387 */ /* 0x000fe20000100a00 */
[----:B------:R-:W-:Y:S01]  /*20070*/  IMAD.MOV.U32 R45, RZ, RZ, R96 ;  /* 0x000000ffff2d7224 */ /* 0x000fe200078e0060 */
[----:B------:R-:W-:Y:S01]  /*20080*/  MOV R41, R98 ;  /* 0x0000006200297202 */ /* 0x000fe20000000f00 */
[----:B------:R-:W-:Y:S01]  /*20090*/  IMAD.MOV.U32 R44, RZ, RZ, R97 ;  /* 0x000000ffff2c7224 */ /* 0x000fe200078e0061 */
[----:B------:R-:W-:Y:S01]  /*200a0*/  STL.64 [R1+0x1438], R190 ;  /* 0x001438be01007387 */ /* 0x000fe20000100a00 */
[----:B------:R-:W-:Y:S02]  /*200b0*/  IMAD.MOV.U32 R40, RZ, RZ, R99 ;  /* 0x000000ffff287224 */ /* 0x000fe400078e0063 */
[----:B------:R-:W-:Y:S01]  /*200c0*/  IMAD.MOV.U32 R251, RZ, RZ, R6 ;  /* 0x000000fffffb7224 */ /* 0x000fe200078e0006 */
[----:B------:R-:W-:Y:S01]  /*200d0*/  STL.64 [R1+0x1420], R152 ;  /* 0x0014209801007387 */ /* 0x000fe20000100a00 */
[C---:B------:R-:W-:Y:S03]  /*200e0*/  HMMA.1688.F32.TF32 R96, R140.reuse, R106, R88 ;  /* 0x0000006a8c60723c */ /* 0x040fe60000081058 */
[----:B------:R-:W-:Y:S03]  /*200f0*/  STL.64 [R1+0x1428], R154 ;  /* 0x0014289a01007387 */ /* 0x000fe60000100a00 */
[----:B------:R-:W-:Y:S01]  /*20100*/  IMAD.MOV.U32 R252, RZ, RZ, R94 ;  /* 0x000000fffffc7224 */ /* 0x000fe200078e005e */
[----:B------:R1:W-:Y:S01]  /*20110*/  STL.64 [R1+0x910], R92 ;  /* 0x0009105c01007387 */ /* 0x0003e20000100a00 */
[----:B------:R-:W-:Y:S01]  /*20120*/  IMAD.MOV.U32 R6, RZ, RZ, R95 ;  /* 0x000000ffff067224 */ /* 0x000fe200078e005f */
[C---:B------:R-:W-:Y:S02]  /*20130*/  HMMA.1688.F32.TF32 R88, R140.reuse, R34, R84 ;  /* 0x000000228c58723c */ /* 0x040fe40000081054 */
[----:B------:R-:W-:Y:S04]  /*20140*/  LDS R144, [R3+0x4100] ;  /* 0x0041000003907984 */ /* 0x000fe80000000800 */
[----:B------:R-:W-:Y:S02]  /*20150*/  LDS R146, [R3+0x6100] ;  /* 0x0061000003927984 */ /* 0x000fe40000000800 */
[C---:B-1----:R-:W-:Y:S02]  /*20160*/  HMMA.1688.F32.TF32 R92, R140.reuse, R102, R192 ;  /* 0x000000668c5c723c */ /* 0x042fe400000810c0 */
[----:B------:R-:W-:Y:S04]  /*20170*/  LDS R145, [R4+0x4100] ;  /* 0x0041000004917984 */ /* 0x000fe80000000800 */
[----:B------:R-:W1:Y:S02]  /*20180*/  LDS R147, [R4+0x6100] ;  /* 0x0061000004937984 */ /* 0x000e640000000800 */
[C---:B------:R-:W-:Y:S08]  /*20190*/  HMMA.1688.F32.TF32 R84, R140.reuse, R30, R80 ;  /* 0x0000001e8c54723c */ /* 0x040ff00000081050 */
[C---:B------:R-:W-:Y:S08]  /*201a0*/  HMMA.1688.F32.TF32 R80, R140.reuse, R26, R76 ;  /* 0x0000001a8c50723c */ /* 0x040ff0000008104c */
[C---:B---3--:R-:W-:Y:S08]  /*201b0*/  HMMA.1688.F32.TF32 R76, R140.reuse, R22, R60 ;  /* 0x000000168c4c723c */ /* 0x048ff0000008103c */
[C---:B------:R-:W-:Y:S01]  /*201c0*/  HMMA.1688.F32.TF32 R60, R140.reuse, R18, R244 ;  /* 0x000000128c3c723c */ /* 0x040fe200000810f4 */
[----:B------:R-:W-:Y:S04]  /*201d0*/  STL [R1+0x2310], R252 ;  /* 0x002310fc01007387 */ /* 0x000fe80000100800 */
[----:B------:R-:W-:Y:S04]  /*201e0*/  STL [R1+0x230c], R6 ;  /* 0x00230c0601007387 */ /* 0x000fe80000100800 */
        /* <DEDUP_REMOVED lines=9> */
[----:B------:R3:W-:Y:S04]  /*20280*/  STL.64 [R1+0xd78], R82 ;  /* 0x000d785201007387 */ /* 0x0007e80000100a00 */
[----:B------:R-:W-:Y:S04]  /*20290*/  STL.64 [R1+0xe40], R76 ;  /* 0x000e404c01007387 */ /* 0x000fe80000100a00 */
[----:B------:R1:W-:Y:S01]  /*202a0*/  STL.64 [R1+0xe48], R78 ;  /* 0x000e484e01007387 */ /* 0x0003e20000100a00 */
[C---:B---3--:R-:W-:Y:S03]  /*202b0*/  HMMA.1688.F32.TF32 R80, R140.reuse, R14, R240 ;  /* 0x0000000e8c50723c */ /* 0x048fe600000810f0 */
[----:B------:R-:W-:Y:S04]  /*202c0*/  STL.64 [R1+0xf50], R60 ;  /* 0x000f503c01007387 */ /* 0x000fe80000100a00 */
[----:B------:R2:W-:Y:S01]  /*202d0*/  STL.64 [R1+0xf58], R62 ;  /* 0x000f583e01007387 */ /* 0x0005e20000100a00 */
[C---:B-1----:R-:W-:Y:S11]  /*202e0*/  HMMA.1688.F32.TF32 R76, R140.reuse, R54, R248 ;  /* 0x000000368c4c723c */ /* 0x042ff600000810f8 */
[----:B------:R-:W-:Y:S04]  /*202f0*/  @!UPT UIADD3 URZ, URZ, URZ, URZ ;  /* 0x0000003f3f3ff290 */ /* 0x000fe8000fffe03f */
[----:B------:R-:W-:Y:S04]  /*20300*/  STL.64 [R1+0x1080], R80 ;  /* 0x0010805001007387 */ /* 0x000fe80000100a00 */
[----:B------:R-:W-:Y:S04]  /*20310*/  STL.64 [R1+0x1088], R82 ;  /* 0x0010885201007387 */ /* 0x000fe80000100a00 */
[----:B------:R-:W-:Y:S04]  /*20320*/  STL.64 [R1+0x11c0], R76 ;  /* 0x0011c04c01007387 */ /* 0x000fe80000100a00 */
[----:B------:R-:W-:Y:S01]  /*20330*/  STL.64 [R1+0x11c8], R78 ;  /* 0x0011c84e01007387 */ /* 0x000fe20000100a00 */
[C---:B--2---:R-:W-:Y:S08]  /*20340*/  HMMA.1688.F32.TF32 R60, R140.reuse, R50, R56 ;  /* 0x000000328c3c723c */ /* 0x044ff00000081038 */
[C---:B------:R-:W-:Y:S08]  /*20350*/  HMMA.1688.F32.TF32 R56, R140.reuse, R46, R64 ;  /* 0x0000002e8c38723c */ /* 0x040ff00000081040 */
[C---:B------:R-:W-:Y:S07]  /*20360*/  HMMA.1688.F32.TF32 R64, R140.reuse, R42, R68 ;  /* 0x0000002a8c40723c */ /* 0x040fee0000081044 */
[----:B------:R-:W-:Y:S04]  /*20370*/  STL.64 [R1+0x1280], R60 ;  /* 0x0012803c01007387 */ /* 0x000fe80000100a00 */
[----:B------:R1:W-:Y:S04]  /*20380*/  STL.64 [R1+0x1288], R62 ;  /* 0x0012883e01007387 */ /* 0x0003e80000100a00 */
[----:B------:R-:W-:Y:S04]  /*20390*/  STL.64 [R1+0x13d0], R56 ;  /* 0x0013d03801007387 */ /* 0x000fe80000100a00 */
[----:B------:R2:W-:Y:S01]  /*203a0*/  STL.64 [R1+0x13d8], R58 ;  /* 0x0013d83a01007387 */ /* 0x0005e20000100a00 */
[C---:B-1----:R-:W-:Y:S08]  /*203b0*/  HMMA.1688.F32.TF32 R60, R140.reuse, R38, R72 ;  /* 0x000000268c3c723c */ /* 0x042ff00000081048 */
[----:B--2---:R-:W-:Y:S01]  /*203c0*/  HMMA.1688.F32.TF32 R56, R140, R10, R196 ;  /* 0x0000000a8c38723c */ /* 0x004fe200000810c4 */
[----:B------:R-:W-:Y:S04]  /*203d0*/  STL.64 [R1+0x13c0], R64 ;  /* 0x0013c04001007387 */ /* 0x000fe80000100a00 */
[----:B------:R-:W-:Y:S04]  /*203e0*/  STL.64 [R1+0x13c8], R66 ;  /* 0x0013c84201007387 */ /* 0x000fe80000100a00 */
[----:B------:R-:W2:Y:S01]  /*203f0*/  LDL.LU R248, [R1+0x320] ;  /* 0x0003200001f87983 */ /* 0x000ea20000300800 */
[----:B------:R-:W-:Y:S01]  /*20400*/  MOV R68, R100 ;  /* 0x0000006400447202 */ /* 0x000fe20000000f00 */
[----:B------:R-:W-:-:S02]  /*20410*/  IMAD.MOV.U32 R69, RZ, RZ, R101 ;  /* 0x000000ffff457224 */ /* 0x000fc400078e0065 */
[----:B------:R-:W-:Y:S01]  /*20420*/  IMAD.MOV.U32 R70, RZ, RZ, R53 ;  /* 0x000000ffff467224 */ /* 0x000fe200078e0035 */
[----:B------:R-:W-:Y:S04]  /*20430*/  LDS R64, [R3+0x4180] ;  /* 0x0041800003407984 */ /* 0x000fe80000000800 */
[----:B------:R-:W-:Y:S04]  /*20440*/  STL.64 [R1+0x13b0], R60 ;  /* 0x0013b03c01007387 */ /* 0x000fe80000100a00 */
[----:B------:R-:W-:Y:S04]  /*20450*/  STL.64 [R1+0x13b8], R62 ;  /* 0x0013b83e01007387 */ /* 0x000fe80000100a00 */
[----:B------:R1:W-:Y:S04]  /*20460*/  STL.64 [R1+0x13a0], R56 ;  /* 0x0013a03801007387 */ /* 0x0003e80000100a00 */
[----:B------:R3:W-:Y:S04]  /*20470*/  STL.64 [R1+0x13a8], R58 ;  /* 0x0013a83a01007387 */ /* 0x0007e80000100a00 */
[----:B------:R-:W2:Y:S04]  /*20480*/  LDL.LU R249, [R1+0x324] ;  /* 0x0003240001f97983 */ /* 0x000ea80000300800 */
[----:B------:R-:W2:Y:S04]  /*20490*/  LDL.LU R250, [R1+0x328] ;  /* 0x0003280001fa7983 */ /* 0x000ea80000300800 */
[----:B------:R-:W2:Y:S04]  /*204a0*/  LDL.LU R251, [R1+0x32c] ;  /* 0x00032c0001fb7983 */ /* 0x000ea80000300800 */
[----:B-1----:R-:W2:Y:S04]  /*204b0*/  LDL.LU R56, [R1+0x430] ;  /* 0x0004300001387983 */ /* 0x002ea80000300800 */
[----:B------:R-:W2:Y:S04]  /*204c0*/  LDL.LU R57, [R1+0x434] ;  /* 0x0004340001397983 */ /* 0x000ea80000300800 */
[----:B---3--:R-:W2:Y:S04]  /*204d0*/  LDL.LU R58, [R1+0x438] ;  /* 0x00043800013a7983 */ /* 0x008ea80000300800 */
[----:B------:R-:W2:Y:S04]  /*204e0*/  LDL.LU R59, [R1+0x43c] ;  /* 0x00043c00013b7983 */ /* 0x000ea80000300800 */
[----:B------:R-:W3:Y:S04]  /*204f0*/  LDL.LU R240, [R1+0x580] ;  /* 0x0005800001f07983 */ /* 0x000ee80000300800 */
[----:B------:R-:W3:Y:S04]  /*20500*/  LDL.LU R241, [R1+0x584] ;  /* 0x0005840001f17983 */ /* 0x000ee80000300800 */
[----:B------:R-:W3:Y:S04]  /*20510*/  LDL.LU R242, [R1+0x588] ;  /* 0x0005880001f27983 */ /* 0x000ee80000300800 */
        /* <DEDUP_REMOVED lines=19> */
[----:B------:R-:W3:Y:S04]  /*20650*/  LDL.LU R84, [R1+0x420] ;  /* 0x0004200001547983 */ /* 0x000ee80000300800 */
[----:B------:R-:W3:Y:S04]  /*20660*/  LDL.LU R85, [R1+0x424] ;  /* 0x0004240001557983 */ /* 0x000ee80000300800 */
[----:B------:R-:W3:Y:S04]  /*20670*/  LDL.LU R86, [R1+0x428] ;  /* 0x0004280001567983 */ /* 0x000ee80000300800 */
[----:B------:R-:W3:Y:S04]  /*20680*/  LDL.LU R87, [R1+0x42c] ;  /* 0x00042c0001577983 */ /* 0x000ee80000300800 */
[----:B------:R-:W4:Y:S04]  /*20690*/  LDL.LU R192, [R1+0x550] ;  /* 0x0005500001c07983 */ /* 0x000f280000300800 */
        /* <DEDUP_REMOVED lines=32> */
[----:B------:R-:W4:Y:S01]  /*208a0*/  LDL.LU R75, [R1+0xc6c] ;  /* 0x000c6c00014b7983 */ /* 0x000f220000300800 */
[----:B------:R-:W-:-:S03]  /*208b0*/  IMAD.MOV.U32 R71, RZ, RZ, R52 ;  /* 0x000000ffff477224 */ /* 0x000fc600078e0034 */
[----:B------:R-:W4:Y:S04]  /*208c0*/  LDL.LU R152, [R1+0xa40] ;  /* 0x000a400001987983 */ /* 0x000f280000300800 */
[----:B------:R-:W4:Y:S04]  /*208d0*/  LDL.LU R153, [R1+0xa44] ;  /* 0x000a440001997983 */ /* 0x000f280000300800 */
[----:B------:R-:W4:Y:S04]  /*208e0*/  LDL.LU R154, [R1+0xa48] ;  /* 0x000a4800019a7983 */ /* 0x000f280000300800 */
[----:B------:R-:W4:Y:S04]  /*208f0*/  LDL.LU R155, [R1+0xa4c] ;  /* 0x000a4c00019b7983 */ /* 0x000f280000300800 */
[----:B------:R-:W-:Y:S04]  /*20900*/  LDS R66, [R3+0x6180] ;  /* 0x0061800003427984 */ /* 0x000fe80000000800 */
[----:B------:R-:W-:Y:S04]  /*20910*/  LDS R65, [R4+0x4180] ;  /* 0x0041800004417984 */ /* 0x000fe80000000800 */
[----:B------:R-:W1:Y:S01]  /*20920*/  LDS R67, [R4+0x6180] ;  /* 0x0061800004437984 */ /* 0x000e620000000800 */
[C---:B--2---:R-:W-:Y:S08]  /*20930*/  HMMA.1688.F32.TF32 R76, R144.reuse, R22, R76 ;  /* 0x00000016904c723c */ /* 0x044ff0000008104c */
[C---:B---3--:R-:W-:Y:S08]  /*20940*/  HMMA.1688.F32.TF32 R84, R144.reuse, R30, R84 ;  /* 0x0000001e9054723c */ /* 0x048ff00000081054 */
[C---:B----4-:R-:W-:Y:S08]  /*20950*/  HMMA.1688.F32.TF32 R192, R144.reuse, R34, R192 ;  /* 0x0000002290c0723c */ /* 0x050ff000000810c0 */
[C---:B------:R-:W-:Y:S08]  /*20960*/  HMMA.1688.F32.TF32 R88, R144.reuse, R102, R88 ;  /* 0x000000669058723c */ /* 0x040ff00000081058 */
[C---:B------:R-:W-:Y:S08]  /*20970*/  HMMA.1688.F32.TF32 R188, R144.reuse, R138, R188 ;  /* 0x0000008a90bc723c */ /* 0x040ff000000810bc */
[C---:B------:R-:W-:Y:S08]  /*20980*/  HMMA.1688.F32.TF32 R96, R144.reuse, R134, R96 ;  /* 0x000000869060723c */ /* 0x040ff00000081060 */
[----:B------:R-:W-:Y:S08]  /*20990*/  HMMA.1688.F32.TF32 R92, R144, R106, R92 ;  /* 0x0000006a905c723c */ /* 0x000ff0000008105c */
[----:B------:R-:W-:Y:S01]  /*209a0*/  MOV R49, R190 ;  /* 0x000000be00317202 */ /* 0x000fe20000000f00 */
[----:B------:R-:W-:-:S02]  /*209b0*/  IMAD.MOV.U32 R48, RZ, RZ, R191 ;  /* 0x000000ffff307224 */ /* 0x000fc400078e00bf */
[----:B------:R-:W-:Y:S01]  /*209c0*/  IMAD.MOV.U32 R53, RZ, RZ, R188 ;  /* 0x000000ffff357224 */ /* 0x000fe200078e00bc */
[----:B------:R-:W2:Y:S01]  /*209d0*/  LDL.LU.64 R190, [R1+0x2578] ;  /* 0x0025780001be7983 */ /* 0x000ea20000300a00 */
[----:B------:R-:W-:-:S03]  /*209e0*/  IMAD.MOV.U32 R52, RZ, RZ, R189 ;  /* 0x000000ffff347224 */ /* 0x000fc600078e00bd */
[----:B------:R-:W2:Y:S04]  /*209f0*/  LDL.LU.64 R188, [R1+0x2570] ;  /* 0x0025700001bc7983 */ /* 0x000ea80000300a00 */
[----:B------:R-:W-:Y:S01]  /*20a00*/  STL.64 [R1+0x770], R96 ;  /* 0x0007706001007387 */ /* 0x000fe20000100a00 */
[C---:B------:R-:W-:Y:S03]  /*20a10*/  HMMA.1688.F32.TF32 R80, R144.reuse, R26, R80 ;  /* 0x0000001a9050723c */ /* 0x040fe60000081050 */
[----:B------:R3:W-:Y:S04]  /*20a20*/  STL.64 [R1+0x778], R98 ;  /* 0x0007786201007387 */ /* 0x0007e80000100a00 */
[----:B---3--:R-:W3:Y:S04]  /*20a30*/  LDL.LU.64 R98, [R1+0x2568] ;  /* 0x0025680001627983 */ /* 0x008ee80000300a00 */
[----:B------:R-:W3:Y:S04]  /*20a40*/  LDL.LU.64 R96, [R1+0x2560] ;  /* 0x0025600001607983 */ /* 0x000ee80000300a00 */
[----:B------:R-:W-:Y:S04]  /*20a50*/  STL.64 [R1+0x850], R92 ;  /* 0x0008505c01007387 */ /* 0x000fe80000100a00 */
[----:B------:R4:W-:Y:S04]  /*20a60*/  STL.64 [R1+0x858], R94 ;  /* 0x0008585e01007387 */ /* 0x0009e80000100a00 */
[----:B----4-:R-:W4:Y:S04]  /*20a70*/  LDL.LU.64 R94, [R1+0x2558] ;  /* 0x00255800015e7983 */ /* 0x010f280000300a00 */
[----:B------:R-:W4:Y:S04]  /*20a80*/  LDL.LU.64 R92, [R1+0x2550] ;  /* 0x00255000015c7983 */ /* 0x000f280000300a00 */
        /* <DEDUP_REMOVED lines=18> */
[----:B-1----:R-:W3:Y:S04]  /*20bb0*/  LDL.LU.64 R78, [R1+0x2508] ;  /* 0x00250800014e7983 */ /* 0x002ee80000300a00 */
[----:B------:R-:W3:Y:S01]  /*20bc0*/  LDL.LU.64 R76, [R1+0x2500] ;  /* 0x00250000014c7983 */ /* 0x000ee20000300a00 */
[C---:B------:R-:W-:Y:S08]  /*20bd0*/  HMMA.1688.F32.TF32 R60, R144.reuse, R18, R60 ;  /* 0x00000012903c723c */ /* 0x040ff0000008103c */
[----:B------:R-:W-:Y:S01]  /*20be0*/  HMMA.1688.F32.TF32 R140, R144, R14, R140 ;  /* 0x0000000e908c723c */ /* 0x000fe2000008108c */
[----:B------:R-:W-:Y:S01]  /*20bf0*/  MOV R198, R101 ;  /* 0x0000006500c67202 */ /* 0x000fe20000000f00 */
[----:B------:R-:W-:-:S07]  /*20c00*/  IMAD.MOV.U32 R199, RZ, RZ, R100 ;  /* 0x000000ffffc77224 */ /* 0x000fce00078e0064 */
[C---:B------:R-:W-:Y:S06]  /*20c10*/  HMMA.1688.F32.TF32 R196, R144.reuse, R54, R196 ;  /* 0x0000003690c4723c */ /* 0x040fec00000810c4 */
[----:B------:R-:W-:Y:S04]  /*20c20*/  STL.64 [R1+0xe30], R60 ;  /* 0x000e303c01007387 */ /* 0x000fe80000100a00 */
[----:B------:R1:W-:Y:S04]  /*20c30*/  STL.64 [R1+0xe38], R62 ;  /* 0x000e383e01007387 */ /* 0x0003e80000100a00 */
[----:B-1----:R-:W4:Y:S04]  /*20c40*/  LDL.LU.64 R62, [R1+0x24f8] ;  /* 0x0024f800013e7983 */ /* 0x002f280000300a00 */
[----:B------:R-:W4:Y:S04]  /*20c50*/  LDL.LU.64 R60, [R1+0x24f0] ;  /* 0x0024f000013c7983 */ /* 0x000f280000300a00 */
[----:B------:R-:W-:Y:S04]  /*20c60*/  STL.64 [R1+0xf80], R140 ;  /* 0x000f808c01007387 */ /* 0x000fe80000100a00 */
[----:B------:R1:W-:Y:S02]  /*20c70*/  STL.64 [R1+0xf88], R142 ;  /* 0x000f888e01007387 */ /* 0x0003e40000100a00 */
[----:B-1----:R-:W-:Y:S02]  /*20c80*/  HMMA.1688.F32.TF32 R140, R144, R50, R68 ;  /* 0x00000032908c723c */ /* 0x002fe40000081044 */
[----:B------:R-:W-:Y:S04]  /*20c90*/  STL.64 [R1+0x10a0], R196 ;  /* 0x0010a0c401007387 */ /* 0x000fe80000100a00 */
[----:B------:R-:W-:Y:S02]  /*20ca0*/  STL.64 [R1+0x10a8], R198 ;  /* 0x0010a8c601007387 */ /* 0x000fe40000100a00 */
[----:B------:R-:W-:Y:S11]  /*20cb0*/  HMMA.1688.F32.TF32 R72, R64, R138, R72 ;  /* 0x0000008a4048723c */ /* 0x000ff60000081048 */
[----:B------:R-:W-:Y:S04]  /*20cc0*/  @!UPT UIADD3 URZ, URZ, URZ, URZ ;  /* 0x0000003f3f3ff290 */ /* 0x000fe8000fffe03f */
[----:B------:R-:W-:Y:S04]  /*20cd0*/  STL.64 [R1+0x11a0], R140 ;  /* 0x0011a08c01007387 */ /* 0x000fe80000100a00 */
[----:B------:R-:W-:Y:S05]  /*20ce0*/  STL.64 [R1+0x11a8], R142 ;  /* 0x0011a88e01007387 */ /* 0x000fea0000100a00 */
[----:B------:R-:W-:Y:S01]  /*20cf0*/  MOV R101, R74 ;  /* 0x0000004a00657202 */ /* 0x000fe20000000f00 */
[----:B------:R-:W-:Y:S01]  /*20d00*/  IMAD.MOV.U32 R100, RZ, RZ, R75 ;  /* 0x000000ffff647224 */ /* 0x000fe200078e004b */
[C---:B--2---:R-:W-:Y:S08]  /*20d10*/  HMMA.1688.F32.TF32 R68, R144.reuse, R42, R80 ;  /* 0x0000002a9044723c */ /* 0x044ff00000081050 */
[C---:B---3--:R-:W-:Y:S08]  /*20d20*/  HMMA.1688.F32.TF32 R76, R144.reuse, R46, R76 ;  /* 0x0000002e904c723c */ /* 0x048ff0000008104c */
[C---:B------:R-:W-:Y:S11]  /*20d30*/  HMMA.1688.F32.TF32 R80, R144.reuse, R38, R84 ;  /* 0x000000269050723c */ /* 0x040ff60000081054 */
[----:B------:R-:W-:Y:S04]  /*20d40*/  @!UPT UIADD3 URZ, URZ, URZ, URZ ;  /* 0x0000003f3f3ff290 */ /* 0x000fe8000fffe03f */
[----:B------:R-:W-:Y:S04]  /*20d50*/  STL.64 [R1+0x1330], R76 ;  /* 0x0013304c01007387 */ /* 0x000fe80000100a00 */
[----:B------:R1:W-:Y:S02]  /*20d60*/  STL.64 [R1+0x1338], R78 ;  /* 0x0013384e01007387 */ /* 0x0003e40000100a00 */
[----:B-1----:R-:W-:Y:S02]  /*20d70*/  HMMA.1688.F32.TF32 R76, R144, R10, R192 ;  /* 0x0000000a904c723c */ /* 0x002fe400000810c0 */
[----:B------:R-:W-:Y:S04]  /*20d80*/  STL.64 [R1+0x1320], R68 ;  /* 0x0013204401007387 */ /* 0x000fe80000100a00 */
[----:B------:R-:W-:Y:S04]  /*20d90*/  STL.64 [R1+0x1328], R70 ;  /* 0x0013284601007387 */ /* 0x000fe80000100a00 */
[----:B------:R-:W-:Y:S04]  /*20da0*/  STL.64 [R1+0x1310], R80 ;  /* 0x0013105001007387 */ /* 0x000fe80000100a00 */
[----:B------:R-:W-:Y:S01]  /*20db0*/  STL.64 [R1+0x1318], R82 ;  /* 0x0013185201007387 */ /* 0x000fe20000100a00 */
[----:B------:R-:W-:-:S02]  /*20dc0*/  IMAD.MOV.U32 R193, RZ, RZ, R72 ;  /* 0x000000ffffc17224 */ /* 0x000fc400078e0048 */
[----:B------:R-:W-:Y:S01]  /*20dd0*/  IMAD.MOV.U32 R192, RZ, RZ, R73 ;  /* 0x000000ffffc07224 */ /* 0x000fe200078e0049 */
[C---:B------:R-:W-:Y:S01]  /*20de0*/  HMMA.1688.F32.TF32 R88, R64.reuse, R46, R88 ;  /* 0x0000002e4058723c */ /* 0x040fe20000081058 */
[----:B------:R-:W-:Y:S04]  /*20df0*/  LDS R68, [R3+0x4200] ;  /* 0x0042000003447984 */ /* 0x000fe80000000800 */
[----:B------:R-:W-:Y:S04]  /*20e00*/  LDS R70, [R3+0x6200] ;  /* 0x0062000003467984 */ /* 0x000fe80000000800 */
[----:B------:R-:W-:Y:S04]  /*20e10*/  STL.64 [R1+0x1300], R76 ;  /* 0x0013004c01007387 */ /* 0x000fe80000100a00 */
[----:B------:R1:W-:Y:S01]  /*20e20*/  STL.64 [R1+0x1308], R78 ;  /* 0x0013084e01007387 */ /* 0x0003e20000100a00 */
[C---:B------:R-:W-:Y:S03]  /*20e30*/  HMMA.1688.F32.TF32 R72, R64.reuse, R106, R200 ;  /* 0x0000006a4048723c */ /* 0x040fe600000810c8 */
[----:B------:R-:W-:Y:S04]  /*20e40*/  LDS R69, [R4+0x4200] ;  /* 0x0042000004457984 */ /* 0x000fe80000000800 */
[----:B------:R-:W2:Y:S01]  /*20e50*/  LDS R71, [R4+0x6200] ;  /* 0x0062000004477984 */ /* 0x000ea20000000800 */
[C---:B-1----:R-:W-:Y:S08]  /*20e60*/  HMMA.1688.F32.TF32 R76, R64.reuse, R134, R152 ;  /* 0x00000086404c723c */ /* 0x042ff00000081098 */
[C---:B------:R-:W-:Y:S11]  /*20e70*/  HMMA.1688.F32.TF32 R80, R64.reuse, R102, R244 ;  /* 0x000000664050723c */ /* 0x040ff600000810f4 */
[----:B------:R-:W-:Y:S04]  /*20e80*/  @!UPT UIADD3 URZ, URZ, URZ, URZ ;  /* 0x0000003f3f3ff290 */ /* 0x000fe8000fffe03f */
[----:B------:R-:W-:Y:S04]  /*20e90*/  STL.64 [R1+0x620], R76 ;  /* 0x0006204c01007387 */ /* 0x000fe80000100a00 */
[----:B------:R1:W-:Y:S04]  /*20ea0*/  STL.64 [R1+0x628], R78 ;  /* 0x0006284e01007387 */ /* 0x0003e80000100a00 */
[----:B------:R-:W-:Y:S04]  /*20eb0*/  STL.64 [R1+0x6e0], R72 ;  /* 0x0006e04801007387 */ /* 0x000fe80000100a00 */
[----:B------:R3:W-:Y:S01]  /*20ec0*/  STL.64 [R1+0x6e8], R74 ;  /* 0x0006e84a01007387 */ /* 0x0007e20000100a00 */
[C---:B-1----:R-:W-:Y:S08]  /*20ed0*/  HMMA.1688.F32.TF32 R76, R64.reuse, R34, R240 ;  /* 0x00000022404c723c */ /* 0x042ff000000810f0 */
[C---:B---3--:R-:W-:Y:S08]  /*20ee0*/  HMMA.1688.F32.TF32 R72, R64.reuse, R30, R56 ;  /* 0x0000001e4048723c */ /* 0x048ff00000081038 */
[----:B------:R-:W-:Y:S01]  /*20ef0*/  HMMA.1688.F32.TF32 R56, R64, R26, R248 ;  /* 0x0000001a4038723c */ /* 0x000fe200000810f8 */
[----:B------:R-:W-:Y:S04]  /*20f00*/  STL.64 [R1+0x740], R80 ;  /* 0x0007405001007387 */ /* 0x000fe80000100a00 */
[----:B------:R-:W-:Y:S04]  /*20f10*/  STL.64 [R1+0x748], R82 ;  /* 0x0007485201007387 */ /* 0x000fe80000100a00 */
[----:B------:R-:W-:Y:S04]  /*20f20*/  STL.64 [R1+0x820], R76 ;  /* 0x0008204c01007387 */ /* 0x000fe80000100a00 */
[----:B------:R-:W-:Y:S04]  /*20f30*/  STL.64 [R1+0x828], R78 ;  /* 0x0008284e01007387 */ /* 0x000fe80000100a00 */
[----:B------:R-:W3:Y:S04]  /*20f40*/  LDL.LU R152, [R1+0xb0] ;  /* 0x0000b00001987983 */ /* 0x000ee80000300800 */
[----:B------:R1:W-:Y:S04]  /*20f50*/  STL.64 [R1+0x8e0], R72 ;  /* 0x0008e04801007387 */ /* 0x0003e80000100a00 */
[----:B------:R1:W-:Y:S04]  /*20f60*/  STL.64 [R1+0x8e8], R74 ;  /* 0x0008e84a01007387 */ /* 0x0003e80000100a00 */
[----:B------:R1:W-:Y:S04]  /*20f70*/  STL.64 [R1+0x9d0], R56 ;  /* 0x0009d03801007387 */ /* 0x0003e80000100a00 */
[----:B------:R1:W-:Y:S04]  /*20f80*/  STL.64 [R1+0x9d8], R58 ;  /* 0x0009d83a01007387 */ /* 0x0003e80000100a00 */
[----:B------:R-:W3:Y:S04]  /*20f90*/  LDL.LU R153, [R1+0xb4] ;  /* 0x0000b40001997983 */ /* 0x000ee80000300800 */
[----:B------:R-:W3:Y:S04]  /*20fa0*/  LDL.LU R154, [R1+0xb8] ;  /* 0x0000b800019a7983 */ /* 0x000ee80000300800 */
[----:B------:R-:W3:Y:S04]  /*20fb0*/  LDL.LU R155, [R1+0xbc] ;  /* 0x0000bc00019b7983 */ /* 0x000ee80000300800 */
[----:B-1----:R-:W2:Y:S04]  /*20fc0*/  LDL.LU R72, [R1+0xc0] ;  /* 0x0000c00001487983 */ /* 0x002ea80000300800 */
        /* <DEDUP_REMOVED lines=40> */
[----:B------:R-:W4:Y:S01]  /*21250*/  LDL.LU R140, [R1+0x2a0] ;  /* 0x0002a000018c7983 */ /* 0x000f220000300800 */
[----:B------:R-:W-:-:S03]  /*21260*/  IMAD.MOV.U32 R201, RZ, RZ, R28 ;  /* 0x000000ffffc97224 */ /* 0x000fc600078e001c */
[----:B------:R-:W4:Y:S01]  /*21270*/  LDL.LU R141, [R1+0x2a4] ;  /* 0x0002a400018d7983 */ /* 0x000f220000300800 */
[----:B------:R-:W-:-:S03]  /*21280*/  MOV R202, R16 ;  /* 0x0000001000ca7202 */ /* 0x000fc60000000f00 */
[----:B------:R-:W4:Y:S01]  /*21290*/  LDL.LU R142, [R1+0x2a8] ;  /* 0x0002a800018e7983 */ /* 0x000f220000300800 */
[----:B------:R-:W-:-:S03]  /*212a0*/  IMAD.MOV.U32 R203, RZ, RZ, R17 ;  /* 0x000000ffffcb7224 */ /* 0x000fc600078e0011 */
[----:B------:R-:W4:Y:S04]  /*212b0*/  LDL.LU R143, [R1+0x2ac] ;  /* 0x0002ac00018f7983 */ /* 0x000f280000300800 */
[----:B------:R-:W4:Y:S04]  /*212c0*/  LDL.LU R29, [R1+0x24ec] ;  /* 0x0024ec00011d7983 */ /* 0x000f280000300800 */
[----:B------:R-:W4:Y:S04]  /*212d0*/  LDL.LU R28, [R1+0x24e8] ;  /* 0x0024e800011c7983 */ /* 0x000f280000300800 */
[----:B------:R-:W4:Y:S04]  /*212e0*/  LDL.LU R16, [R1+0x24e4] ;  /* 0x0024e40001107983 */ /* 0x000f280000300800 */
[----:B------:R-:W4:Y:S01]  /*212f0*/  LDL.LU R17, [R1+0x24e0] ;  /* 0x0024e00001117983 */ /* 0x000f220000300800 */
[C---:B--2---:R-:W-:Y:S08]  /*21300*/  HMMA.1688.F32.TF32 R240, R64.reuse, R18, R240 ;  /* 0x0000001240f0723c */ /* 0x044ff000000810f0 */
[C---:B---3--:R-:W-:Y:S11]  /*21310*/  HMMA.1688.F32.TF32 R244, R64.reuse, R22, R244 ;  /* 0x0000001640f4723c */ /* 0x048ff600000810f4 */
[----:B------:R-:W-:Y:S11]  /*21320*/  @!UPT UIADD3 URZ, URZ, URZ, URZ ;  /* 0x0000003f3f3ff290 */ /* 0x000ff6000fffe03f */
[----:B------:R-:W-:Y:S01]  /*21330*/  @!UPT UIADD3 URZ, URZ, URZ, URZ ;  /* 0x0000003f3f3ff290 */ /* 0x000fe2000fffe03f */
        /* <DEDUP_REMOVED lines=8> */
[C---:B----4-:R-:W-:Y:S08]  /*213c0*/  HMMA.1688.F32.TF32 R56, R64.reuse, R14, R56 ;  /* 0x0000000e4038723c */ /* 0x050ff00000081038 */
[C---:B------:R-:W-:Y:S08]  /*213d0*/  HMMA.1688.F32.TF32 R248, R64.reuse, R54, R248 ;  /* 0x0000003640f8723c */ /* 0x040ff000000810f8 */
[C---:B------:R-:W-:Y:S07]  /*213e0*/  HMMA.1688.F32.TF32 R92, R64.reuse, R42, R92 ;  /* 0x0000002a405c723c */ /* 0x040fee000008105c */
[----:B------:R-:W-:Y:S01]  /*213f0*/  STL.64 [R1+0xdf0], R56 ;  /* 0x000df03801007387 */ /* 0x000fe20000100a00 */
[C---:B------:R-:W-:Y:S03]  /*21400*/  HMMA.1688.F32.TF32 R96, R64.reuse, R38, R96 ;  /* 0x000000264060723c */ /* 0x040fe60000081060 */
[----:B------:R1:W-:Y:S04]  /*21410*/  STL.64 [R1+0xdf8], R58 ;  /* 0x000df83a01007387 */ /* 0x0003e80000100a00 */
[----:B-1----:R-:W4:Y:S04]  /*21420*/  LDL.LU.64 R58, [R1+0x24b8] ;  /* 0x0024b800013a7983 */ /* 0x002f280000300a00 */
[----:B------:R-:W4:Y:S04]  /*21430*/  LDL.LU.64 R56, [R1+0x24b0] ;  /* 0x0024b00001387983 */ /* 0x000f280000300a00 */
[----:B------:R-:W-:Y:S04]  /*21440*/  STL.64 [R1+0xf70], R248 ;  /* 0x000f70f801007387 */ /* 0x000fe80000100a00 */
[----:B------:R1:W-:Y:S04]  /*21450*/  STL.64 [R1+0xf78], R250 ;  /* 0x000f78fa01007387 */ /* 0x0003e80000100a00 */
[----:B-1----:R-:W2:Y:S04]  /*21460*/  LDL.LU.64 R250, [R1+0x24a8] ;  /* 0x0024a80001fa7983 */ /* 0x002ea80000300a00 */
[----:B------:R-:W2:Y:S01]  /*21470*/  LDL.LU.64 R248, [R1+0x24a0] ;  /* 0x0024a00001f87983 */ /* 0x000ea20000300a00 */
[C---:B---3--:R-:W-:Y:S11]  /*21480*/  HMMA.1688.F32.TF32 R240, R64.reuse, R50, R240 ;  /* 0x0000003240f0723c */ /* 0x048ff600000810f0 */
[----:B------:R-:W-:Y:S11]  /*21490*/  @!UPT UIADD3 URZ, URZ, URZ, URZ ;  /* 0x0000003f3f3ff290 */ /* 0x000ff6000fffe03f */
[----:B------:R-:W-:Y:S01]  /*214a0*/  @!UPT UIADD3 URZ, URZ, URZ, URZ ;  /* 0x0000003f3f3ff290 */ /* 0x000fe2000fffe03f */
[----:B------:R-:W-:Y:S04]  /*214b0*/  STL.64 [R1+0x1070], R240 ;  /* 0x001070f001007387 */ /* 0x000fe80000100a00 */
[----:B------:R1:W-:Y:S04]  /*214c0*/  STL.64 [R1+0x1078], R242 ;  /* 0x001078f201007387 */ /* 0x0003e80000100a00 */
[----:B-1----:R-:W3:Y:S04]  /*214d0*/  LDL.LU.64 R242, [R1+0x2498] ;  /* 0x0024980001f27983 */ /* 0x002ee80000300a00 */
[----:B------:R-:W3:Y:S04]  /*214e0*/  LDL.LU.64 R240, [R1+0x2490] ;  /* 0x0024900001f07983 */ /* 0x000ee80000300a00 */
[----:B------:R1:W-:Y:S04]  /*214f0*/  STL.64 [R1+0x1270], R88 ;  /* 0x0012705801007387 */ /* 0x0003e80000100a00 */
[----:B------:R4:W-:Y:S04]  /*21500*/  STL.64 [R1+0x1278], R90 ;  /* 0x0012785a01007387 */ /* 0x0009e80000100a00 */
[----:B-1----:R-:W2:Y:S04]  /*21510*/  LDL.LU R88, [R1+0x900] ;  /* 0x0009000001587983 */ /* 0x002ea80000300800 */
[----:B------:R-:W2:Y:S04]  /*21520*/  LDL.LU R89, [R1+0x904] ;  /* 0x0009040001597983 */ /* 0x000ea80000300800 */
[----:B----4-:R-:W2:Y:S04]  /*21530*/  LDL.LU R90, [R1+0x908] ;  /* 0x00090800015a7983 */ /* 0x010ea80000300800 */
[----:B------:R-:W2:Y:S04]  /*21540*/  LDL.LU R91, [R1+0x90c] ;  /* 0x00090c00015b7983 */ /* 0x000ea80000300800 */
[----:B------:R1:W-:Y:S04]  /*21550*/  STL.64 [R1+0x1260], R92 ;  /* 0x0012605c01007387 */ /* 0x0003e80000100a00 */
[----:B------:R4:W-:Y:S04]  /*21560*/  STL.64 [R1+0x1268], R94 ;  /* 0x0012685e01007387 */ /* 0x0009e80000100a00 */
[----:B-1----:R-:W2:Y:S04]  /*21570*/  LDL.LU R92, [R1+0xba0] ;  /* 0x000ba000015c7983 */ /* 0x002ea80000300800 */
[----:B------:R-:W2:Y:S04]  /*21580*/  LDL.LU R93, [R1+0xba4] ;  /* 0x000ba400015d7983 */ /* 0x000ea80000300800 */
[----:B----4-:R-:W4:Y:S04]  /*21590*/  LDL.LU R94, [R1+0xba8] ;  /* 0x000ba800015e7983 */ /* 0x010f280000300800 */
[----:B------:R-:W4:Y:S04]  /*215a0*/  LDL.LU R95, [R1+0xbac] ;  /* 0x000bac00015f7983 */ /* 0x000f280000300800 */
[----:B------:R1:W-:Y:S04]  /*215b0*/  STL.64 [R1+0x1250], R96 ;  /* 0x0012506001007387 */ /* 0x0003e80000100a00 */
[----:B------:R1:W-:Y:S04]  /*215c0*/  STL.64 [R1+0x1258], R98 ;  /* 0x0012586201007387 */ /* 0x0003e80000100a00 */
[----:B-1----:R-:W2:Y:S04]  /*215d0*/  LDL.LU R96, [R1+0xd20] ;  /* 0x000d200001607983 */ /* 0x002ea80000300800 */
[----:B------:R-:W2:Y:S04]  /*215e0*/  LDL.LU R97, [R1+0xd24] ;  /* 0x000d240001617983 */ /* 0x000ea80000300800 */
[----:B------:R-:W2:Y:S04]  /*215f0*/  LDL.LU R98, [R1+0xd28] ;  /* 0x000d280001627983 */ /* 0x000ea80000300800 */
[----:B------:R-:W2:Y:S01]  /*21600*/  LDL.LU R99, [R1+0xd2c] ;  /* 0x000d2c0001637983 */ /* 0x000ea20000300800 */
[----:B------:R-:W-:Y:S03]  /*21610*/  HMMA.1688.F32.TF32 R188, R64, R10, R188 ;  /* 0x0000000a40bc723c */ /* 0x000fe600000810bc */
[----:B------:R-:W-:Y:S04]  /*21620*/  LDS R64, [R3+0x4280] ;  /* 0x0042800003407984 */ /* 0x000fe80000000800 */
[----:B------:R-:W-:Y:S04]  /*21630*/  LDS R66, [R3+0x6280] ;  /* 0x0062800003427984 */ /* 0x000fe80000000800 */
[----:B------:R-:W-:Y:S04]  /*21640*/  LDS R65, [R4+0x4280] ;  /* 0x0042800004417984 */ /* 0x000fe80000000800 */
[----:B------:R-:W1:Y:S08]  /*21650*/  LDS R67, [R4+0x6280] ;  /* 0x0062800004437984 */ /* 0x000e700000000800 */
[----:B------:R-:W-:Y:S04]  /*21660*/  STL.64 [R1+0x11d0], R188 ;  /* 0x0011d0bc01007387 */ /* 0x000fe80000100a00 */
[----:B------:R1:W-:Y:S01]  /*21670*/  STL.64 [R1+0x11d8], R190 ;  /* 0x0011d8be01007387 */ /* 0x0003e20000100a00 */
[----:B--2---:R-:W-:Y:S11]  /*21680*/  HMMA.1688.F32.TF32 R96, R68, R138, R96 ;  /* 0x0000008a4460723c */ /* 0x004ff60000081060 */
[----:B------:R-:W-:Y:S11]  /*21690*/  @!UPT UIADD3 URZ, URZ, URZ, URZ ;  /* 0x0000003f3f3ff290 */ /* 0x000ff6000fffe03f */
[----:B------:R-:W-:Y:S02]  /*216a0*/  @!UPT UIADD3 URZ, URZ, URZ, URZ ;  /* 0x0000003f3f3ff290 */ /* 0x000fe4000fffe03f */
[----:B-1----:R-:W-:Y:S01]  /*216b0*/  IMAD.MOV.U32 R191, RZ, RZ, R96 ;  /* 0x000000ffffbf7224 */ /* 0x002fe200078e0060 */
[----:B------:R-:W-:Y:S01]  /*216c0*/  MOV R189, R98 ;  /* 0x0000006200bd7202 */ /* 0x000fe20000000f00 */
[----:B------:R-:W-:Y:S02]  /*216d0*/  IMAD.MOV.U32 R190, RZ, RZ, R97 ;  /* 0x000000ffffbe7224 */ /* 0x000fe400078e0061 */
[----:B------:R-:W-:-:S03]  /*216e0*/  IMAD.MOV.U32 R188, RZ, RZ, R99 ;  /* 0x000000ffffbc7224 */ /* 0x000fc600078e0063 */
[----:B------:R-:W-:Y:S01]  /*216f0*/  STL.64 [R1+0x23c8], R190 ;  /* 0x0023c8be01007387 */ /* 0x000fe20000100a00 */
[C---:B------:R-:W-:Y:S03]  /*21700*/  HMMA.1688.F32.TF32 R96, R68.reuse, R106, R88 ;  /* 0x0000006a4460723c */ /* 0x040fe60000081058 */
[----:B------:R4:W-:Y:S05]  /*21710*/  STL.64 [R1+0x23c0], R188 ;  /* 0x0023c0bc01007387 */ /* 0x0009ea0000100a00 */
[C---:B------:R-:W-:Y:S08]  /*21720*/  HMMA.1688.F32.TF32 R88, R68.reuse, R34, R84 ;  /* 0x000000224458723c */ /* 0x040ff00000081054 */
[C---:B----4-:R-:W-:Y:S08]  /*21730*/  HMMA.1688.F32.TF32 R188, R68.reuse, R134, R92 ;  /* 0x0000008644bc723c */ /* 0x050ff0000008105c */
[C---:B------:R-:W-:Y:S08]  /*21740*/  HMMA.1688.F32.TF32 R92, R68.reuse, R102, R144 ;  /* 0x00000066445c723c */ /* 0x040ff00000081090 */
[C---:B------:R-:W-:Y:S08]  /*21750*/  HMMA.1688.F32.TF32 R84, R68.reuse, R30, R80 ;  /* 0x0000001e4454723c */ /* 0x040ff00000081050 */
[C---:B------:R-:W-:Y:S08]  /*21760*/  HMMA.1688.F32.TF32 R80, R68.reuse, R26, R76 ;  /* 0x0000001a4450723c */ /* 0x040ff0000008104c */
[C---:B------:R-:W-:Y:S01]  /*21770*/  HMMA.1688.F32.TF32 R76, R68.reuse, R22, R140 ;  /* 0x00000016444c723c */ /* 0x040fe2000008108c */
        /* <DEDUP_REMOVED lines=12> */
[C---:B-1----:R-:W-:Y:S03]  /*21840*/  HMMA.1688.F32.TF32 R84, R68.reuse, R18, R196 ;  /* 0x000000124454723c */ /* 0x042fe600000810c4 */
[----:B------:R-:W-:Y:S04]  /*21850*/  STL.64 [R1+0x900], R76 ;  /* 0x0009004c01007387 */ /* 0x000fe80000100a00 */
[----:B------:R1:W-:Y:S01]  /*21860*/  STL.64 [R1+0x908], R78 ;  /* 0x0009084e01007387 */ /* 0x0003e20000100a00 */
[C---:B--2---:R-:W-:Y:S08]  /*21870*/  HMMA.1688.F32.TF32 R80, R68.reuse, R14, R72 ;  /* 0x0000000e4450723c */ /* 0x044ff00000081048 */
[C---:B-1----:R-:W-:Y:S08]  /*21880*/  HMMA.1688.F32.TF32 R76, R68.reuse, R54, R152 ;  /* 0x00000036444c723c */ /* 0x042ff00000081098 */
[C---:B------:R-:W-:Y:S01]  /*21890*/  HMMA.1688.F32.TF32 R72, R68.reuse, R50, R200 ;  /* 0x000000324448723c */ /* 0x040fe200000810c8 */
        /* <DEDUP_REMOVED lines=11> */
[----:B------:R-:W-:Y:S01]  /*21950*/  HMMA.1688.F32.TF32 R68, R68, R10, R184 ;  /* 0x0000000a4444723c */ /* 0x000fe200000810b8 */
[----:B------:R-:W-:Y:S04]  /*21960*/  STL.64 [R1+0x1190], R80 ;  /* 0x0011905001007387 */ /* 0x000fe80000100a00 */
[----:B------:R-:W-:Y:S01]  /*21970*/  STL.64 [R1+0x1198], R82 ;  /* 0x0011985201007387 */ /* 0x000fe20000100a00 */
[----:B------:R-:W-:-:S03]  /*21980*/  IMAD.MOV.U32 R152, RZ, RZ, R25 ;  /* 0x000000ffff987224 */ /* 0x000fc600078e0019 */
[----:B------:R-:W-:Y:S04]  /*21990*/  STL.64 [R1+0x1100], R76 ;  /* 0x0011004c01007387 */ /* 0x000fe80000100a00 */
[----:B------:R-:W-:Y:S04]  /*219a0*/  STL.64 [R1+0x1108], R78 ;  /* 0x0011084e01007387 */ /* 0x000fe80000100a00 */
[----:B------:R1:W-:Y:S01]  /*219b0*/  STL.64 [R1+0x10f0], R72 ;  /* 0x0010f04801007387 */ /* 0x0003e20000100a00 */
[----:B------:R-:W-:-:S03]  /*219c0*/  IMAD.MOV.U32 R153, RZ, RZ, R21 ;  /* 0x000000ffff997224 */ /* 0x000fc600078e0015 */
[----:B------:R2:W-:Y:S01]  /*219d0*/  STL.64 [R1+0x10f8], R74 ;  /* 0x0010f84a01007387 */ /* 0x0005e20000100a00 */
[----:B------:R-:W-:-:S03]  /*219e0*/  MOV R154, R24 ;  /* 0x00000018009a7202 */ /* 0x000fc60000000f00 */
[----:B------:R-:W4:Y:S01]  /*219f0*/  LDL.LU R25, [R1+0x2488] ;  /* 0x0024880001197983 */ /* 0x000f220000300800 */
[----:B------:R-:W-:-:S03]  /*21a00*/  IMAD.MOV.U32 R155, RZ, RZ, R20 ;  /* 0x000000ffff9b7224 */ /* 0x000fc600078e0014 */
[----:B------:R-:W-:Y:S01]  /*21a10*/  STL.64 [R1+0x10e0], R68 ;  /* 0x0010e04401007387 */ /* 0x000fe20000100a00 */
[----:B-1----:R-:W-:-:S03]  /*21a20*/  IMAD.MOV.U32 R72, RZ, RZ, R28 ;  /* 0x000000ffff487224 */ /* 0x002fc600078e001c */
[----:B------:R-:W-:Y:S01]  /*21a30*/  STL.64 [R1+0x10e8], R70 ;  /* 0x0010e84601007387 */ /* 0x000fe20000100a00 */
[----:B------:R-:W-:-:S03]  /*21a40*/  IMAD.MOV.U32 R73, RZ, RZ, R29 ;  /* 0x000000ffff497224 */ /* 0x000fc600078e001d */
[----:B------:R-:W3:Y:S04]  /*21a50*/  LDL.LU R21, [R1+0x2484] ;  /* 0x0024840001157983 */ /* 0x000ee80000300800 */
[----:B------:R-:W4:Y:S04]  /*21a60*/  LDL.LU R24, [R1+0x2480] ;  /* 0x0024800001187983 */ /* 0x000f280000300800 */
[----:B------:R-:W4:Y:S04]  /*21a70*/  LDL.LU R20, [R1+0x247c] ;  /* 0x00247c0001147983 */ /* 0x000f280000300800 */
[----:B------:R-:W4:Y:S04]  /*21a80*/  LDL.LU R28, [R1+0x2478] ;  /* 0x00247800011c7983 */ /* 0x000f280000300800 */
[----:B------:R-:W4:Y:S01]  /*21a90*/  LDL.LU R29, [R1+0x2474] ;  /* 0x00247400011d7983 */ /* 0x000f220000300800 */
[----:B--2---:R-:W-:Y:S01]  /*21aa0*/  MOV R74, R13 ;  /* 0x0000000d004a7202 */ /* 0x004fe20000000f00 */
[----:B------:R-:W-:-:S02]  /*21ab0*/  IMAD.MOV.U32 R75, RZ, RZ, R12 ;  /* 0x000000ffff4b7224 */ /* 0x000fc400078e000c */
[----:B------:R-:W-:Y:S04]  /*21ac0*/  LDS R68, [R3+0x4300] ;  /* 0x0043000003447984 */ /* 0x000fe80000000800 */
[----:B------:R-:W-:Y:S04]  /*21ad0*/  LDS R70, [R3+0x6300] ;  /* 0x0063000003467984 */ /* 0x000fe80000000800 */
[----:B------:R-:W-:Y:S04]  /*21ae0*/  LDS R69, [R4+0x4300] ;  /* 0x0043000004457984 */ /* 0x000fe80000000800 */
[----:B------:R-:W1:Y:S01]  /*21af0*/  LDS R71, [R4+0x6300] ;  /* 0x0063000004477984 */ /* 0x000e620000000800 */
[----:B---3--:R-:W-:-:S03]  /*21b00*/  IMAD.MOV.U32 R196, RZ, RZ, R21 ;  /* 0x000000ffffc47224 */ /* 0x008fc600078e0015 */
[----:B------:R-:W2:Y:S04]  /*21b10*/  LDL.LU R21, [R1+0x2470] ;  /* 0x0024700001157983 */ /* 0x000ea80000300800 */
[----:B------:R-:W3:Y:S04]  /*21b20*/  LDL.LU R197, [R1+0x94] ;  /* 0x0000940001c57983 */ /* 0x000ee80000300800 */
[----:B------:R-:W3:Y:S04]  /*21b30*/  LDL.LU R198, [R1+0x98] ;  /* 0x0000980001c67983 */ /* 0x000ee80000300800 */
[----:B------:R-:W3:Y:S01]  /*21b40*/  LDL.LU R199, [R1+0x9c] ;  /* 0x00009c0001c77983 */ /* 0x000ee20000300800 */
[----:B----4-:R-:W-:-:S03]  /*21b50*/  IMAD.MOV.U32 R140, RZ, RZ, R29 ;  /* 0x000000ffff8c7224 */ /* 0x010fc600078e001d */
[----:B------:R-:W4:Y:S01]  /*21b60*/  LDL.LU R29, [R1+0x246c] ;  /* 0x00246c00011d7983 */ /* 0x000f220000300800 */
[----:B------:R-:W-:-:S03]  /*21b70*/  MOV R141, R28 ;  /* 0x0000001c008d7202 */ /* 0x000fc60000000f00 */
        /* <DEDUP_REMOVED lines=24> */
[----:B------:R-:W3:Y:S01]  /*21d00*/  LDL.LU R147, [R1+0x61c] ;  /* 0x00061c0001937983 */ /* 0x000ee20000300800 */
[----:B----4-:R-:W-:-:S03]  /*21d10*/  IMAD.MOV.U32 R76, RZ, RZ, R29 ;  /* 0x000000ffff4c7224 */ /* 0x010fc600078e001d */
[----:B------:R-:W4:Y:S04]  /*21d20*/  LDL.LU R29, [R1+0x2464] ;  /* 0x00246400011d7983 */ /* 0x000f280000300800 */
[----:B------:R-:W4:Y:S04]  /*21d30*/  LDL.LU R77, [R1+0x294] ;  /* 0x00029400014d7983 */ /* 0x000f280000300800 */
[----:B------:R-:W4:Y:S04]  /*21d40*/  LDL.LU R78, [R1+0x298] ;  /* 0x00029800014e7983 */ /* 0x000f280000300800 */
[----:B------:R-:W4:Y:S04]  /*21d50*/  LDL.LU R79, [R1+0x29c] ;  /* 0x00029c00014f7983 */ /* 0x000f280000300800 */
[----:B------:R-:W4:Y:S04]  /*21d60*/  LDL.LU R80, [R1+0x350] ;  /* 0x0003500001507983 */ /* 0x000f280000300800 */
[----:B------:R-:W4:Y:S01]  /*21d70*/  LDL.LU R81, [R1+0x354] ;  /* 0x0003540001517983 */ /* 0x000f220000300800 */
[C---:B--2---:R-:W-:Y:S03]  /*21d80*/  HMMA.1688.F32.TF32 R108, R64.reuse, R138, R200 ;  /* 0x0000008a406c723c */ /* 0x044fe600000810c8 */
[----:B------:R-:W1:Y:S04]  /*21d90*/  LDL.LU R200, [R1+0xef0] ;  /* 0x000ef00001c87983 */ /* 0x000e680000300800 */
[----:B------:R-:W1:Y:S04]  /*21da0*/  LDL.LU R201, [R1+0xef4] ;  /* 0x000ef40001c97983 */ /* 0x000e680000300800 */
[----:B------:R-:W1:Y:S04]  /*21db0*/  LDL.LU R202, [R1+0xef8] ;  /* 0x000ef80001ca7983 */ /* 0x000e680000300800 */
[----:B------:R-:W1:Y:S01]  /*21dc0*/  LDL.LU R203, [R1+0xefc] ;  /* 0x000efc0001cb7983 */ /* 0x000e620000300800 */
[C---:B---3--:R-:W-:Y:S08]  /*21dd0*/  HMMA.1688.F32.TF32 R88, R64.reuse, R102, R88 ;  /* 0x000000664058723c */ /* 0x048ff00000081058 */
[----:B------:R-:W-:Y:S01]  /*21de0*/  HMMA.1688.F32.TF32 R96, R64, R134, R96 ;  /* 0x000000864060723c */ /* 0x000fe20000081060 */
[----:B------:R-:W-:-:S07]  /*21df0*/  IMAD.MOV.U32 R187, RZ, RZ, R108 ;  /* 0x000000ffffbb7224 */ /* 0x000fce00078e006c */
[----:B------:R-:W-:Y:S01]  /*21e00*/  HMMA.1688.F32.TF32 R92, R64, R106, R92 ;  /* 0x0000006a405c723c */ /* 0x000fe2000008105c */
[----:B------:R-:W-:Y:S01]  /*21e10*/  IMAD.MOV.U32 R186, RZ, RZ, R109 ;  /* 0x000000ffffba7224 */ /* 0x000fe200078e006d */
[----:B------:R-:W-:Y:S01]  /*21e20*/  MOV R185, R110 ;  /* 0x0000006e00b97202 */ /* 0x000fe20000000f00 */
[----:B------:R-:W-:-:S03]  /*21e30*/  IMAD.MOV.U32 R184, RZ, RZ, R111 ;  /* 0x000000ffffb87224 */ /* 0x000fc600078e006f */
[----:B------:R-:W-:Y:S01]  /*21e40*/  STL.64 [R1+0x23d8], R186 ;  /* 0x0023d8ba01007387 */ /* 0x000fe20000100a00 */
[----:B------:R-:W-:-:S03]  /*21e50*/  IMAD.MOV.U32 R142, RZ, RZ, R21 ;  /* 0x000000ffff8e7224 */ /* 0x000fc600078e0015 */
[----:B------:R-:W-:Y:S01]  /*21e60*/  STL.64 [R1+0x23d0], R184 ;  /* 0x0023d0b801007387 */ /* 0x000fe20000100a00 */
[----:B------:R-:W-:-:S04]  /*21e70*/  IMAD.MOV.U32 R143, RZ, RZ, R20 ;  /* 0x000000ffff8f7224 */ /* 0x000fc800078e0014 */
[----:B------:R-:W-:Y:S01]  /*21e80*/  STL.64 [R1+0x348], R98 ;  /* 0x0003486201007387 */ /* 0x000fe20000100a00 */
[----:B------:R-:W-:Y:S01]  /*21e90*/  MOV R20, R88 ;  /* 0x0000005800147202 */ /* 0x000fe20000000f00 */
[----:B------:R-:W-:Y:S01]  /*21ea0*/  IMAD.MOV.U32 R21, RZ, RZ, R89 ;  /* 0x000000ffff157224 */ /* 0x000fe200078e0059 */
[C---:B------:R-:W-:Y:S05]  /*21eb0*/  HMMA.1688.F32.TF32 R84, R64.reuse, R30, R84 ;  /* 0x0000001e4054723c */ /* 0x040fea0000081054 */
[----:B------:R-:W-:Y:S04]  /*21ec0*/  STL.64 [R1+0x460], R92 ;  /* 0x0004605c01007387 */ /* 0x000fe80000100a00 */
[----:B------:R-:W-:Y:S04]  /*21ed0*/  STL.64 [R1+0x468], R94 ;  /* 0x0004685e01007387 */ /* 0x000fe80000100a00 */
[----:B------:R2:W-:Y:S02]  /*21ee0*/  STL.64 [R1+0x458], R90 ;  /* 0x0004585a01007387 */ /* 0x0005e40000100a00 */
[----:B--2---:R-:W-:Y:S01]  /*21ef0*/  HMMA.1688.F32.TF32 R88, R64, R34, R144 ;  /* 0x000000224058723c */ /* 0x004fe20000081090 */
[----:B------:R-:W-:Y:S01]  /*21f00*/  IMAD.MOV.U32 R83, RZ, RZ, R28 ;  /* 0x000000ffff537224 */ /* 0x000fe200078e001c */
[----:B------:R-:W-:Y:S07]  /*21f10*/  STL [R1+0x22ec], R21 ;  /* 0x0022ec1501007387 */ /* 0x000fee0000100800 */
[----:B------:R-:W-:Y:S01]  /*21f20*/  IMAD.MOV.U32 R12, RZ, RZ, R84 ;  /* 0x000000ffff0c7224 */ /* 0x000fe200078e0054 */
[----:B------:R-:W-:Y:S01]  /*21f30*/  STL [R1+0x22e8], R20 ;  /* 0x0022e81401007387 */ /* 0x000fe20000100800 */
[----:B------:R-:W-:Y:S11]  /*21f40*/  IMAD.MOV.U32 R13, RZ, RZ, R85 ;  /* 0x000000ffff0d7224 */ /* 0x000ff600078e0055 */
[----:B------:R-:W-:Y:S01]  /*21f50*/  @!UPT UIADD3 URZ, URZ, URZ, URZ ;  /* 0x0000003f3f3ff290 */ /* 0x000fe2000fffe03f */
[----:B------:R-:W-:Y:S04]  /*21f60*/  STL.64 [R1+0x510], R88 ;  /* 0x0005105801007387 */ /* 0x000fe80000100a00 */
[----:B------:R-:W-:Y:S04]  /*21f70*/  STL.64 [R1+0x518], R90 ;  /* 0x0005185a01007387 */ /* 0x000fe80000100a00 */
[----:B------:R2:W-:Y:S04]  /*21f80*/  STL.64 [R1+0x608], R86 ;  /* 0x0006085601007387 */ /* 0x0005e80000100a00 */
[----:B------:R-:W-:Y:S04]  /*21f90*/  STL [R1+0x22c0], R13 ;  /* 0x0022c00d01007387 */ /* 0x000fe80000100800 */
[----:B------:R-:W-:Y:S01]  /*21fa0*/  STL [R1+0x22bc], R12 ;  /* 0x0022bc0c01007387 */ /* 0x000fe20000100800 */
[----:B----4-:R-:W-:-:S07]  /*21fb0*/  MOV R82, R29 ;  /* 0x0000001d00527202 */ /* 0x010fce0000000f00 */
[C---:B--2---:R-:W-:Y:S08]  /*21fc0*/  HMMA.1688.F32.TF32 R84, R64.reuse, R26, R80 ;  /* 0x0000001a4054723c */ /* 0x044ff00000081050 */
[C---:B------:R-:W-:Y:S08]  /*21fd0*/  HMMA.1688.F32.TF32 R80, R64.reuse, R22, R76 ;  /* 0x000000164050723c */ /* 0x040ff0000008104c */
[C---:B------:R-:W-:Y:S07]  /*21fe0*/  HMMA.1688.F32.TF32 R76, R64.reuse, R18, R140 ;  /* 0x00000012404c723c */ /* 0x040fee000008108c */
[----:B------:R-:W-:Y:S04]  /*21ff0*/  STL.64 [R1+0x710], R84 ;  /* 0x0007105401007387 */ /* 0x000fe80000100a00 */
[----:B------:R2:W-:Y:S04]  /*22000*/  STL.64 [R1+0x718], R86 ;  /* 0x0007185601007387 */ /* 0x0005e80000100a00 */
[----:B------:R-:W-:Y:S04]  /*22010*/  STL.64 [R1+0x7d0], R80 ;  /* 0x0007d05001007387 */ /* 0x000fe80000100a00 */
[----:B------:R3:W-:Y:S01]  /*22020*/  STL.64 [R1+0x7d8], R82 ;  /* 0x0007d85201007387 */ /* 0x0007e20000100a00 */
[C---:B--2---:R-:W-:Y:S03]  /*22030*/  HMMA.1688.F32.TF32 R84, R64.reuse, R14, R196 ;  /* 0x0000000e4054723c */ /* 0x044fe600000810c4 */
[----:B------:R-:W-:Y:S04]  /*22040*/  STL.64 [R1+0x930], R76 ;  /* 0x0009304c01007387 */ /* 0x000fe80000100a00 */
[----:B------:R2:W-:Y:S01]  /*22050*/  STL.64 [R1+0x938], R78 ;  /* 0x0009384e01007387 */ /* 0x0005e20000100a00 */
[C---:B---3--:R-:W-:Y:S08]  /*22060*/  HMMA.1688.F32.TF32 R80, R64.reuse, R54, R72 ;  /* 0x000000364050723c */ /* 0x048ff00000081048 */
[C---:B--2---:R-:W-:Y:S08]  /*22070*/  HMMA.1688.F32.TF32 R76, R64.reuse, R50, R152 ;  /* 0x00000032404c723c */ /* 0x044ff00000081098 */
[C---:B------:R-:W-:Y:S01]  /*22080*/  HMMA.1688.F32.TF32 R72, R64.reuse, R46, R120 ;  /* 0x0000002e4048723c */ /* 0x040fe20000081078 */
[----:B------:R-:W-:Y:S04]  /*22090*/  STL.64 [R1+0xa30], R84 ;  /* 0x000a305401007387 */ /* 0x000fe80000100a00 */
[----:B------:R-:W-:Y:S04]  /*220a0*/  STL.64 [R1+0xa38], R86 ;  /* 0x000a385601007387 */ /* 0x000fe80000100a00 */
        /* <DEDUP_REMOVED lines=8> */
[----:B--2---:R-:W-:Y:S01]  /*22130*/  HMMA.1688.F32.TF32 R72, R64, R10, R204 ;  /* 0x0000000a4048723c */ /* 0x004fe200000810cc */
[----:B------:R-:W-:Y:S04]  /*22140*/  LDS R64, [R3+0x4380] ;  /* 0x0043800003407984 */ /* 0x000fe80000000800 */
[----:B------:R-:W-:Y:S04]  /*22150*/  LDS R66, [R3+0x6380] ;  /* 0x0063800003427984 */ /* 0x000fe80000000800 */
[----:B------:R-:W-:Y:S04]  /*22160*/  STL.64 [R1+0x10c0], R80 ;  /* 0x0010c05001007387 */ /* 0x000fe80000100a00 */
[----:B------:R-:W-:Y:S04]  /*22170*/  STL.64 [R1+0x10c8], R82 ;  /* 0x0010c85201007387 */ /* 0x000fe80000100a00 */
[----:B------:R-:W-:Y:S04]  /*22180*/  STL.64 [R1+0x10b0], R76 ;  /* 0x0010b04c01007387 */ /* 0x000fe80000100a00 */
[----:B------:R-:W-:Y:S04]  /*22190*/  STL.64 [R1+0x10b8], R78 ;  /* 0x0010b84e01007387 */ /* 0x000fe80000100a00 */
[----:B------:R-:W-:Y:S04]  /*221a0*/  STL.64 [R1+0x1090], R72 ;  /* 0x0010904801007387 */ /* 0x000fe80000100a00 */
[----:B------:R1:W-:Y:S04]  /*221b0*/  STL.64 [R1+0x1098], R74 ;  /* 0x0010984a01007387 */ /* 0x0003e80000100a00 */
[----:B------:R-:W2:Y:S04]  /*221c0*/  LDL.LU R84, [R1+0x9b0] ;  /* 0x0009b00001547983 */ /* 0x000ea80000300800 */
[----:B------:R-:W2:Y:S04]  /*221d0*/  LDL.LU R85, [R1+0x9b4] ;  /* 0x0009b40001557983 */ /* 0x000ea80000300800 */
[----:B------:R-:W2:Y:S04]  /*221e0*/  LDL.LU R86, [R1+0x9b8] ;  /* 0x0009b80001567983 */ /* 0x000ea80000300800 */
[----:B------:R-:W2:Y:S04]  /*221f0*/  LDL.LU R87, [R1+0x9bc] ;  /* 0x0009bc0001577983 */ /* 0x000ea80000300800 */
[----:B------:R-:W3:Y:S04]  /*22200*/  LDL.LU R88, [R1+0xd80] ;  /* 0x000d800001587983 */ /* 0x000ee80000300800 */
[----:B------:R-:W3:Y:S04]  /*22210*/  LDL.LU R89, [R1+0xd84] ;  /* 0x000d840001597983 */ /* 0x000ee80000300800 */
[----:B------:R-:W3:Y:S04]  /*22220*/  LDL.LU R90, [R1+0xd88] ;  /* 0x000d8800015a7983 */ /* 0x000ee80000300800 */
[----:B------:R-:W3:Y:S01]  /*22230*/  LDL.LU R91, [R1+0xd8c] ;  /* 0x000d8c00015b7983 */ /* 0x000ee20000300800 */
[----:B-1----:R-:W-:Y:S03]  /*22240*/  HMMA.1688.F32.TF32 R72, R68, R138, R200 ;  /* 0x0000008a4448723c */ /* 0x002fe600000810c8 */
[----:B------:R-:W4:Y:S04]  /*22250*/  LDL.LU R144, [R1+0xc10] ;  /* 0x000c100001907983 */ /* 0x000f280000300800 */
[----:B------:R-:W4:Y:S01]  /*22260*/  LDL.LU R145, [R1+0xc14] ;  /* 0x000c140001917983 */ /* 0x000f220000300800 */
[----:B------:R-:W-:Y:S01]  /*22270*/  MOV R200, R24 ;  /* 0x0000001800c87202 */ /* 0x000fe20000000f00 */
[----:B------:R-:W-:-:S02]  /*22280*/  IMAD.MOV.U32 R201, RZ, RZ, R25 ;  /* 0x000000ffffc97224 */ /* 0x000fc400078e0019 */
        /* <DEDUP_REMOVED lines=12> */
[----:B------:R-:W-:Y:S01]  /*22350*/  MOV R197, R72 ;  /* 0x0000004800c57202 */ /* 0x000fe20000000f00 */
[----:B------:R-:W-:-:S02]  /*22360*/  IMAD.MOV.U32 R196, RZ, RZ, R73 ;  /* 0x000000ffffc47224 */ /* 0x000fc400078e0049 */
[----:B------:R-:W4:Y:S01]  /*22370*/  LDL.LU R72, [R1+0x280] ;  /* 0x0002800001487983 */ /* 0x000f220000300800 */
[----:B------:R-:W-:Y:S02]  /*22380*/  IMAD.MOV.U32 R195, RZ, RZ, R74 ;  /* 0x000000ffffc37224 */ /* 0x000fe400078e004a */
[----:B------:R-:W-:Y:S01]  /*22390*/  IMAD.MOV.U32 R194, RZ, RZ, R75 ;  /* 0x000000ffffc27224 */ /* 0x000fe200078e004b */
        /* <DEDUP_REMOVED lines=9> */
[----:B------:R-:W-:Y:S04]  /*22430*/  STL.64 [R1+0x23f0], R194 ;  /* 0x0023f0c201007387 */ /* 0x000fe80000100a00 */
[----:B------:R-:W-:Y:S04]  /*22440*/  STL.64 [R1+0x23e8], R192 ;  /* 0x0023e8c001007387 */ /* 0x000fe80000100a00 */
[----:B------:R-:W-:Y:S01]  /*22450*/  STL.64 [R1+0x23e0], R196 ;  /* 0x0023e0c401007387 */ /* 0x000fe20000100a00 */
[----:B------:R-:W-:-:S02]  /*22460*/  IMAD.MOV.U32 R202, RZ, RZ, R17 ;  /* 0x000000ffffca7224 */ /* 0x000fc400078e0011 */
[----:B------:R-:W-:Y:S01]  /*22470*/  IMAD.MOV.U32 R203, RZ, RZ, R16 ;  /* 0x000000ffffcb7224 */ /* 0x000fe200078e0010 */
[----:B------:R-:W-:Y:S04]  /*22480*/  LDS R65, [R4+0x4380] ;  /* 0x0043800004417984 */ /* 0x000fe80000000800 */
[----:B------:R-:W1:Y:S01]  /*22490*/  LDS R67, [R4+0x6380] ;  /* 0x0063800004437984 */ /* 0x000e620000000800 */
[C---:B---3--:R-:W-:Y:S08]  /*224a0*/  HMMA.1688.F32.TF32 R88, R68.reuse, R134, R88 ;  /* 0x000000864458723c */ /* 0x048ff00000081058 */
[C---:B--2---:R-:W-:Y:S01]  /*224b0*/  HMMA.1688.F32.TF32 R84, R68.reuse, R102, R84 ;  /* 0x000000664454723c */ /* 0x044fe20000081054 */
[----:B----4-:R-:W-:Y:S11]  /*224c0*/  IMAD.MOV.U32 R155, RZ, RZ, R24 ;  /* 0x000000ffff9b7224 */ /* 0x010ff600078e0018 */
[----:B------:R-:W-:Y:S03]  /*224d0*/  @!UPT UIADD3 URZ, URZ, URZ, URZ ;  /* 0x0000003f3f3ff290 */ /* 0x000fe6000fffe03f */
[----:B------:R2:W-:Y:S01]  /*224e0*/  STL.64 [R1+0x2f8], R90 ;  /* 0x0002f85a01007387 */ /* 0x0005e20000100a00 */
[----:B------:R-:W-:Y:S01]  /*224f0*/  MOV R154, R25 ;  /* 0x00000019009a7202 */ /* 0x000fe20000000f00 */
[----:B------:R-:W-:Y:S02]  /*22500*/  IMAD.MOV.U32 R24, RZ, RZ, R88 ;  /* 0x000000ffff187224 */ /* 0x000fe400078e0058 */
[----:B------:R-:W-:Y:S02]  /*22510*/  IMAD.MOV.U32 R25, RZ, RZ, R89 ;  /* 0x000000ffff197224 */ /* 0x000fe400078e0059 */
[----:B--2---:R-:W-:Y:S03]  /*22520*/  HMMA.1688.F32.TF32 R88, R68, R106, R144 ;  /* 0x0000006a4458723c */ /* 0x004fe60000081090 */
[----:B------:R-:W-:Y:S01]  /*22530*/  IMAD.MOV.U32 R21, RZ, RZ, R86 ;  /* 0x000000ffff157224 */ /* 0x000fe200078e0056 */
[----:B------:R-:W-:Y:S01]  /*22540*/  STL [R1+0x2318], R25 ;  /* 0x0023181901007387 */ /* 0x000fe20000100800 */
[----:B------:R-:W-:Y:S01]  /*22550*/  IMAD.MOV.U32 R17, RZ, RZ, R85 ;  /* 0x000000ffff117224 */ /* 0x000fe200078e0055 */
[----:B------:R-:W-:-:S02]  /*22560*/  MOV R16, R84 ;  /* 0x0000005400107202 */ /* 0x000fc40000000f00 */
[C---:B------:R-:W-:Y:S01]  /*22570*/  HMMA.1688.F32.TF32 R80, R68.reuse, R34, R80 ;  /* 0x000000224450723c */ /* 0x040fe20000081050 */
[----:B------:R-:W-:Y:S01]  /*22580*/  STL [R1+0x2314], R24 ;  /* 0x0023141801007387 */ /* 0x000fe20000100800 */
[----:B------:R-:W-:Y:S11]  /*22590*/  IMAD.MOV.U32 R20, RZ, RZ, R87 ;  /* 0x000000ffff147224 */ /* 0x000ff600078e0057 */
[----:B------:R-:W-:Y:S02]  /*225a0*/  @!UPT UIADD3 URZ, URZ, URZ, URZ ;  /* 0x0000003f3f3ff290 */ /* 0x000fe4000fffe03f */
[----:B------:R-:W-:Y:S01]  /*225b0*/  STL.64 [R1+0x300], R88 ;  /* 0x0003005801007387 */ /* 0x000fe20000100a00 */
[C---:B------:R-:W-:Y:S03]  /*225c0*/  HMMA.1688.F32.TF32 R76, R68.reuse, R30, R76 ;  /* 0x0000001e444c723c */ /* 0x040fe6000008104c */
[----:B------:R-:W-:Y:S04]  /*225d0*/  STL.64 [R1+0x308], R90 ;  /* 0x0003085a01007387 */ /* 0x000fe80000100a00 */
[----:B------:R-:W-:Y:S04]  /*225e0*/  STL [R1+0x22fc], R21 ;  /* 0x0022fc1501007387 */ /* 0x000fe80000100800 */
[----:B------:R-:W-:Y:S04]  /*225f0*/  STL [R1+0x22f8], R17 ;  /* 0x0022f81101007387 */ /* 0x000fe80000100800 */
[----:B------:R-:W-:Y:S04]  /*22600*/  STL [R1+0x22f4], R16 ;  /* 0x0022f41001007387 */ /* 0x000fe80000100800 */
[----:B------:R-:W-:Y:S04]  /*22610*/  STL [R1+0x22f0], R20 ;  /* 0x0022f01401007387 */ /* 0x000fe80000100800 */
[----:B------:R-:W-:Y:S01]  /*22620*/  STL.64 [R1+0x330], R80 ;  /* 0x0003305001007387 */ /* 0x000fe20000100a00 */
[C---:B------:R-:W-:Y:S03]  /*22630*/  HMMA.1688.F32.TF32 R84, R68.reuse, R26, R140 ;  /* 0x0000001a4454723c */ /* 0x040fe6000008108c */
[----:B------:R2:W-:Y:S05]  /*22640*/  STL.64 [R1+0x338], R82 ;  /* 0x0003385201007387 */ /* 0x0005ea0000100a00 */
[C---:B--2---:R-:W-:Y:S08]  /*22650*/  HMMA.1688.F32.TF32 R80, R68.reuse, R22, R72 ;  /* 0x000000164450723c */ /* 0x044ff00000081048 */
[----:B------:R-:W-:Y:S01]  /*22660*/  HMMA.1688.F32.TF32 R72, R68, R18, R152 ;  /* 0x000000124448723c */ /* 0x000fe20000081098 */
[----:B------:R-:W-:Y:S01]  /*22670*/  MOV R8, R76 ;  /* 0x0000004c00087202 */ /* 0x000fe20000000f00 */
[----:B------:R2:W-:Y:S01]  /*22680*/  STL.64 [R1+0x358], R78 ;  /* 0x0003584e01007387 */ /* 0x0005e20000100a00 */
[----:B------:R-:W-:-:S03]  /*22690*/  IMAD.MOV.U32 R9, RZ, RZ, R77 ;  /* 0x000000ffff097224 */ /* 0x000fc600078e004d */
[----:B------:R-:W1:Y:S04]  /*226a0*/  LDL.LU R76, [R1+0xfd0] ;  /* 0x000fd000014c7983 */ /* 0x000e680000300800 */
[----:B------:R-:W1:Y:S04]  /*226b0*/  LDL.LU R77, [R1+0xfd4] ;  /* 0x000fd400014d7983 */ /* 0x000e680000300800 */
[----:B--2---:R-:W1:Y:S04]  /*226c0*/  LDL.LU R78, [R1+0xfd8] ;  /* 0x000fd800014e7983 */ /* 0x004e680000300800 */
[----:B------:R-:W1:Y:S04]  /*226d0*/  LDL.LU R79, [R1+0xfdc] ;  /* 0x000fdc00014f7983 */ /* 0x000e680000300800 */
[----:B------:R-:W-:Y:S04]  /*226e0*/  STL [R1+0x22b8], R9 ;  /* 0x0022b80901007387 */ /* 0x000fe80000100800 */
[----:B------:R-:W-:Y:S04]  /*226f0*/  STL [R1+0x22b4], R8 ;  /* 0x0022b40801007387 */ /* 0x000fe80000100800 */
        /* <DEDUP_REMOVED lines=8> */
[C---:B--2---:R-:W-:Y:S07]  /*22780*/  HMMA.1688.F32.TF32 R72, R68.reuse, R50, R244 ;  /* 0x000000324448723c */ /* 0x044fee00000810f4 */
        /* <DEDUP_REMOVED lines=9> */
[----:B------:R-:W-:Y:S01]  /*22820*/  HMMA.1688.F32.TF32 R68, R68, R10, R216 ;  /* 0x0000000a4444723c */ /* 0x000fe200000810d8 */
[----:B------:R-:W-:Y:S04]  /*22830*/  STL.64 [R1+0xfc0], R84 ;  /* 0x000fc05401007387 */ /* 0x000fe80000100a00 */
[----:B------:R-:W-:Y:S04]  /*22840*/  STL.64 [R1+0xfc8], R86 ;  /* 0x000fc85601007387 */ /* 0x000fe80000100a00 */
[----:B------:R-:W-:Y:S04]  /*22850*/  STL.64 [R1+0xfb0], R80 ;  /* 0x000fb05001007387 */ /* 0x000fe80000100a00 */
[----:B------:R-:W-:Y:S04]  /*22860*/  STL.64 [R1+0xfb8], R82 ;  /* 0x000fb85201007387 */ /* 0x000fe80000100a00 */
[----:B------:R-:W2:Y:S04]  /*22870*/  LDL.LU R200, [R1+0x840] ;  /* 0x0008400001c87983 */ /* 0x000ea80000300800 */
[----:B------:R3:W-:Y:S04]  /*22880*/  STL.64 [R1+0xfa0], R72 ;  /* 0x000fa04801007387 */ /* 0x0007e80000100a00 */
[----:B------:R4:W-:Y:S04]  /*22890*/  STL.64 [R1+0xfa8], R74 ;  /* 0x000fa84a01007387 */ /* 0x0009e80000100a00 */
[----:B------:R-:W-:Y:S04]  /*228a0*/  STL.64 [R1+0xf90], R68 ;  /* 0x000f904401007387 */ /* 0x000fe80000100a00 */
[----:B------:R-:W-:Y:S04]  /*228b0*/  STL.64 [R1+0xf98], R70 ;  /* 0x000f984601007387 */ /* 0x000fe80000100a00 */
        /* <DEDUP_REMOVED lines=11> */
[----:B---3--:R-:W3:Y:S04]  /*22970*/  LDL.LU R72, [R1+0xd60] ;  /* 0x000d600001487983 */ /* 0x008ee80000300800 */
[----:B------:R-:W3:Y:S04]  /*22980*/  LDL.LU R73, [R1+0xd64] ;  /* 0x000d640001497983 */ /* 0x000ee80000300800 */
[----:B----4-:R-:W3:Y:S04]  /*22990*/  LDL.LU R74, [R1+0xd68] ;  /* 0x000d6800014a7983 */ /* 0x010ee80000300800 */
[----:B------:R-:W3:Y:S04]  /*229a0*/  LDL.LU R75, [R1+0xd6c] ;  /* 0x000d6c00014b7983 */ /* 0x000ee80000300800 */
[----:B------:R-:W-:Y:S04]  /*229b0*/  LDS R68, [R3+0x4400] ;  /* 0x0044000003447984 */ /* 0x000fe80000000800 */
[----:B------:R-:W-:Y:S04]  /*229c0*/  LDS R70, [R3+0x6400] ;  /* 0x0064000003467984 */ /* 0x000fe80000000800 */
[----:B------:R-:W-:Y:S04]  /*229d0*/  LDS R69, [R4+0x4400] ;  /* 0x0044000004457984 */ /* 0x000fe80000000800 */
[----:B------:R-:W4:Y:S01]  /*229e0*/  LDS R71, [R4+0x6400] ;  /* 0x0064000004477984 */ /* 0x000f220000000800 */
[----:B-1----:R-:W-:Y:S11]  /*229f0*/  HMMA.1688.F32.TF32 R76, R64, R138, R76 ;  /* 0x0000008a404c723c */ /* 0x002ff6000008104c */
[----:B------:R-:W-:Y:S11]  /*22a00*/  @!UPT UIADD3 URZ, URZ, URZ, URZ ;  /* 0x0000003f3f3ff290 */ /* 0x000ff6000fffe03f */
[----:B------:R-:W-:Y:S02]  /*22a10*/  @!UPT UIADD3 URZ, URZ, URZ, URZ ;  /* 0x0000003f3f3ff290 */ /* 0x000fe4000fffe03f */
[----:B------:R-:W-:Y:S01]  /*22a20*/  IMAD.MOV.U32 R183, RZ, RZ, R76 ;  /* 0x000000ffffb77224 */ /* 0x000fe200078e004c */
[----:B------:R-:W-:Y:S01]  /*22a30*/  MOV R181, R78 ;  /* 0x0000004e00b57202 */ /* 0x000fe20000000f00 */
[----:B------:R-:W-:Y:S01]  /*22a40*/  IMAD.MOV.U32 R182, RZ, RZ, R77 ;  /* 0x000000ffffb67224 */ /* 0x000fe200078e004d */
[----:B------:R-:W4:Y:S01]  /*22a50*/  LDL.LU R76, [R1+0x180] ;  /* 0x00018000014c7983 */ /* 0x000f220000300800 */
[----:B------:R-:W-:-:S03]  /*22a60*/  IMAD.MOV.U32 R180, RZ, RZ, R79 ;  /* 0x000000ffffb47224 */ /* 0x000fc600078e004f */
        /* <DEDUP_REMOVED lines=16> */
[----:B------:R-:W-:Y:S01]  /*22b70*/  STL.64 [R1+0x23f8], R180 ;  /* 0x0023f8b401007387 */ /* 0x000fe20000100a00 */
[C---:B--2---:R-:W-:Y:S08]  /*22b80*/  HMMA.1688.F32.TF32 R88, R64.reuse, R134, R140 ;  /* 0x000000864058723c */ /* 0x044ff0000008108c */
[C---:B---3--:R-:W-:Y:S11]  /*22b90*/  HMMA.1688.F32.TF32 R92, R64.reuse, R106, R72 ;  /* 0x0000006a405c723c */ /* 0x048ff60000081048 */
[----:B------:R-:W-:Y:S04]  /*22ba0*/  @!UPT UIADD3 URZ, URZ, URZ, URZ ;  /* 0x0000003f3f3ff290 */ /* 0x000fe8000fffe03f */
[----:B------:R1:W-:Y:S01]  /*22bb0*/  STL.64 [R1+0x1d0], R88 ;  /* 0x0001d05801007387 */ /* 0x0003e20000100a00 */
[----:B------:R-:W-:Y:S02]  /*22bc0*/  IMAD.MOV.U32 R25, RZ, RZ, R90 ;  /* 0x000000ffff197224 */ /* 0x000fe400078e005a */
[----:B------:R-:W-:Y:S01]  /*22bd0*/  IMAD.MOV.U32 R24, RZ, RZ, R91 ;  /* 0x000000ffff187224 */ /* 0x000fe200078e005b */
[C---:B------:R-:W-:Y:S08]  /*22be0*/  HMMA.1688.F32.TF32 R72, R64.reuse, R34, R200 ;  /* 0x000000224048723c */ /* 0x040ff000000810c8 */
[----:B-1----:R-:W-:Y:S01]  /*22bf0*/  HMMA.1688.F32.TF32 R88, R64, R102, R152 ;  /* 0x000000664058723c */ /* 0x002fe20000081098 */
[----:B------:R-:W-:Y:S04]  /*22c00*/  STL.64 [R1+0x1c0], R92 ;  /* 0x0001c05c01007387 */ /* 0x000fe80000100a00 */
[----:B------:R-:W-:Y:S11]  /*22c10*/  STL.64 [R1+0x1c8], R94 ;  /* 0x0001c85e01007387 */ /* 0x000ff60000100a00 */
[----:B------:R-:W-:Y:S07]  /*22c20*/  @!UPT UIADD3 URZ, URZ, URZ, URZ ;  /* 0x0000003f3f3ff290 */ /* 0x000fee000fffe03f */
[----:B------:R-:W-:Y:S04]  /*22c30*/  STL.64 [R1+0x260], R88 ;  /* 0x0002605801007387 */ /* 0x000fe80000100a00 */
[----:B------:R-:W-:Y:S04]  /*22c40*/  STL.64 [R1+0x268], R90 ;  /* 0x0002685a01007387 */ /* 0x000fe80000100a00 */
[----:B------:R1:W-:Y:S04]  /*22c50*/  STL [R1+0x250], R72 ;  /* 0x0002504801007387 */ /* 0x0003e80000100800 */
[----:B------:R-:W2:Y:S04]  /*22c60*/  LDL.LU R140, [R1+0x1110] ;  /* 0x00111000018c7983 */ /* 0x000ea80000300800 */
[----:B------:R-:W2:Y:S04]  /*22c70*/  LDL.LU R141, [R1+0x1114] ;  /* 0x00111400018d7983 */ /* 0x000ea80000300800 */
[----:B------:R-:W2:Y:S04]  /*22c80*/  LDL.LU R142, [R1+0x1118] ;  /* 0x00111800018e7983 */ /* 0x000ea80000300800 */
[----:B------:R-:W2:Y:S01]  /*22c90*/  LDL.LU R143, [R1+0x111c] ;  /* 0x00111c00018f7983 */ /* 0x000ea20000300800 */
[----:B------:R-:W-:Y:S01]  /*22ca0*/  MOV R21, R73 ;  /* 0x0000004900157202 */ /* 0x000fe20000000f00 */
[----:B------:R-:W-:-:S02]  /*22cb0*/  IMAD.MOV.U32 R17, RZ, RZ, R74 ;  /* 0x000000ffff117224 */ /* 0x000fc400078e004a */
[----:B-1----:R-:W3:Y:S01]  /*22cc0*/  LDL.LU R72, [R1+0xfe0] ;  /* 0x000fe00001487983 */ /* 0x002ee20000300800 */
[----:B------:R-:W-:-:S03]  /*22cd0*/  IMAD.MOV.U32 R16, RZ, RZ, R75 ;  /* 0x000000ffff107224 */ /* 0x000fc600078e004b */
        /* <DEDUP_REMOVED lines=11> */
[----:B------:R-:W-:Y:S04]  /*22d90*/  STL [R1+0x2308], R21 ;  /* 0x0023081501007387 */ /* 0x000fe80000100800 */
[----:B------:R-:W-:Y:S04]  /*22da0*/  STL [R1+0x2304], R17 ;  /* 0x0023041101007387 */ /* 0x000fe80000100800 */
[----:B------:R-:W-:Y:S01]  /*22db0*/  STL [R1+0x2300], R16 ;  /* 0x0023001001007387 */ /* 0x000fe20000100800 */
[C---:B----4-:R-:W-:Y:S08]  /*22dc0*/  HMMA.1688.F32.TF32 R76, R64.reuse, R18, R76 ;  /* 0x00000012404c723c */ /* 0x050ff0000008104c */
[C---:B------:R-:W-:Y:S08]  /*22dd0*/  HMMA.1688.F32.TF32 R80, R64.reuse, R22, R80 ;  /* 0x000000164050723c */ /* 0x040ff00000081050 */
[C---:B------:R-:W-:Y:S08]  /*22de0*/  HMMA.1688.F32.TF32 R84, R64.reuse, R26, R84 ;  /* 0x0000001a4054723c */ /* 0x040ff00000081054 */
[C---:B------:R-:W-:Y:S11]  /*22df0*/  HMMA.1688.F32.TF32 R88, R64.reuse, R30, R144 ;  /* 0x0000001e4058723c */ /* 0x040ff60000081090 */
[----:B------:R-:W-:Y:S11]  /*22e00*/  @!UPT UIADD3 URZ, URZ, URZ, URZ ;  /* 0x0000003f3f3ff290 */ /* 0x000ff6000fffe03f */
[----:B------:R-:W-:Y:S01]  /*22e10*/  @!UPT UIADD3 URZ, URZ, URZ, URZ ;  /* 0x0000003f3f3ff290 */ /* 0x000fe2000fffe03f */
        /* <DEDUP_REMOVED lines=9> */
[C---:B----4-:R-:W-:Y:S08]  /*22eb0*/  HMMA.1688.F32.TF32 R80, R64.reuse, R54, R56 ;  /* 0x000000364050723c */ /* 0x050ff00000081038 */
[C---:B-1----:R-:W-:Y:S08]  /*22ec0*/  HMMA.1688.F32.TF32 R76, R64.reuse, R50, R60 ;  /* 0x00000032404c723c */ /* 0x042ff0000008103c */
[C---:B------:R-:W-:Y:S01]  /*22ed0*/  HMMA.1688.F32.TF32 R56, R64.reuse, R46, R176 ;  /* 0x0000002e4038723c */ /* 0x040fe200000810b0 */
[----:B------:R-:W-:Y:S04]  /*22ee0*/  STL.64 [R1+0x7c0], R84 ;  /* 0x0007c05401007387 */ /* 0x000fe80000100a00 */
[----:B------:R-:W-:Y:S04]  /*22ef0*/  STL.64 [R1+0x7c8], R86 ;  /* 0x0007c85601007387 */ /* 0x000fe80000100a00 */
[----:B------:R-:W-:Y:S01]  /*22f00*/  STL.64 [R1+0x940], R80 ;  /* 0x0009405001007387 */ /* 0x000fe20000100a00 */
[C---:B------:R-:W-:Y:S03]  /*22f10*/  HMMA.1688.F32.TF32 R60, R64.reuse, R42, R220 ;  /* 0x0000002a403c723c */ /* 0x040fe600000810dc */
[----:B------:R-:W-:Y:S04]  /*22f20*/  STL.64 [R1+0x948], R82 ;  /* 0x0009485201007387 */ /* 0x000fe80000100a00 */
[----:B------:R-:W-:Y:S04]  /*22f30*/  STL.64 [R1+0xa40], R76 ;  /* 0x000a404c01007387 */ /* 0x000fe80000100a00 */
[----:B------:R1:W-:Y:S04]  /*22f40*/  STL.64 [R1+0xa48], R78 ;  /* 0x000a484e01007387 */ /* 0x0003e80000100a00 */
[----:B------:R-:W-:Y:S04]  /*22f50*/  STL.64 [R1+0xe70], R56 ;  /* 0x000e703801007387 */ /* 0x000fe80000100a00 */
[----:B------:R4:W-:Y:S01]  /*22f60*/  STL.64 [R1+0xe78], R58 ;  /* 0x000e783a01007387 */ /* 0x0009e20000100a00 */
[C---:B-1----:R-:W-:Y:S08]  /*22f70*/  HMMA.1688.F32.TF32 R76, R64.reuse, R38, R224 ;  /* 0x00000026404c723c */ /* 0x042ff000000810e0 */
[----:B----4-:R-:W-:Y:S01]  /*22f80*/  HMMA.1688.F32.TF32 R56, R64, R10, R228 ;  /* 0x0000000a4038723c */ /* 0x010fe200000810e4 */
[----:B------:R-:W-:Y:S04]  /*22f90*/  STL.64 [R1+0xe60], R60 ;  /* 0x000e603c01007387 */ /* 0x000fe80000100a00 */
[----:B------:R-:W-:Y:S01]  /*22fa0*/  STL.64 [R1+0xe68], R62 ;  /* 0x000e683e01007387 */ /* 0x000fe20000100a00 */
[----:B------:R-:W-:Y:S01]  /*22fb0*/  IMAD.MOV.U32 R87, RZ, RZ, R7 ;  /* 0x000000ffff577224 */ /* 0x000fe200078e0007 */
[----:B------:R-:W-:Y:S01]  /*22fc0*/  MOV R144, R2 ;  /* 0x0000000200907202 */ /* 0x000fe20000000f00 */
[----:B------:R-:W-:Y:S01]  /*22fd0*/  IMAD.MOV.U32 R145, RZ, RZ, R0 ;  /* 0x000000ffff917224 */ /* 0x000fe200078e0000 */
[----:B------:R-:W-:Y:S01]  /*22fe0*/  LDS R60, [R3+0x4480] ;  /* 0x00448000033c7984 */ /* 0x000fe20000000800 */
[----:B------:R-:W-:-:S02]  /*22ff0*/  IMAD.MOV.U32 R28, RZ, RZ, R96 ;  /* 0x000000ffff1c7224 */ /* 0x000fc400078e0060 */
[----:B------:R-:W-:Y:S01]  /*23000*/  IMAD.MOV.U32 R29, RZ, RZ, R97 ;  /* 0x000000ffff1d7224 */ /* 0x000fe200078e0061 */
[----:B------:R-:W-:Y:S04]  /*23010*/  LDS R62, [R3+0x6480] ;  /* 0x00648000033e7984 */ /* 0x000fe80000000800 */
[----:B------:R-:W-:Y:S04]  /*23020*/  STL.64 [R1+0xe50], R76 ;  /* 0x000e504c01007387 */ /* 0x000fe80000100a00 */
[----:B------:R-:W-:Y:S04]  /*23030*/  STL.64 [R1+0xe58], R78 ;  /* 0x000e584e01007387 */ /* 0x000fe80000100a00 */
[----:B------:R-:W-:Y:S04]  /*23040*/  STL.64 [R1+0xe20], R56 ;  /* 0x000e203801007387 */ /* 0x000fe80000100a00 */
[----:B------:R2:W-:Y:S04]  /*23050*/  STL.64 [R1+0xe28], R58 ;  /* 0x000e283a01007387 */ /* 0x0005e80000100a00 */
[----:B------:R-:W-:Y:S04]  /*23060*/  LDS R61, [R4+0x4480] ;  /* 0x00448000043d7984 */ /* 0x000fe80000000800 */
[----:B------:R-:W2:Y:S02]  /*23070*/  LDS R63, [R4+0x6480] ;  /* 0x00648000043f7984 */ /* 0x000ea40000000800 */
[C---:B--2---:R-:W-:Y:S11]  /*23080*/  HMMA.1688.F32.TF32 R56, R68.reuse, R138, R140 ;  /* 0x0000008a4438723c */ /* 0x044ff6000008108c */
[----:B------:R-:W-:Y:S11]  /*23090*/  @!UPT UIADD3 URZ, URZ, URZ, URZ ;  /* 0x0000003f3f3ff290 */ /* 0x000ff6000fffe03f */
[----:B------:R-:W-:Y:S02]  /*230a0*/  @!UPT UIADD3 URZ, URZ, URZ, URZ ;  /* 0x0000003f3f3ff290 */ /* 0x000fe4000fffe03f */
[----:B------:R-:W-:Y:S01]  /*230b0*/  IMAD.MOV.U32 R179, RZ, RZ, R56 ;  /* 0x000000ffffb37224 */ /* 0x000fe200078e0038 */
[----:B------:R-:W-:Y:S01]  /*230c0*/  MOV R178, R57 ;  /* 0x0000003900b27202 */ /* 0x000fe20000000f00 */
[----:B------:R-:W-:Y:S02]  /*230d0*/  IMAD.MOV.U32 R177, RZ, RZ, R58 ;  /* 0x000000ffffb17224 */ /* 0x000fe400078e003a */
[----:B------:R-:W-:Y:S02]  /*230e0*/  IMAD.MOV.U32 R176, RZ, RZ, R59 ;  /* 0x000000ffffb07224 */ /* 0x000fe400078e003b */
[C---:B---3--:R-:W-:Y:S01]  /*230f0*/  HMMA.1688.F32.TF32 R56, R68.reuse, R134, R72 ;  /* 0x000000864438723c */ /* 0x048fe20000081048 */
[----:B------:R-:W-:Y:S04]  /*23100*/  STL.64 [R1+0x2410], R178 ;  /* 0x002410b201007387 */ /* 0x000fe80000100a00 */
[----:B------:R-:W-:Y:S11]  /*23110*/  STL.64 [R1+0x2408], R176 ;  /* 0x002408b001007387 */ /* 0x000ff60000100a00 */
[----:B------:R-:W-:Y:S07]  /*23120*/  @!UPT UIADD3 URZ, URZ, URZ, URZ ;  /* 0x0000003f3f3ff290 */ /* 0x000fee000fffe03f */
[----:B------:R-:W-:Y:S01]  /*23130*/  STL [R1+0x100], R56 ;  /* 0x0001003801007387 */ /* 0x000fe20000100800 */
[----:B------:R-:W-:Y:S01]  /*23140*/  IMAD.MOV.U32 R252, RZ, RZ, R57 ;  /* 0x000000fffffc7224 */ /* 0x000fe200078e0039 */
[----:B------:R-:W-:Y:S02]  /*23150*/  MOV R6, R58 ;  /* 0x0000003a00067202 */ /* 0x000fe40000000f00 */
[----:B------:R2:W-:Y:S02]  /*23160*/  STL [R1+0x10c], R59 ;  /* 0x00010c3b01007387 */ /* 0x0005e40000100800 */
[----:B--2---:R-:W-:Y:S11]  /*23170*/  HMMA.1688.F32.TF32 R56, R68, R106, R152 ;  /* 0x0000006a4438723c */ /* 0x004ff60000081098 */
[----:B------:R-:W-:Y:S11]  /*23180*/  @!UPT UIADD3 URZ, URZ, URZ, URZ ;  /* 0x0000003f3f3ff290 */ /* 0x000ff6000fffe03f */
[----:B------:R-:W-:Y:S01]  /*23190*/  @!UPT UIADD3 URZ, URZ, URZ, URZ ;  /* 0x0000003f3f3ff290 */ /* 0x000fe2000fffe03f */
[----:B------:R-:W-:Y:S01]  /*231a0*/  STL.64 [R1+0xf0], R56 ;  /* 0x0000f03801007387 */ /* 0x000fe20000100a00 */
[----:B------:R-:W-:-:S03]  /*231b0*/  IMAD.MOV.U32 R21, RZ, RZ, R59 ;  /* 0x000000ffff157224 */ /* 0x000fc600078e003b */
[----:B------:R2:W-:Y:S02]  /*231c0*/  STL [R1+0xf8], R58 ;  /* 0x0000f83a01007387 */ /* 0x0005e40000100800 */
[----:B--2---:R-:W-:Y:S11]  /*231d0*/  HMMA.1688.F32.TF32 R56, R68, R102, R200 ;  /* 0x000000664438723c */ /* 0x004ff600000810c8 */
[----:B------:R-:W-:Y:S11]  /*231e0*/  @!UPT UIADD3 URZ, URZ, URZ, URZ ;  /* 0x0000003f3f3ff290 */ /* 0x000ff6000fffe03f */
[----:B------:R-:W-:Y:S01]  /*231f0*/  @!UPT UIADD3 URZ, URZ, URZ, URZ ;  /* 0x0000003f3f3ff290 */ /* 0x000fe2000fffe03f */
[----:B------:R-:W-:Y:S04]  /*23200*/  STL [R1+0x184], R57 ;  /* 0x0001843901007387 */ /* 0x000fe80000100800 */
[----:B------:R2:W-:Y:S04]  /*23210*/  STL.64 [R1+0x188], R58 ;  /* 0x0001883a01007387 */ /* 0x0005e80000100a00 */
[----:B------:R-:W3:Y:S04]  /*23220*/  LDL.LU R84, [R1+0x210] ;  /* 0x0002100001547983 */ /* 0x000ee80000300800 */
[----:B------:R-:W3:Y:S04]  /*23230*/  LDL.LU R85, [R1+0x214] ;  /* 0x0002140001557983 */ /* 0x000ee80000300800 */
[----:B------:R-:W3:Y:S04]  /*23240*/  LDL.LU R86, [R1+0x218] ;  /* 0x0002180001567983 */ /* 0x000ee80000300800 */
[----:B------:R-:W4:Y:S04]  /*23250*/  LDL.LU R7, [R1+0x2458] ;  /* 0x0024580001077983 */ /* 0x000f280000300800 */
[----:B------:R-:W2:Y:S04]  /*23260*/  LDL.LU R2, [R1+0x2454] ;  /* 0x0024540001027983 */ /* 0x000ea80000300800 */
[----:B------:R-:W3:Y:S04]  /*23270*/  LDL.LU R0, [R1+0x2450] ;  /* 0x0024500001007983 */ /* 0x000ee80000300800 */
[----:B------:R-:W3:Y:S04]  /*23280*/  LDL.LU R146, [R1+0x228] ;  /* 0x0002280001927983 */ /* 0x000ee80000300800 */
[----:B------:R-:W3:Y:S04]  /*23290*/  LDL.LU R147, [R1+0x22c] ;  /* 0x00022c0001937983 */ /* 0x000ee80000300800 */
[----:B------:R-:W3:Y:S01]  /*232a0*/  LDL.LU R88, [R1+0x230] ;  /* 0x0002300001587983 */ /* 0x000ee20000300800 */
[----:B----4-:R-:W-:-:S03]  /*232b0*/  IMAD.MOV.U32 R89, RZ, RZ, R7 ;  /* 0x000000ffff597224 */ /* 0x010fc600078e0007 */
[----:B------:R-:W4:Y:S01]  /*232c0*/  LDL.LU R7, [R1+0x244c] ;  /* 0x00244c0001077983 */ /* 0x000f220000300800 */
[----:B--2---:R-:W-:-:S03]  /*232d0*/  IMAD.MOV.U32 R90, RZ, RZ, R2 ;  /* 0x000000ffff5a7224 */ /* 0x004fc600078e0002 */
[----:B------:R-:W2:Y:S01]  /*232e0*/  LDL.LU R2, [R1+0x2448] ;  /* 0x0024480001027983 */ /* 0x000ea20000300800 */
[----:B---3--:R-:W-:-:S03]  /*232f0*/  MOV R91, R0 ;  /* 0x00000000005b7202 */ /* 0x008fc60000000f00 */
        /* <DEDUP_REMOVED lines=18> */
[----:B------:R-:W-:-:S02]  /*23420*/  IMAD.MOV.U32 R20, RZ, RZ, R56 ;  /* 0x000000ffff147224 */ /* 0x000fc400078e0038 */
[----:B----4-:R-:W-:Y:S02]  /*23430*/  IMAD.MOV.U32 R95, RZ, RZ, R7 ;  /* 0x000000ffff5f7224 */ /* 0x010fe400078e0007 */
[----:B--2---:R-:W-:Y:S02]  /*23440*/  IMAD.MOV.U32 R94, RZ, RZ, R2 ;  /* 0x000000ffff5e7224 */ /* 0x004fe400078e0002 */
[----:B---3--:R-:W-:Y:S02]  /*23450*/  IMAD.MOV.U32 R93, RZ, RZ, R0 ;  /* 0x000000ffff5d7224 */ /* 0x008fe400078e0000 */
[----:B------:R-:W2:Y:S04]  /*23460*/  LDL.LU R0, [R1+0x2440] ;  /* 0x0024400001007983 */ /* 0x000ea80000300800 */
[----:B------:R-:W3:Y:S04]  /*23470*/  LDL.LU R2, [R1+0x243c] ;  /* 0x00243c0001027983 */ /* 0x000ee80000300800 */
[----:B------:R-:W4:Y:S04]  /*23480*/  LDL.LU R7, [R1+0x2438] ;  /* 0x0024380001077983 */ /* 0x000f280000300800 */
        /* <DEDUP_REMOVED lines=20> */
[----:B------:R-:W4:Y:S01]  /*235d0*/  LDL.LU R200, [R1+0xb00] ;  /* 0x000b000001c87983 */ /* 0x000f220000300800 */
[C---:B------:R-:W-:Y:S08]  /*235e0*/  HMMA.1688.F32.TF32 R56, R68.reuse, R34, R112 ;  /* 0x000000224438723c */ /* 0x040ff00000081070 */
[C---:B------:R-:W-:Y:S11]  /*235f0*/  HMMA.1688.F32.TF32 R64, R68.reuse, R30, R108 ;  /* 0x0000001e4440723c */ /* 0x040ff6000008106c */
[----:B------:R-:W-:Y:S04]  /*23600*/  @!UPT UIADD3 URZ, URZ, URZ, URZ ;  /* 0x0000003f3f3ff290 */ /* 0x000fe8000fffe03f */
[----:B------:R1:W-:Y:S01]  /*23610*/  STL.64 [R1+0x178], R58 ;  /* 0x0001783a01007387 */ /* 0x0003e20000100a00 */
[----:B------:R-:W-:Y:S01]  /*23620*/  IMAD.MOV.U32 R17, RZ, RZ, R56 ;  /* 0x000000ffff117224 */ /* 0x000fe200078e0038 */
[----:B------:R-:W-:Y:S02]  /*23630*/  MOV R16, R57 ;  /* 0x0000003900107202 */ /* 0x000fe40000000f00 */
[C---:B-1----:R-:W-:Y:S04]  /*23640*/  HMMA.1688.F32.TF32 R56, R68.reuse, R26, R188 ;  /* 0x0000001a4438723c */ /* 0x042fe800000810bc */
[----:B------:R-:W-:Y:S04]  /*23650*/  STL.64 [R1+0x1a0], R64 ;  /* 0x0001a04001007387 */ /* 0x000fe80000100a00 */
[----:B------:R1:W-:Y:S01]  /*23660*/  STL.64 [R1+0x1a8], R66 ;  /* 0x0001a84201007387 */ /* 0x0003e20000100a00 */
[C---:B------:R-:W-:Y:S08]  /*23670*/  HMMA.1688.F32.TF32 R96, R68.reuse, R22, R96 ;  /* 0x000000164460723c */ /* 0x040ff00000081060 */
[C---:B-1----:R-:W-:Y:S06]  /*23680*/  HMMA.1688.F32.TF32 R64, R68.reuse, R18, R92 ;  /* 0x000000124440723c */ /* 0x042fec000008105c */
[----:B------:R-:W-:Y:S04]  /*23690*/  STL.64 [R1+0x190], R56 ;  /* 0x0001903801007387 */ /* 0x000fe80000100a00 */
[----:B------:R1:W-:Y:S02]  /*236a0*/  STL.64 [R1+0x198], R58 ;  /* 0x0001983a01007387 */ /* 0x0003e40000100a00 */
[C---:B-1----:R-:W-:Y:S03]  /*236b0*/  HMMA.1688.F32.TF32 R56, R68.reuse, R14, R88 ;  /* 0x0000000e4438723c */ /* 0x042fe60000081058 */
[----:B------:R-:W-:Y:S04]  /*236c0*/  STL.64 [R1+0x410], R96 ;  /* 0x0004106001007387 */ /* 0x000fe80000100a00 */
[----:B------:R-:W-:Y:S01]  /*236d0*/  STL.64 [R1+0x418], R98 ;  /* 0x0004186201007387 */ /* 0x000fe20000100a00 */
[C---:B------:R-:W-:Y:S03]  /*236e0*/  HMMA.1688.F32.TF32 R88, R68.reuse, R54, R144 ;  /* 0x000000364458723c */ /* 0x040fe60000081090 */
[----:B------:R-:W-:Y:S04]  /*236f0*/  STL.64 [R1+0x560], R64 ;  /* 0x0005604001007387 */ /* 0x000fe80000100a00 */
[----:B------:R1:W-:Y:S08]  /*23700*/  STL.64 [R1+0x568], R66 ;  /* 0x0005684201007387 */ /* 0x0003f00000100a00 */
[----:B------:R-:W-:Y:S01]  /*23710*/  STL.64 [R1+0x660], R56 ;  /* 0x0006603801007387 */ /* 0x000fe20000100a00 */
[C---:B-1----:R-:W-:Y:S03]  /*23720*/  HMMA.1688.F32.TF32 R64, R68.reuse, R50, R84 ;  /* 0x000000324440723c */ /* 0x042fe60000081054 */
[----:B------:R1:W-:Y:S05]  /*23730*/  STL.64 [R1+0x668], R58 ;  /* 0x0006683a01007387 */ /* 0x0003ea0000100a00 */
[C---:B-1----:R-:W-:Y:S01]  /*23740*/  HMMA.1688.F32.TF32 R56, R68.reuse, R46, R172 ;  /* 0x0000002e4438723c */ /* 0x042fe200000810ac */
[----:B------:R-:W-:Y:S04]  /*23750*/  STL.64 [R1+0x7b0], R88 ;  /* 0x0007b05801007387 */ /* 0x000fe80000100a00 */
[----:B------:R-:W-:Y:S03]  /*23760*/  STL.64 [R1+0x7b8], R90 ;  /* 0x0007b85a01007387 */ /* 0x000fe60000100a00 */
[C---:B------:R-:W-:Y:S07]  /*23770*/  HMMA.1688.F32.TF32 R84, R68.reuse, R42, R232 ;  /* 0x0000002a4454723c */ /* 0x040fee00000810e8 */
[----:B------:R-:W-:Y:S04]  /*23780*/  STL.64 [R1+0x980], R64 ;  /* 0x0009804001007387 */ /* 0x000fe80000100a00 */
[----:B------:R1:W-:Y:S04]  /*23790*/  STL.64 [R1+0x988], R66 ;  /* 0x0009884201007387 */ /* 0x0003e80000100a00 */
[----:B------:R-:W-:Y:S01]  /*237a0*/  STL.64 [R1+0xdb0], R56 ;  /* 0x000db03801007387 */ /* 0x000fe20000100a00 */
[C---:B-1----:R-:W-:Y:S03]  /*237b0*/  HMMA.1688.F32.TF32 R64, R68.reuse, R38, R236 ;  /* 0x000000264440723c */ /* 0x042fe600000810ec */
[----:B------:R1:W-:Y:S05]  /*237c0*/  STL.64 [R1+0xdb8], R58 ;  /* 0x000db83a01007387 */ /* 0x0003ea0000100a00 */
[----:B-1----:R-:W-:Y:S01]  /*237d0*/  HMMA.1688.F32.TF32 R56, R68, R10, R168 ;  /* 0x0000000a4438723c */ /* 0x002fe200000810a8 */
[----:B------:R-:W-:Y:S04]  /*237e0*/  STL.64 [R1+0xda0], R84 ;  /* 0x000da05401007387 */ /* 0x000fe80000100a00 */
[----:B------:R-:W-:Y:S10]  /*237f0*/  STL.64 [R1+0xda8], R86 ;  /* 0x000da85601007387 */ /* 0x000ff40000100a00 */
[----:B------:R-:W-:Y:S04]  /*23800*/  STL.64 [R1+0xd90], R64 ;  /* 0x000d904001007387 */ /* 0x000fe80000100a00 */
[----:B------:R-:W-:Y:S04]  /*23810*/  STL.64 [R1+0xd98], R66 ;  /* 0x000d984201007387 */ /* 0x000fe80000100a00 */
[----:B------:R-:W-:Y:S04]  /*23820*/  LDS R68, [R3+0x4500] ;  /* 0x0045000003447984 */ /* 0x000fe80000000800 */
[----:B------:R-:W-:Y:S04]  /*23830*/  LDS R70, [R3+0x6500] ;  /* 0x0065000003467984 */ /* 0x000fe80000000800 */
[----:B------:R-:W-:Y:S04]  /*23840*/  STL.64 [R1+0xd80], R56 ;  /* 0x000d803801007387 */ /* 0x000fe80000100a00 */
[----:B------:R3:W-:Y:S04]  /*23850*/  STL.64 [R1+0xd88], R58 ;  /* 0x000d883a01007387 */ /* 0x0007e80000100a00 */
[----:B------:R-:W-:Y:S04]  /*23860*/  LDS R69, [R4+0x4500] ;  /* 0x0045000004457984 */ /* 0x000fe80000000800 */
[----:B------:R-:W1:Y:S01]  /*23870*/  LDS R71, [R4+0x6500] ;  /* 0x0065000004477984 */ /* 0x000e620000000800 */
[C---:B--2---:R-:W-:Y:S08]  /*23880*/  HMMA.1688.F32.TF32 R208, R60.reuse, R134, R76 ;  /* 0x000000863cd0723c */ /* 0x044ff0000008104c */
[C---:B------:R-:W-:Y:S08]  /*23890*/  HMMA.1688.F32.TF32 R108, R60.reuse, R138, R80 ;  /* 0x0000008a3c6c723c */ /* 0x040ff00000081050 */
[C---:B---3--:R-:W-:Y:S11]  /*238a0*/  HMMA.1688.F32.TF32 R56, R60.reuse, R106, R140 ;  /* 0x0000006a3c38723c */ /* 0x048ff6000008108c */
[----:B------:R-:W-:Y:S04]  /*238b0*/  @!UPT UIADD3 URZ, URZ, URZ, URZ ;  /* 0x0000003f3f3ff290 */ /* 0x000fe8000fffe03f */
[----:B------:R-:W-:Y:S04]  /*238c0*/  STL.64 [R1+0x2328], R110 ;  /* 0x0023286e01007387 */ /* 0x000fe80000100a00 */
[----:B------:R-:W-:Y:S04]  /*238d0*/  STL.64 [R1+0x2320], R108 ;  /* 0x0023206c01007387 */ /* 0x000fe80000100a00 */
[----:B------:R-:W-:Y:S01]  /*238e0*/  STL.64 [R1+0x2338], R210 ;  /* 0x002338d201007387 */ /* 0x000fe20000100a00 */
[C---:B----4-:R-:W-:Y:S03]  /*238f0*/  HMMA.1688.F32.TF32 R64, R60.reuse, R102, R72 ;  /* 0x000000663c40723c */ /* 0x050fe60000081048 */
[----:B------:R-:W-:Y:S04]  /*23900*/  STL.64 [R1+0x2330], R208 ;  /* 0x002330d001007387 */ /* 0x000fe80000100a00 */
[----:B------:R-:W-:Y:S04]  /*23910*/  STL.64 [R1+0x2348], R58 ;  /* 0x0023483a01007387 */ /* 0x000fe80000100a00 */
[----:B------:R2:W-:Y:S02]  /*23920*/  STL.64 [R1+0x2340], R56 ;  /* 0x0023403801007387 */ /* 0x0005e40000100a00 */
[----:B--2---:R-:W-:Y:S01]  /*23930*/  HMMA.1688.F32.TF32 R56, R60, R34, R152 ;  /* 0x000000223c38723c */ /* 0x004fe20000081098 */
[----:B------:R-:W-:Y:S01]  /*23940*/  MOV R201, R7 ;  /* 0x0000000700c97202 */ /* 0x000fe20000000f00 */
[----:B------:R-:W-:-:S02]  /*23950*/  IMAD.MOV.U32 R202, RZ, RZ, R2 ;  /* 0x000000ffffca7224 */ /* 0x000fc400078e0002 */
[----:B------:R-:W-:-:S06]  /*23960*/  IMAD.MOV.U32 R203, RZ, RZ, R0 ;  /* 0x000000ffffcb7224 */ /* 0x000fcc00078e0000 */
[----:B------:R-:W-:Y:S04]  /*23970*/  STL.64 [R1+0x10], R64 ;  /* 0x0000104001007387 */ /* 0x000fe80000100a00 */
[----:B------:R-:W-:Y:S09]  /*23980*/  STL.64 [R1+0x18], R66 ;  /* 0x0000184201007387 */ /* 0x000ff20000100a00 */
[----:B------:R2:W-:Y:S01]  /*23990*/  STL [R1], R56 ;  /* 0x0000003801007387 */ /* 0x0005e20000100800 */
[----:B------:R-:W-:-:S02]  /*239a0*/  IMAD.MOV.U32 R7, RZ, RZ, R57 ;  /* 0x000000ffff077224 */ /* 0x000fc400078e0039 */
[----:B------:R-:W-:Y:S02]  /*239b0*/  IMAD.MOV.U32 R2, RZ, RZ, R58 ;  /* 0x000000ffff027224 */ /* 0x000fe400078e003a */
[----:B------:R-:W-:Y:S02]  /*239c0*/  IMAD.MOV.U32 R0, RZ, RZ, R59 ;  /* 0x000000ffff007224 */ /* 0x000fe400078e003b */
[----:B--2---:R-:W-:Y:S11]  /*239d0*/  HMMA.1688.F32.TF32 R56, R60, R30, R200 ;  /* 0x0000001e3c38723c */ /* 0x004ff600000810c8 */
[----:B------:R-:W-:Y:S11]  /*239e0*/  @!UPT UIADD3 URZ, URZ, URZ, URZ ;  /* 0x0000003f3f3ff290 */ /* 0x000ff6000fffe03f */
[----:B------:R-:W-:Y:S01]  /*239f0*/  @!UPT UIADD3 URZ, URZ, URZ, URZ ;  /* 0x0000003f3f3ff290 */ /* 0x000fe2000fffe03f */
[----:B------:R2:W-:Y:S04]  /*23a00*/  STL.64 [R1+0xe0], R56 ;  /* 0x0000e03801007387 */ /* 0x0005e80000100a00 */
[----:B------:R-:W1:Y:S04]  /*23a10*/  LDL.LU R140, [R1+0x1000] ;  /* 0x00100000018c7983 */ /* 0x000e680000300800 */
[----:B------:R-:W1:Y:S04]  /*23a20*/  LDL.LU R141, [R1+0x1004] ;  /* 0x00100400018d7983 */ /* 0x000e680000300800 */
[----:B------:R-:W1:Y:S04]  /*23a30*/  LDL.LU R142, [R1+0x1008] ;  /* 0x00100800018e7983 */ /* 0x000e680000300800 */
[----:B------:R-:W1:Y:S04]  /*23a40*/  LDL.LU R143, [R1+0x100c] ;  /* 0x00100c00018f7983 */ /* 0x000e680000300800 */
        /* <DEDUP_REMOVED lines=57> */
[----:B------:R-:W-:-:S05]  /*23de0*/  IMAD.MOV.U32 R8, RZ, RZ, R59 ;  /* 0x000000ffff087224 */ /* 0x000fca00078e003b */
[----:B------:R-:W-:Y:S04]  /*23df0*/  STL [R1+0x22c8], R8 ;  /* 0x0022c80801007387 */ /* 0x000fe80000100800 */
[----:B------:R-:W-:Y:S01]  /*23e00*/  STL [R1+0x22c4], R9 ;  /* 0x0022c40901007387 */ /* 0x000fe20000100800 */
[----:B-1----:R-:W-:Y:S08]  /*23e10*/  HMMA.1688.F32.TF32 R248, R68, R102, R140 ;  /* 0x0000006644f8723c */ /* 0x002ff0000008108c */
[C---:B--2---:R-:W-:Y:S08]  /*23e20*/  HMMA.1688.F32.TF32 R64, R60.reuse, R18, R112 ;  /* 0x000000123c40723c */ /* 0x044ff00000081070 */
[C---:B---3--:R-:W-:Y:S08]  /*23e30*/  HMMA.1688.F32.TF32 R56, R60.reuse, R26, R184 ;  /* 0x0000001a3c38723c */ /* 0x048ff000000810b8 */
[C---:B------:R-:W-:Y:S11]  /*23e40*/  HMMA.1688.F32.TF32 R108, R60.reuse, R22, R116 ;  /* 0x000000163c6c723c */ /* 0x040ff60000081074 */
[----:B------:R-:W-:Y:S04]  /*23e50*/  @!UPT UIADD3 URZ, URZ, URZ, URZ ;  /* 0x0000003f3f3ff290 */ /* 0x000fe8000fffe03f */
[----:B------:R-:W-:Y:S04]  /*23e60*/  STL.64 [R1+0xd0], R56 ;  /* 0x0000d03801007387 */ /* 0x000fe80000100a00 */
[----:B------:R1:W-:Y:S02]  /*23e70*/  STL.64 [R1+0xd8], R58 ;  /* 0x0000d83a01007387 */ /* 0x0003e40000100a00 */
[C---:B-1----:R-:W-:Y:S02]  /*23e80*/  HMMA.1688.F32.TF32 R56, R60.reuse, R14, R188 ;  /* 0x0000000e3c38723c */ /* 0x042fe400000810bc */
[----:B------:R-:W-:Y:S04]  /*23e90*/  STL.64 [R1+0x160], R108 ;  /* 0x0001606c01007387 */ /* 0x000fe80000100a00 */
[----:B------:R-:W-:Y:S02]  /*23ea0*/  STL.64 [R1+0x168], R110 ;  /* 0x0001686e01007387 */ /* 0x000fe40000100a00 */
[C---:B----4-:R-:W-:Y:S02]  /*23eb0*/  HMMA.1688.F32.TF32 R96, R60.reuse, R54, R96 ;  /* 0x000000363c60723c */ /* 0x050fe40000081060 */
[----:B------:R-:W-:Y:S04]  /*23ec0*/  STL.64 [R1+0x400], R64 ;  /* 0x0004004001007387 */ /* 0x000fe80000100a00 */
[----:B------:R1:W-:Y:S02]  /*23ed0*/  STL.64 [R1+0x408], R66 ;  /* 0x0004084201007387 */ /* 0x0003e40000100a00 */
[C---:B-1----:R-:W-:Y:S07]  /*23ee0*/  HMMA.1688.F32.TF32 R64, R60.reuse, R50, R92 ;  /* 0x000000323c40723c */ /* 0x042fee000008105c */
[----:B------:R-:W-:Y:S04]  /*23ef0*/  STL.64 [R1+0x5c0], R56 ;  /* 0x0005c03801007387 */ /* 0x000fe80000100a00 */
[----:B------:R1:W-:Y:S02]  /*23f00*/  STL.64 [R1+0x5c8], R58 ;  /* 0x0005c83a01007387 */ /* 0x0003e40000100a00 */
[C---:B-1----:R-:W-:Y:S02]  /*23f10*/  HMMA.1688.F32.TF32 R56, R60.reuse, R46, R88 ;  /* 0x0000002e3c38723c */ /* 0x042fe40000081058 */
[----:B------:R-:W-:Y:S04]  /*23f20*/  STL.64 [R1+0x650], R96 ;  /* 0x0006506001007387 */ /* 0x000fe80000100a00 */
[----:B------:R-:W-:Y:S02]  /*23f30*/  STL.64 [R1+0x658], R98 ;  /* 0x0006586201007387 */ /* 0x000fe40000100a00 */
[C---:B------:R-:W-:Y:S02]  /*23f40*/  HMMA.1688.F32.TF32 R88, R60.reuse, R42, R144 ;  /* 0x0000002a3c58723c */ /* 0x040fe40000081090 */
[----:B------:R-:W-:Y:S04]  /*23f50*/  STL.64 [R1+0x7e0], R64 ;  /* 0x0007e04001007387 */ /* 0x000fe80000100a00 */
[----:B------:R1:W-:Y:S02]  /*23f60*/  STL.64 [R1+0x7e8], R66 ;  /* 0x0007e84201007387 */ /* 0x0003e40000100a00 */
[----:B-1----:R-:W-:Y:S07]  /*23f70*/  HMMA.1688.F32.TF32 R64, R60, R38, R72 ;  /* 0x000000263c40723c */ /* 0x002fee0000081048 */
[----:B------:R-:W-:Y:S04]  /*23f80*/  STL.64 [R1+0xcd0], R56 ;  /* 0x000cd03801007387 */ /* 0x000fe80000100a00 */
[----:B------:R1:W-:Y:S01]  /*23f90*/  STL.64 [R1+0xcd8], R58 ;  /* 0x000cd83a01007387 */ /* 0x0003e20000100a00 */
[----:B------:R-:W-:Y:S03]  /*23fa0*/  HMMA.1688.F32.TF32 R116, R68, R138, R84 ;  /* 0x0000008a4474723c */ /* 0x000fe60000081054 */
[----:B------:R-:W-:Y:S04]  /*23fb0*/  LDS R72, [R3+0x4580] ;  /* 0x0045800003487984 */ /* 0x000fe80000000800 */
[----:B------:R-:W-:Y:S01]  /*23fc0*/  LDS R74, [R3+0x6580] ;  /* 0x00658000034a7984 */ /* 0x000fe20000000800 */
[----:B-1----:R-:W-:Y:S03]  /*23fd0*/  HMMA.1688.F32.TF32 R56, R60, R10, R164 ;  /* 0x0000000a3c38723c */ /* 0x002fe600000810a4 */
[----:B------:R-:W-:Y:S04]  /*23fe0*/  STL.64 [R1+0xcc0], R88 ;  /* 0x000cc05801007387 */ /* 0x000fe80000100a00 */
[----:B------:R-:W-:Y:S01]  /*23ff0*/  STL.64 [R1+0xcc8], R90 ;  /* 0x000cc85a01007387 */ /* 0x000fe20000100a00 */
[C---:B------:R-:W-:Y:S03]  /*24000*/  HMMA.1688.F32.TF32 R60, R68.reuse, R134, R80 ;  /* 0x00000086443c723c */ /* 0x040fe60000081050 */
[----:B------:R-:W-:Y:S04]  /*24010*/  STL.64 [R1+0xca0], R64 ;  /* 0x000ca04001007387 */ /* 0x000fe80000100a00 */
[----:B------:R1:W-:Y:S01]  /*24020*/  STL.64 [R1+0xca8], R66 ;  /* 0x000ca84201007387 */ /* 0x0003e20000100a00 */
[C---:B------:R-:W-:Y:S03]  /*24030*/  HMMA.1688.F32.TF32 R244, R68.reuse, R34, R152 ;  /* 0x0000002244f4723c */ /* 0x040fe60000081098 */
[----:B------:R-:W-:Y:S04]  /*24040*/  LDS R73, [R4+0x4580] ;  /* 0x0045800004497984 */ /* 0x000fe80000000800 */
[----:B------:R-:W2:Y:S01]  /*24050*/  LDS R75, [R4+0x6580] ;  /* 0x00658000044b7984 */ /* 0x000ea20000000800 */
[C---:B-1----:R-:W-:Y:S03]  /*24060*/  HMMA.1688.F32.TF32 R64, R68.reuse, R106, R76 ;  /* 0x0000006a4440723c */ /* 0x042fe6000008104c */
[----:B------:R-:W-:Y:S04]  /*24070*/  STL.64 [R1+0xc80], R56 ;  /* 0x000c803801007387 */ /* 0x000fe80000100a00 */
[----:B------:R1:W-:Y:S04]  /*24080*/  STL.64 [R1+0xc88], R58 ;  /* 0x000c883a01007387 */ /* 0x0003e80000100a00 */
[----:B------:R-:W-:Y:S04]  /*24090*/  LDS R164, [R3+0x4780] ;  /* 0x0047800003a47984 */ /* 0x000fe80000000800 */
[----:B------:R-:W-:Y:S01]  /*240a0*/  LDS R166, [R3+0x6780] ;  /* 0x0067800003a67984 */ /* 0x000fe20000000800 */
[C---:B-1----:R-:W-:Y:S03]  /*240b0*/  HMMA.1688.F32.TF32 R56, R68.reuse, R30, R200 ;  /* 0x0000001e4438723c */ /* 0x042fe600000810c8 */
[----:B------:R-:W-:Y:S04]  /*240c0*/  STL.64 [R1+0x2358], R118 ;  /* 0x0023587601007387 */ /* 0x000fe80000100a00 */
[----:B------:R-:W-:Y:S04]  /*240d0*/  STL.64 [R1+0x2350], R116 ;  /* 0x0023507401007387 */ /* 0x000fe80000100a00 */
[----:B------:R-:W-:Y:S04]  /*240e0*/  STL.64 [R1+0x2368], R62 ;  /* 0x0023683e01007387 */ /* 0x000fe80000100a00 */
[----:B------:R1:W-:Y:S04]  /*240f0*/  STL.64 [R1+0x2360], R60 ;  /* 0x0023603c01007387 */ /* 0x0003e80000100a00 */
[----:B------:R-:W-:Y:S04]  /*24100*/  STL.64 [R1+0x2378], R66 ;  /* 0x0023784201007387 */ /* 0x000fe80000100a00 */
[----:B------:R-:W-:Y:S04]  /*24110*/  STL.64 [R1+0x2370], R64 ;  /* 0x0023704001007387 */ /* 0x000fe80000100a00 */
[----:B------:R-:W-:Y:S04]  /*24120*/  STL.64 [R1+0x2388], R250 ;  /* 0x002388fa01007387 */ /* 0x000fe80000100a00 */
[----:B------:R-:W-:Y:S04]  /*24130*/  STL.64 [R1+0x2380], R248 ;  /* 0x002380f801007387 */ /* 0x000fe80000100a00 */
[----:B------:R-:W-:Y:S04]  /*24140*/  STL.64 [R1+0x2398], R246 ;  /* 0x002398f601007387 */ /* 0x000fe80000100a00 */
[----:B------:R-:W-:Y:S04]  /*24150*/  STL.64 [R1+0x2390], R244 ;  /* 0x002390f401007387 */ /* 0x000fe80000100a00 */
[----:B------:R3:W-:Y:S04]  /*24160*/  STL [R1+0xcc], R59 ;  /* 0x0000cc3b01007387 */ /* 0x0007e80000100800 */
        /* <DEDUP_REMOVED lines=32> */
[----:B------:R-:W1:Y:S04]  /*24370*/  LDL.LU R128, [R1+0x680] ;  /* 0x0006800001807983 */ /* 0x000e680000300800 */
[----:B------:R-:W1:Y:S04]  /*24380*/  LDL.LU R129, [R1+0x684] ;  /* 0x0006840001817983 */ /* 0x000e680000300800 */
[----:B------:R-:W1:Y:S04]  /*24390*/  LDL.LU R130, [R1+0x688] ;  /* 0x0006880001827983 */ /* 0x000e680000300800 */
[----:B------:R-:W1:Y:S04]  /*243a0*/  LDL.LU R131, [R1+0x68c] ;  /* 0x00068c0001837983 */ /* 0x000e680000300800 */
        /* <DEDUP_REMOVED lines=8> */
[----:B------:R-:W2:Y:S04]  /*24430*/  LDL.LU R124, [R1+0x490] ;  /* 0x00049000017c7983 */ /* 0x000ea80000300800 */
[----:B------:R-:W2:Y:S04]  /*24440*/  LDL.LU R125, [R1+0x494] ;  /* 0x00049400017d7983 */ /* 0x000ea80000300800 */
        /* <DEDUP_REMOVED lines=26> */
[----:B------:R-:W-:Y:S01]  /*245f0*/  IMAD.MOV.U32 R9, RZ, RZ, R56 ;  /* 0x000000ffff097224 */ /* 0x000fe200078e0038 */
[----:B------:R-:W-:Y:S01]  /*24600*/  MOV R12, R58 ;  /* 0x0000003a000c7202 */ /* 0x000fe20000000f00 */
[----:B------:R-:W-:Y:S01]  /*24610*/  IMAD.MOV.U32 R13, RZ, RZ, R57 ;  /* 0x000000ffff0d7224 */ /* 0x000fe200078e0039 */
[----:B------:R-:W-:Y:S04]  /*24620*/  LDS R165, [R4+0x4780] ;  /* 0x0047800004a57984 */ /* 0x000fe80000000800 */
[----:B------:R-:W-:Y:S04]  /*24630*/  STL [R1+0x22d4], R9 ;  /* 0x0022d40901007387 */ /* 0x000fe80000100800 */
[----:B------:R-:W-:Y:S04]  /*24640*/  STL [R1+0x22d0], R13 ;  /* 0x0022d00d01007387 */ /* 0x000fe80000100800 */
[----:B------:R-:W-:Y:S04]  /*24650*/  STL [R1+0x22cc], R12 ;  /* 0x0022cc0c01007387 */ /* 0x000fe80000100800 */
[----:B------:R-:W-:Y:S01]  /*24660*/  LDS R167, [R4+0x6780] ;  /* 0x0067800004a77984 */ /* 0x000fe20000000800 */
[C---:B-1----:R-:W-:Y:S08]  /*24670*/  HMMA.1688.F32.TF32 R60, R68.reuse, R18, R128 ;  /* 0x00000012443c723c */ /* 0x042ff00000081080 */
[C---:B---3--:R-:W-:Y:S08]  /*24680*/  HMMA.1688.F32.TF32 R56, R68.reuse, R26, R192 ;  /* 0x0000001a4438723c */ /* 0x048ff000000810c0 */
[C---:B--2---:R-:W-:Y:S11]  /*24690*/  HMMA.1688.F32.TF32 R64, R68.reuse, R22, R204 ;  /* 0x000000164440723c */ /* 0x044ff600000810cc */
[----:B------:R-:W-:Y:S04]  /*246a0*/  @!UPT UIADD3 URZ, URZ, URZ, URZ ;  /* 0x0000003f3f3ff290 */ /* 0x000fe8000fffe03f */
[----:B------:R-:W-:Y:S04]  /*246b0*/  STL.64 [R1+0xb0], R56 ;  /* 0x0000b03801007387 */ /* 0x000fe80000100a00 */
[----:B------:R4:W-:Y:S02]  /*246c0*/  STL.64 [R1+0xb8], R58 ;  /* 0x0000b83a01007387 */ /* 0x0009e40000100a00 */
[C---:B----4-:R-:W-:Y:S02]  /*246d0*/  HMMA.1688.F32.TF32 R56, R68.reuse, R14, R124 ;  /* 0x0000000e4438723c */ /* 0x050fe4000008107c */
[----:B------:R-:W-:Y:S04]  /*246e0*/  STL.64 [R1+0x150], R64 ;  /* 0x0001504001007387 */ /* 0x000fe80000100a00 */
[----:B------:R1:W-:Y:S04]  /*246f0*/  STL.64 [R1+0x158], R66 ;  /* 0x0001584201007387 */ /* 0x0003e80000100a00 */
[----:B------:R-:W-:Y:S04]  /*24700*/  STL.64 [R1+0x2a0], R60 ;  /* 0x0002a03c01007387 */ /* 0x000fe80000100a00 */
[----:B------:R2:W-:Y:S01]  /*24710*/  STL.64 [R1+0x2a8], R62 ;  /* 0x0002a83e01007387 */ /* 0x0005e20000100a00 */
[C---:B-1----:R-:W-:Y:S08]  /*24720*/  HMMA.1688.F32.TF32 R64, R68.reuse, R54, R120 ;  /* 0x000000364440723c */ /* 0x042ff00000081078 */
[----:B------:R-:W-:Y:S01]  /*24730*/  STL.64 [R1+0x4c0], R56 ;  /* 0x0004c03801007387 */ /* 0x000fe20000100a00 */
[C---:B--2---:R-:W-:Y:S03]  /*24740*/  HMMA.1688.F32.TF32 R60, R68.reuse, R50, R184 ;  /* 0x00000032443c723c */ /* 0x044fe600000810b8 */
[----:B------:R1:W-:Y:S05]  /*24750*/  STL.64 [R1+0x4c8], R58 ;  /* 0x0004c83a01007387 */ /* 0x0003ea0000100a00 */
[C---:B-1----:R-:W-:Y:S06]  /*24760*/  HMMA.1688.F32.TF32 R56, R68.reuse, R46, R112 ;  /* 0x0000002e4438723c */ /* 0x042fec0000081070 */
[----:B------:R-:W-:Y:S04]  /*24770*/  STL.64 [R1+0x5f0], R64 ;  /* 0x0005f04001007387 */ /* 0x000fe80000100a00 */
[----:B------:R1:W-:Y:S05]  /*24780*/  STL.64 [R1+0x5f8], R66 ;  /* 0x0005f84201007387 */ /* 0x0003ea0000100a00 */
[----:B------:R-:W-:Y:S04]  /*24790*/  STL.64 [R1+0x720], R60 ;  /* 0x0007203c01007387 */ /* 0x000fe80000100a00 */
[----:B------:R2:W-:Y:S01]  /*247a0*/  STL.64 [R1+0x728], R62 ;  /* 0x0007283e01007387 */ /* 0x0005e20000100a00 */
[C---:B-1----:R-:W-:Y:S03]  /*247b0*/  HMMA.1688.F32.TF32 R64, R68.reuse, R42, R188 ;  /* 0x0000002a4440723c */ /* 0x042fe600000810bc */
[----:B------:R-:W-:Y:S05]  /*247c0*/  STL.64 [R1+0xc00], R56 ;  /* 0x000c003801007387 */ /* 0x000fea0000100a00 */
[----:B--2---:R-:W-:Y:S01]  /*247d0*/  HMMA.1688.F32.TF32 R60, R68, R38, R80 ;  /* 0x00000026443c723c */ /* 0x004fe20000081050 */
[----:B------:R1:W-:Y:S04]  /*247e0*/  STL.64 [R1+0xc08], R58 ;  /* 0x000c083a01007387 */ /* 0x0003e80000100a00 */
[----:B------:R-:W-:Y:S03]  /*247f0*/  LDS R80, [R3+0x4600] ;  /* 0x0046000003507984 */ /* 0x000fe60000000800 */
[----:B------:R-:W-:Y:S01]  /*24800*/  HMMA.1688.F32.TF32 R112, R72, R138, R96 ;  /* 0x0000008a4870723c */ /* 0x000fe20000081060 */
[----:B------:R-:W-:Y:S04]  /*24810*/  LDS R82, [R3+0x6600] ;  /* 0x0066000003527984 */ /* 0x000fe80000000800 */
[----:B------:R-:W-:Y:S03]  /*24820*/  LDS R81, [R4+0x4600] ;  /* 0x0046000004517984 */ /* 0x000fe60000000800 */
[----:B-1----:R-:W-:Y:S01]  /*24830*/  HMMA.1688.F32.TF32 R56, R68, R10, R160 ;  /* 0x0000000a4438723c */ /* 0x002fe200000810a0 */
[----:B------:R-:W-:Y:S04]  /*24840*/  STL.64 [R1+0xbf0], R64 ;  /* 0x000bf04001007387 */ /* 0x000fe80000100a00 */
[----:B------:R-:W-:Y:S03]  /*24850*/  STL.64 [R1+0xbf8], R66 ;  /* 0x000bf84201007387 */ /* 0x000fe60000100a00 */
[C---:B------:R-:W-:Y:S01]  /*24860*/  HMMA.1688.F32.TF32 R88, R72.reuse, R134, R88 ;  /* 0x000000864858723c */ /* 0x040fe20000081058 */
[----:B------:R-:W-:Y:S04]  /*24870*/  STL.64 [R1+0xbe0], R60 ;  /* 0x000be03c01007387 */ /* 0x000fe80000100a00 */
[----:B------:R-:W-:Y:S03]  /*24880*/  STL.64 [R1+0xbe8], R62 ;  /* 0x000be83e01007387 */ /* 0x000fe60000100a00 */
[C---:B------:R-:W-:Y:S01]  /*24890*/  HMMA.1688.F32.TF32 R236, R72.reuse, R34, R84 ;  /* 0x0000002248ec723c */ /* 0x040fe20000081054 */
[----:B------:R-:W1:Y:S06]  /*248a0*/  LDS R83, [R4+0x6600] ;  /* 0x0066000004537984 */ /* 0x000e6c0000000800 */
[----:B------:R-:W-:Y:S04]  /*248b0*/  STL.64 [R1+0xbc0], R56 ;  /* 0x000bc03801007387 */ /* 0x000fe80000100a00 */
[----:B------:R2:W-:Y:S02]  /*248c0*/  STL.64 [R1+0xbc8], R58 ;  /* 0x000bc83a01007387 */ /* 0x0005e40000100a00 */
[C---:B--2---:R-:W-:Y:S02]  /*248d0*/  HMMA.1688.F32.TF32 R56, R72.reuse, R30, R76 ;  /* 0x0000001e4838723c */ /* 0x044fe4000008104c */
[----:B------:R-:W-:Y:S04]  /*248e0*/  STL.64 [R1+0x23a8], R114 ;  /* 0x0023a87201007387 */ /* 0x000fe80000100a00 */
[----:B------:R-:W-:Y:S02]  /*248f0*/  STL.64 [R1+0x23a0], R112 ;  /* 0x0023a07001007387 */ /* 0x000fe40000100a00 */
[C---:B------:R-:W-:Y:S02]  /*24900*/  HMMA.1688.F32.TF32 R64, R72.reuse, R26, R140 ;  /* 0x0000001a4840723c */ /* 0x040fe4000008108c */
[----:B------:R-:W-:Y:S04]  /*24910*/  STL.64 [R1+0x2420], R90 ;  /* 0x0024205a01007387 */ /* 0x000fe80000100a00 */
[----:B------:R-:W-:Y:S02]  /*24920*/  STL.64 [R1+0x2418], R88 ;  /* 0x0024185801007387 */ /* 0x000fe40000100a00 */
[----:B------:R-:W-:Y:S07]  /*24930*/  HMMA.1688.F32.TF32 R60, R72, R22, R152 ;  /* 0x00000016483c723c */ /* 0x000fee0000081098 */
[----:B------:R-:W-:Y:S01]  /*24940*/  STL [R1+0xa4], R57 ;  /* 0x0000a43901007387 */ /* 0x000fe20000100800 */
[----:B------:R-:W-:-:S02]  /*24950*/  IMAD.MOV.U32 R12, RZ, RZ, R56 ;  /* 0x000000ffff0c7224 */ /* 0x000fc400078e0038 */
[----:B------:R-:W-:Y:S01]  /*24960*/  IMAD.MOV.U32 R8, RZ, RZ, R59 ;  /* 0x000000ffff087224 */ /* 0x000fe200078e003b */
[----:B------:R2:W-:Y:S02]  /*24970*/  STL [R1+0xa8], R58 ;  /* 0x0000a83a01007387 */ /* 0x0005e40000100800 */
[C---:B--2---:R-:W-:Y:S02]  /*24980*/  HMMA.1688.F32.TF32 R56, R72.reuse, R18, R200 ;  /* 0x000000124838723c */ /* 0x044fe400000810c8 */
[----:B------:R-:W-:Y:S04]  /*24990*/  STL [R1+0x22dc], R12 ;  /* 0x0022dc0c01007387 */ /* 0x000fe80000100800 */
[----:B------:R-:W-:Y:S04]  /*249a0*/  STL [R1+0x22d8], R8 ;  /* 0x0022d80801007387 */ /* 0x000fe80000100800 */
[----:B------:R-:W-:Y:S04]  /*249b0*/  STL.64 [R1+0x90], R64 ;  /* 0x0000904001007387 */ /* 0x000fe80000100a00 */
[----:B------:R-:W-:Y:S04]  /*249c0*/  STL.64 [R1+0x98], R66 ;  /* 0x0000984201007387 */ /* 0x000fe80000100a00 */
[----:B------:R-:W2:Y:S04]  /*249d0*/  LDL.LU R140, [R1+0x4a0] ;  /* 0x0004a000018c7983 */ /* 0x000ea80000300800 */
[----:B------:R-:W-:Y:S04]  /*249e0*/  STL.64 [R1+0x140], R60 ;  /* 0x0001403c01007387 */ /* 0x000fe80000100a00 */
[----:B------:R-:W-:Y:S04]  /*249f0*/  STL.64 [R1+0x148], R62 ;  /* 0x0001483e01007387 */ /* 0x000fe80000100a00 */
[----:B------:R-:W-:Y:S04]  /*24a00*/  STL.64 [R1+0x240], R56 ;  /* 0x0002403801007387 */ /* 0x000fe80000100a00 */
[----:B------:R3:W-:Y:S04]  /*24a10*/  STL.64 [R1+0x248], R58 ;  /* 0x0002483a01007387 */ /* 0x0007e80000100a00 */
[----:B------:R-:W2:Y:S04]  /*24a20*/  LDL.LU R141, [R1+0x4a4] ;  /* 0x0004a400018d7983 */ /* 0x000ea80000300800 */
[----:B------:R-:W2:Y:S04]  /*24a30*/  LDL.LU R142, [R1+0x4a8] ;  /* 0x0004a800018e7983 */ /* 0x000ea80000300800 */
[----:B------:R-:W2:Y:S01]  /*24a40*/  LDL.LU R143, [R1+0x4ac] ;  /* 0x0004ac00018f7983 */ /* 0x000ea20000300800 */
[C---:B------:R-:W-:Y:S03]  /*24a50*/  HMMA.1688.F32.TF32 R240, R72.reuse, R102, R144 ;  /* 0x0000006648f0723c */ /* 0x040fe60000081090 */
        /* <DEDUP_REMOVED lines=31> */
[----:B------:R-:W1:Y:S01]  /*24c50*/  LDL.LU R199, [R1+0x115c] ;  /* 0x00115c0001c77983 */ /* 0x000e620000300800 */
[----:B------:R-:W-:Y:S03]  /*24c60*/  HMMA.1688.F32.TF32 R68, R72, R106, R92 ;  /* 0x0000006a4844723c */ /* 0x000fe6000008105c */
        /* <DEDUP_REMOVED lines=46> */
[----:B------:R-:W-:-:S03]  /*24f50*/  MOV R153, R157 ;  /* 0x0000009d00997202 */ /* 0x000fc60000000f00 */
[----:B------:R-:W4:Y:S01]  /*24f60*/  LDL.LU R97, [R1+0x5d4] ;  /* 0x0005d40001617983 */ /* 0x000f220000300800 */
[----:B------:R-:W-:-:S03]  /*24f70*/  IMAD.MOV.U32 R154, RZ, RZ, R158 ;  /* 0x000000ffff9a7224 */ /* 0x000fc600078e009e */
[----:B------:R-:W4:Y:S01]  /*24f80*/  LDL.LU R98, [R1+0x5d8] ;  /* 0x0005d80001627983 */ /* 0x000f220000300800 */
[----:B------:R-:W-:-:S03]  /*24f90*/  IMAD.MOV.U32 R155, RZ, RZ, R159 ;  /* 0x000000ffff9b7224 */ /* 0x000fc600078e009f */
[----:B------:R-:W4:Y:S04]  /*24fa0*/  LDL.LU R99, [R1+0x5dc] ;  /* 0x0005dc0001637983 */ /* 0x000f280000300800 */
[----:B------:R-:W4:Y:S04]  /*24fb0*/  LDL.LU R156, [R1+0x2434] ;  /* 0x00243400019c7983 */ /* 0x000f280000300800 */
[----:B------:R-:W4:Y:S04]  /*24fc0*/  LDL.LU R157, [R1+0x2430] ;  /* 0x00243000019d7983 */ /* 0x000f280000300800 */
[----:B------:R-:W4:Y:S04]  /*24fd0*/  LDL.LU R158, [R1+0x242c] ;  /* 0x00242c00019e7983 */ /* 0x000f280000300800 */
[----:B------:R-:W4:Y:S01]  /*24fe0*/  LDL.LU R159, [R1+0x2428] ;  /* 0x00242800019f7983 */ /* 0x000f220000300800 */
[C---:B---3--:R-:W-:Y:S03]  /*24ff0*/  HMMA.1688.F32.TF32 R56, R72.reuse, R14, R200 ;  /* 0x0000000e4838723c */ /* 0x048fe600000810c8 */
[----:B------:R-:W3:Y:S05]  /*25000*/  LDL.LU R200, [R1+0x1460] ;  /* 0x0014600001c87983 */ /* 0x000eea0000300800 */
[C---:B--2---:R-:W-:Y:S11]  /*25010*/  HMMA.1688.F32.TF32 R64, R72.reuse, R54, R228 ;  /* 0x000000364840723c */ /* 0x044ff600000810e4 */
[----:B------:R-:W-:Y:S04]  /*25020*/  @!UPT UIADD3 URZ, URZ, URZ, URZ ;  /* 0x0000003f3f3ff290 */ /* 0x000fe8000fffe03f */
[----:B------:R-:W-:Y:S04]  /*25030*/  STL.64 [R1+0x3e0], R56 ;  /* 0x0003e03801007387 */ /* 0x000fe80000100a00 */
[----:B------:R2:W-:Y:S04]  /*25040*/  STL.64 [R1+0x3e8], R58 ;  /* 0x0003e83a01007387 */ /* 0x0005e80000100a00 */
[----:B------:R-:W3:Y:S01]  /*25050*/  LDL.LU R201, [R1+0x1464] ;  /* 0x0014640001c97983 */ /* 0x000ee20000300800 */
[C---:B----4-:R-:W-:Y:S03]  /*25060*/  HMMA.1688.F32.TF32 R60, R72.reuse, R50, R224 ;  /* 0x00000032483c723c */ /* 0x050fe600000810e0 */
[----:B------:R-:W3:Y:S04]  /*25070*/  LDL.LU R202, [R1+0x1468] ;  /* 0x0014680001ca7983 */ /* 0x000ee80000300800 */
[----:B------:R-:W3:Y:S01]  /*25080*/  LDL.LU R203, [R1+0x146c] ;  /* 0x00146c0001cb7983 */ /* 0x000ee20000300800 */
[C---:B--2---:R-:W-:Y:S03]  /*25090*/  HMMA.1688.F32.TF32 R56, R72.reuse, R46, R220 ;  /* 0x0000002e4838723c */ /* 0x044fe600000810dc */
[----:B------:R-:W-:Y:S04]  /*250a0*/  STL.64 [R1+0x500], R64 ;  /* 0x0005004001007387 */ /* 0x000fe80000100a00 */
[----:B------:R2:W-:Y:S08]  /*250b0*/  STL.64 [R1+0x508], R66 ;  /* 0x0005084201007387 */ /* 0x0005f00000100a00 */
[----:B------:R-:W-:Y:S01]  /*250c0*/  STL.64 [R1+0x610], R60 ;  /* 0x0006103c01007387 */ /* 0x000fe20000100a00 */
[C---:B--2---:R-:W-:Y:S03]  /*250d0*/  HMMA.1688.F32.TF32 R64, R72.reuse, R42, R180 ;  /* 0x0000002a4840723c */ /* 0x044fe600000810b4 */
[----:B------:R2:W-:Y:S04]  /*250e0*/  STL.64 [R1+0x618], R62 ;  /* 0x0006183e01007387 */ /* 0x0005e80000100a00 */
[----:B------:R-:W-:Y:S04]  /*250f0*/  STL.64 [R1+0xb90], R56 ;  /* 0x000b903801007387 */ /* 0x000fe80000100a00 */
[----:B------:R4:W-:Y:S01]  /*25100*/  STL.64 [R1+0xb98], R58 ;  /* 0x000b983a01007387 */ /* 0x0009e20000100a00 */
[----:B--2---:R-:W-:Y:S03]  /*25110*/  HMMA.1688.F32.TF32 R60, R72, R38, R92 ;  /* 0x00000026483c723c */ /* 0x004fe6000008105c */
[----:B------:R-:W-:Y:S04]  /*25120*/  LDS R92, [R3+0x4680] ;  /* 0x00468000035c7984 */ /* 0x000fe80000000800 */
[----:B------:R-:W-:Y:S01]  /*25130*/  LDS R94, [R3+0x6680] ;  /* 0x00668000035e7984 */ /* 0x000fe20000000800 */
[C---:B-1----:R-:W-:Y:S03]  /*25140*/  HMMA.1688.F32.TF32 R228, R80.reuse, R34, R196 ;  /* 0x0000002250e4723c */ /* 0x042fe600000810c4 */
[----:B------:R-:W-:Y:S04]  /*25150*/  LDS R93, [R4+0x4680] ;  /* 0x00468000045d7984 */ /* 0x000fe80000000800 */
[----:B------:R-:W-:Y:S04]  /*25160*/  STL.64 [R1+0xb70], R64 ;  /* 0x000b704001007387 */ /* 0x000fe80000100a00 */
[----:B------:R-:W-:Y:S01]  /*25170*/  STL.64 [R1+0xb78], R66 ;  /* 0x000b784201007387 */ /* 0x000fe20000100a00 */
[----:B------:R-:W-:Y:S03]  /*25180*/  HMMA.1688.F32.TF32 R232, R80, R102, R212 ;  /* 0x0000006650e8723c */ /* 0x000fe600000810d4 */
[----:B------:R-:W3:Y:S04]  /*25190*/  LDS R95, [R4+0x6680] ;  /* 0x00668000045f7984 */ /* 0x000ee80000000800 */
[----:B------:R-:W-:Y:S04]  /*251a0*/  STL.64 [R1+0xb20], R60 ;  /* 0x000b203c01007387 */ /* 0x000fe80000100a00 */
[----:B------:R1:W-:Y:S01]  /*251b0*/  STL.64 [R1+0xb28], R62 ;  /* 0x000b283e01007387 */ /* 0x0003e20000100a00 */
[----:B----4-:R-:W-:Y:S08]  /*251c0*/  HMMA.1688.F32.TF32 R56, R72, R10, R156 ;  /* 0x0000000a4838723c */ /* 0x010ff0000008109c */
[C---:B-1----:R-:W-:Y:S11]  /*251d0*/  HMMA.1688.F32.TF32 R60, R80.reuse, R30, R192 ;  /* 0x0000001e503c723c */ /* 0x042ff600000810c0 */
[----:B------:R-:W-:Y:S04]  /*251e0*/  @!UPT UIADD3 URZ, URZ, URZ, URZ ;  /* 0x0000003f3f3ff290 */ /* 0x000fe8000fffe03f */
[----:B------:R-:W-:Y:S04]  /*251f0*/  STL.64 [R1+0xb00], R56 ;  /* 0x000b003801007387 */ /* 0x000fe80000100a00 */
[----:B------:R1:W-:Y:S02]  /*25200*/  STL.64 [R1+0xb08], R58 ;  /* 0x000b083a01007387 */ /* 0x0003e40000100a00 */
[C---:B-1----:R-:W-:Y:S02]  /*25210*/  HMMA.1688.F32.TF32 R56, R80.reuse, R26, R204 ;  /* 0x0000001a5038723c */ /* 0x042fe400000810cc */
[----:B------:R-:W-:Y:S04]  /*25220*/  STL.64 [R1+0x80], R60 ;  /* 0x0000803c01007387 */ /* 0x000fe80000100a00 */
[----:B------:R1:W-:Y:S02]  /*25230*/  STL.64 [R1+0x88], R62 ;  /* 0x0000883e01007387 */ /* 0x0003e40000100a00 */
[C---:B------:R-:W-:Y:S02]  /*25240*/  HMMA.1688.F32.TF32 R64, R80.reuse, R22, R128 ;  /* 0x000000165040723c */ /* 0x040fe40000081080 */
[----:B------:R-:W-:Y:S04]  /*25250*/  LDS R128, [R3+0x4700] ;  /* 0x0047000003807984 */ /* 0x000fe80000000800 */
[----:B------:R-:W-:Y:S02]  /*25260*/  LDS R130, [R3+0x6700] ;  /* 0x0067000003827984 */ /* 0x000fe40000000800 */
[C---:B-1----:R-:W-:Y:S02]  /*25270*/  HMMA.1688.F32.TF32 R60, R80.reuse, R18, R124 ;  /* 0x00000012503c723c */ /* 0x042fe4000008107c */
[----:B------:R-:W-:Y:S04]  /*25280*/  LDS R129, [R4+0x4700] ;  /* 0x0047000004817984 */ /* 0x000fe80000000800 */
[----:B------:R-:W1:Y:S04]  /*25290*/  LDS R131, [R4+0x6700] ;  /* 0x0067000004837984 */ /* 0x000e680000000800 */
[----:B------:R-:W-:Y:S04]  /*252a0*/  STL.64 [R1+0x70], R56 ;  /* 0x0000703801007387 */ /* 0x000fe80000100a00 */
[----:B------:R2:W-:Y:S02]  /*252b0*/  STL.64 [R1+0x78], R58 ;  /* 0x0000783a01007387 */ /* 0x0005e40000100a00 */
[C---:B--2---:R-:W-:Y:S02]  /*252c0*/  HMMA.1688.F32.TF32 R56, R80.reuse, R14, R184 ;  /* 0x0000000e5038723c */ /* 0x044fe400000810b8 */
[----:B------:R-:W-:Y:S04]  /*252d0*/  STL.64 [R1+0x130], R64 ;  /* 0x0001304001007387 */ /* 0x000fe80000100a00 */
[----:B------:R2:W-:Y:S04]  /*252e0*/  STL.64 [R1+0x138], R66 ;  /* 0x0001384201007387 */ /* 0x0005e80000100a00 */
[----:B------:R-:W-:Y:S04]  /*252f0*/  STL.64 [R1+0x220], R60 ;  /* 0x0002203c01007387 */ /* 0x000fe80000100a00 */
[----:B------:R4:W-:Y:S01]  /*25300*/  STL.64 [R1+0x228], R62 ;  /* 0x0002283e01007387 */ /* 0x0009e20000100a00 */
[C---:B--2---:R-:W-:Y:S08]  /*25310*/  HMMA.1688.F32.TF32 R64, R80.reuse, R54, R188 ;  /* 0x000000365040723c */ /* 0x044ff000000810bc */
[----:B------:R-:W-:Y:S01]  /*25320*/  STL.64 [R1+0x3d0], R56 ;  /* 0x0003d03801007387 */ /* 0x000fe20000100a00 */
[C---:B----4-:R-:W-:Y:S03]  /*25330*/  HMMA.1688.F32.TF32 R60, R80.reuse, R50, R96 ;  /* 0x00000032503c723c */ /* 0x050fe60000081060 */
[----:B------:R2:W-:Y:S05]  /*25340*/  STL.64 [R1+0x3d8], R58 ;  /* 0x0003d83a01007387 */ /* 0x0005ea0000100a00 */
[C---:B--2---:R-:W-:Y:S06]  /*25350*/  HMMA.1688.F32.TF32 R56, R80.reuse, R46, R144 ;  /* 0x0000002e5038723c */ /* 0x044fec0000081090 */
[----:B------:R-:W-:Y:S04]  /*25360*/  STL.64 [R1+0x490], R64 ;  /* 0x0004904001007387 */ /* 0x000fe80000100a00 */
[----:B------:R2:W-:Y:S05]  /*25370*/  STL.64 [R1+0x498], R66 ;  /* 0x0004984201007387 */ /* 0x0005ea0000100a00 */
[----:B------:R-:W-:Y:S04]  /*25380*/  STL.64 [R1+0x5d0], R60 ;  /* 0x0005d03c01007387 */ /* 0x000fe80000100a00 */
[----:B------:R4:W-:Y:S01]  /*25390*/  STL.64 [R1+0x5d8], R62 ;  /* 0x0005d83e01007387 */ /* 0x0009e20000100a00 */
[C---:B--2---:R-:W-:Y:S03]  /*253a0*/  HMMA.1688.F32.TF32 R64, R80.reuse, R42, R84 ;  /* 0x0000002a5040723c */ /* 0x044fe60000081054 */
[----:B------:R-:W-:Y:S05]  /*253b0*/  STL.64 [R1+0xaf0], R56 ;  /* 0x000af03801007387 */ /* 0x000fea0000100a00 */
[C---:B----4-:R-:W-:Y:S01]  /*253c0*/  HMMA.1688.F32.TF32 R60, R80.reuse, R38, R140 ;  /* 0x00000026503c723c */ /* 0x050fe2000008108c */
[----:B------:R2:W-:Y:S07]  /*253d0*/  STL.64 [R1+0xaf8], R58 ;  /* 0x000af83a01007387 */ /* 0x0005ee0000100a00 */
[C---:B--2---:R-:W-:Y:S07]  /*253e0*/  HMMA.1688.F32.TF32 R56, R80.reuse, R10, R152 ;  /* 0x0000000a5038723c */ /* 0x044fee0000081098 */
[----:B------:R-:W-:Y:S04]  /*253f0*/  STL.64 [R1+0xae0], R64 ;  /* 0x000ae04001007387 */ /* 0x000fe80000100a00 */
[----:B------:R-:W-:Y:S04]  /*25400*/  STL.64 [R1+0xae8], R66 ;  /* 0x000ae84201007387 */ /* 0x000fe80000100a00 */
[----:B------:R-:W-:Y:S04]  /*25410*/  STL.64 [R1+0xad0], R60 ;  /* 0x000ad03c01007387 */ /* 0x000fe80000100a00 */
[----:B------:R-:W-:Y:S04]  /*25420*/  STL.64 [R1+0xad8], R62 ;  /* 0x000ad83e01007387 */ /* 0x000fe80000100a00 */
[----:B------:R-:W-:Y:S04]  /*25430*/  STL.64 [R1+0xac0], R56 ;  /* 0x000ac03801007387 */ /* 0x000fe80000100a00 */
[----:B------:R2:W-:Y:S04]  /*25440*/  STL.64 [R1+0xac8], R58 ;  /* 0x000ac83a01007387 */ /* 0x0005e80000100a00 */
        /* <DEDUP_REMOVED lines=68> */
[----:B------:R-:W-:Y:S03]  /*25890*/  HMMA.1688.F32.TF32 R72, R80, R134, R216 ;  /* 0x000000865048723c */ /* 0x000fe600000810d8 */
[----:B------:R-:W4:Y:S04]  /*258a0*/  LDL.LU R216, [R1+0xa10] ;  /* 0x000a100001d87983 */ /* 0x000f280000300800 */
[----:B------:R-:W4:Y:S04]  /*258b0*/  LDL.LU R217, [R1+0xa14] ;  /* 0x000a140001d97983 */ /* 0x000f280000300800 */
[----:B------:R-:W4:Y:S04]  /*258c0*/  LDL.LU R218, [R1+0xa18] ;  /* 0x000a180001da7983 */ /* 0x000f280000300800 */
[----:B------:R-:W4:Y:S04]  /*258d0*/  LDL.LU R219, [R1+0xa1c] ;  /* 0x000a1c0001db7983 */ /* 0x000f280000300800 */
[----:B------:R-:W4:Y:S04]  /*258e0*/  LDL.LU R204, [R1+0x6b0] ;  /* 0x0006b00001cc7983 */ /* 0x000f280000300800 */
[----:B------:R-:W4:Y:S04]  /*258f0*/  LDL.LU R205, [R1+0x6b4] ;  /* 0x0006b40001cd7983 */ /* 0x000f280000300800 */
[----:B------:R-:W4:Y:S01]  /*25900*/  LDL.LU R206, [R1+0x6b8] ;  /* 0x0006b80001ce7983 */ /* 0x000f220000300800 */
[C---:B---3--:R-:W-:Y:S03]  /*25910*/  HMMA.1688.F32.TF32 R124, R92.reuse, R138, R200 ;  /* 0x0000008a5c7c723c */ /* 0x048fe600000810c8 */
[----:B------:R-:W3:Y:S04]  /*25920*/  LDL.LU R96, [R1+0x1400] ;  /* 0x0014000001607983 */ /* 0x000ee80000300800 */
[----:B------:R-:W3:Y:S04]  /*25930*/  LDL.LU R97, [R1+0x1404] ;  /* 0x0014040001617983 */ /* 0x000ee80000300800 */
[----:B------:R-:W3:Y:S04]  /*25940*/  LDL.LU R98, [R1+0x1408] ;  /* 0x0014080001627983 */ /* 0x000ee80000300800 */
[----:B------:R-:W3:Y:S04]  /*25950*/  LDL.LU R99, [R1+0x140c] ;  /* 0x00140c0001637983 */ /* 0x000ee80000300800 */
[----:B------:R-:W1:Y:S04]  /*25960*/  LDL.LU R200, [R1+0x1230] ;  /* 0x0012300001c87983 */ /* 0x000e680000300800 */
[----:B------:R-:W1:Y:S04]  /*25970*/  LDL.LU R201, [R1+0x1234] ;  /* 0x0012340001c97983 */ /* 0x000e680000300800 */
[----:B------:R-:W1:Y:S04]  /*25980*/  LDL.LU R202, [R1+0x1238] ;  /* 0x0012380001ca7983 */ /* 0x000e680000300800 */
[----:B------:R-:W1:Y:S01]  /*25990*/  LDL.LU R203, [R1+0x123c] ;  /* 0x00123c0001cb7983 */ /* 0x000e620000300800 */
[----:B------:R-:W-:Y:S01]  /*259a0*/  IMAD.MOV.U32 R207, RZ, RZ, R5 ;  /* 0x000000ffffcf7224 */ /* 0x000fe200078e0005 */
[C---:B--2---:R-:W-:Y:S11]  /*259b0*/  HMMA.1688.F32.TF32 R56, R92.reuse, R30, R108 ;  /* 0x0000001e5c38723c */ /* 0x044ff6000008106c */
[----:B------:R-:W-:Y:S11]  /*259c0*/  @!UPT UIADD3 URZ, URZ, URZ, URZ ;  /* 0x0000003f3f3ff290 */ /* 0x000ff6000fffe03f */
[----:B------:R-:W-:Y:S01]  /*259d0*/  @!UPT UIADD3 URZ, URZ, URZ, URZ ;  /* 0x0000003f3f3ff290 */ /* 0x000fe2000fffe03f */
[----:B------:R4:W-:Y:S01]  /*259e0*/  STL [R1+0x60], R56 ;  /* 0x0000603801007387 */ /* 0x0009e20000100800 */
[----:B------:R-:W-:Y:S01]  /*259f0*/  MOV R8, R57 ;  /* 0x0000003900087202 */ /* 0x000fe20000000f00 */
[----:B------:R-:W-:Y:S02]  /*25a00*/  IMAD.MOV.U32 R9, RZ, RZ, R58 ;  /* 0x000000ffff097224 */ /* 0x000fe400078e003a */
[----:B------:R-:W-:Y:S01]  /*25a10*/  IMAD.MOV.U32 R13, RZ, RZ, R59 ;  /* 0x000000ffff0d7224 */ /* 0x000fe200078e003b */
[C---:B------:R-:W-:Y:S02]  /*25a20*/  HMMA.1688.F32.TF32 R60, R92.reuse, R18, R176 ;  /* 0x000000125c3c723c */ /* 0x040fe400000810b0 */
[----:B------:R-:W-:Y:S04]  /*25a30*/  STL [R1+0x22e4], R9 ;  /* 0x0022e40901007387 */ /* 0x000fe80000100800 */
[----:B------:R-:W-:Y:S02]  /*25a40*/  STL [R1+0x22e0], R13 ;  /* 0x0022e00d01007387 */ /* 0x000fe40000100800 */
[C---:B----4-:R-:W-:Y:S08]  /*25a50*/  HMMA.1688.F32.TF32 R56, R92.reuse, R26, R168 ;  /* 0x0000001a5c38723c */ /* 0x050ff000000810a8 */
[C---:B------:R-:W-:Y:S11]  /*25a60*/  HMMA.1688.F32.TF32 R64, R92.reuse, R22, R172 ;  /* 0x000000165c40723c */ /* 0x040ff600000810ac */
[----:B------:R-:W-:Y:S04]  /*25a70*/  @!UPT UIADD3 URZ, URZ, URZ, URZ ;  /* 0x0000003f3f3ff290 */ /* 0x000fe8000fffe03f */
        /* <DEDUP_REMOVED lines=20> */
[----:B--2---:R-:W-:Y:S07]  /*25bc0*/  HMMA.1688.F32.TF32 R56, R92, R10, R184 ;  /* 0x0000000a5c38723c */ /* 0x004fee00000810b8 */
[----:B------:R-:W-:Y:S04]  /*25bd0*/  STL.64 [R1+0xaa0], R64 ;  /* 0x000aa04001007387 */ /* 0x000fe80000100a00 */
[----:B------:R-:W-:Y:S04]  /*25be0*/  STL.64 [R1+0xaa8], R66 ;  /* 0x000aa84201007387 */ /* 0x000fe80000100a00 */
[----:B------:R-:W-:Y:S04]  /*25bf0*/  STL.64 [R1+0xa90], R60 ;  /* 0x000a903c01007387 */ /* 0x000fe80000100a00 */
[----:B------:R-:W-:Y:S04]  /*25c00*/  STL.64 [R1+0xa98], R62 ;  /* 0x000a983e01007387 */ /* 0x000fe80000100a00 */
[----:B------:R-:W-:Y:S04]  /*25c10*/  STL.64 [R1+0xa80], R56 ;  /* 0x000a803801007387 */ /* 0x000fe80000100a00 */
[----:B------:R1:W-:Y:S04]  /*25c20*/  STL.64 [R1+0xa88], R58 ;  /* 0x000a883a01007387 */ /* 0x0003e80000100a00 */
[----:B------:R-:W2:Y:S01]  /*25c30*/  LDL R5, [R1+0x14c0] ;  /* 0x0014c00001057983 */ /* 0x000ea20000100800 */
[----:B-1----:R-:W-:Y:S08]  /*25c40*/  HMMA.1688.F32.TF32 R56, R128, R30, R200 ;  /* 0x0000001e8038723c */ /* 0x002ff000000810c8 */
[C---:B------:R-:W-:Y:S08]  /*25c50*/  HMMA.1688.F32.TF32 R120, R80.reuse, R138, R120 ;  /* 0x0000008a5078723c */ /* 0x040ff00000081078 */
[----:B------:R-:W-:Y:S07]  /*25c60*/  HMMA.1688.F32.TF32 R76, R80, R106, R76 ;  /* 0x0000006a504c723c */ /* 0x000fee000008104c */
[----:B------:R1:W-:Y:S01]  /*25c70*/  STL [R1+0x4c], R59 ;  /* 0x00004c3b01007387 */ /* 0x0003e20000100800 */
[----:B------:R-:W-:Y:S03]  /*25c80*/  HMMA.1688.F32.TF32 R80, R92, R134, R208 ;  /* 0x000000865c50723c */ /* 0x000fe600000810d0 */
[----:B------:R-:W4:Y:S04]  /*25c90*/  LDL.LU R204, [R1+0x880] ;  /* 0x0008800001cc7983 */ /* 0x000f280000300800 */
[----:B------:R-:W4:Y:S04]  /*25ca0*/  LDL.LU R205, [R1+0x884] ;  /* 0x0008840001cd7983 */ /* 0x000f280000300800 */
[----:B------:R-:W4:Y:S04]  /*25cb0*/  LDL.LU R206, [R1+0x888] ;  /* 0x0008880001ce7983 */ /* 0x000f280000300800 */
[----:B------:R-:W4:Y:S01]  /*25cc0*/  LDL.LU R207, [R1+0x88c] ;  /* 0x00088c0001cf7983 */ /* 0x000f220000300800 */
        /* <DEDUP_REMOVED lines=9> */
[----:B------:R-:W2:Y:S04]  /*25d60*/  LDL.LU R58, [R1+0xf38] ;  /* 0x000f3800013a7983 */ /* 0x000ea80000300800 */
        /* <DEDUP_REMOVED lines=61> */
[C---:B------:R-:W-:Y:S08]  /*26140*/  HMMA.1688.F32.TF32 R84, R92.reuse, R106, R84 ;  /* 0x0000006a5c54723c */ /* 0x040ff00000081054 */
[C---:B------:R-:W-:Y:S08]  /*26150*/  HMMA.1688.F32.TF32 R224, R92.reuse, R102, R224 ;  /* 0x000000665ce0723c */ /* 0x040ff000000810e0 */
[----:B------:R-:W-:Y:S08]  /*26160*/  HMMA.1688.F32.TF32 R220, R92, R34, R220 ;  /* 0x000000225cdc723c */ /* 0x000ff000000810dc */
[C---:B------:R-:W-:Y:S01]  /*26170*/  HMMA.1688.F32.TF32 R92, R128.reuse, R134, R188 ;  /* 0x00000086805c723c */ /* 0x040fe200000810bc */
[----:B------:R-:W4:Y:S04]  /*26180*/  LDL.LU R188, [R1+0x800] ;  /* 0x0008000001bc7983 */ /* 0x000f280000300800 */
[----:B------:R-:W4:Y:S04]  /*26190*/  LDL.LU R189, [R1+0x804] ;  /* 0x0008040001bd7983 */ /* 0x000f280000300800 */
[----:B------:R-:W4:Y:S04]  /*261a0*/  LDL.LU R190, [R1+0x808] ;  /* 0x0008080001be7983 */ /* 0x000f280000300800 */
[----:B------:R-:W4:Y:S01]  /*261b0*/  LDL.LU R191, [R1+0x80c] ;  /* 0x00080c0001bf7983 */ /* 0x000f220000300800 */
[C---:B------:R-:W-:Y:S03]  /*261c0*/  HMMA.1688.F32.TF32 R216, R128.reuse, R102, R144 ;  /* 0x0000006680d8723c */ /* 0x040fe60000081090 */
[----:B------:R-:W4:Y:S04]  /*261d0*/  LDL.LU R144, [R1+0x14b0] ;  /* 0x0014b00001907983 */ /* 0x000f280000300800 */
[----:B------:R-:W4:Y:S01]  /*261e0*/  LDL.LU R145, [R1+0x14b4] ;  /* 0x0014b40001917983 */ /* 0x000f220000300800 */
[C---:B------:R-:W-:Y:S03]  /*261f0*/  HMMA.1688.F32.TF32 R212, R128.reuse, R34, R152 ;  /* 0x0000002280d4723c */ /* 0x040fe60000081098 */
        /* <DEDUP_REMOVED lines=16> */
[C---:B--2---:R-:W-:Y:S08]  /*26300*/  HMMA.1688.F32.TF32 R148, R128.reuse, R42, R148 ;  /* 0x0000002a8094723c */ /* 0x044ff00000081094 */
[C---:B---3--:R-:W-:Y:S08]  /*26310*/  HMMA.1688.F32.TF32 R184, R128.reuse, R50, R184 ;  /* 0x0000003280b8723c */ /* 0x048ff000000810b8 */
[C---:B----4-:R-:W-:Y:S08]  /*26320*/  HMMA.1688.F32.TF32 R196, R128.reuse, R54, R196 ;  /* 0x0000003680c4723c */ /* 0x050ff000000810c4 */
[C---:B------:R-:W-:Y:S08]  /*26330*/  HMMA.1688.F32.TF32 R192, R128.reuse, R14, R192 ;  /* 0x0000000e80c0723c */ /* 0x040ff000000810c0 */
[C---:B------:R-:W-:Y:S08]  /*26340*/  HMMA.1688.F32.TF32 R176, R128.reuse, R22, R176 ;  /* 0x0000001680b0723c */ /* 0x040ff000000810b0 */
[C---:B------:R-:W-:Y:S08]  /*26350*/  HMMA.1688.F32.TF32 R88, R128.reuse, R26, R88 ;  /* 0x0000001a8058723c */ /* 0x040ff00000081058 */
[C---:B------:R-:W-:Y:S11]  /*26360*/  HMMA.1688.F32.TF32 R180, R128.reuse, R18, R180 ;  /* 0x0000001280b4723c */ /* 0x040ff600000810b4 */
[----:B------:R-:W-:Y:S04]  /*26370*/  @!UPT UIADD3 URZ, URZ, URZ, URZ ;  /* 0x0000003f3f3ff290 */ /* 0x000fe8000fffe03f */
[----:B------:R-:W-:Y:S04]  /*26380*/  STL.64 [R1+0x30], R88 ;  /* 0x0000305801007387 */ /* 0x000fe80000100a00 */
[----:B------:R1:W-:Y:S04]  /*26390*/  STL.64 [R1+0x38], R90 ;  /* 0x0000385a01007387 */ /* 0x0003e80000100a00 */
[----:B-1----:R-:W2:Y:S04]  /*263a0*/  LDL.LU.64 R90, [R1+0x2420] ;  /* 0x00242000015a7983 */ /* 0x002ea80000300a00 */
[----:B------:R-:W2:Y:S04]  /*263b0*/  LDL.LU.64 R88, [R1+0x2418] ;  /* 0x0024180001587983 */ /* 0x000ea80000300a00 */
[----:B------:R-:W-:Y:S01]  /*263c0*/  STL.64 [R1+0x110], R176 ;  /* 0x000110b001007387 */ /* 0x000fe20000100a00 */
[C---:B------:R-:W-:Y:S03]  /*263d0*/  HMMA.1688.F32.TF32 R188, R128.reuse, R46, R188 ;  /* 0x0000002e80bc723c */ /* 0x040fe600000810bc */
[----:B------:R1:W-:Y:S04]  /*263e0*/  STL.64 [R1+0x118], R178 ;  /* 0x000118b201007387 */ /* 0x0003e80000100a00 */
[----:B-1----:R-:W3:Y:S04]  /*263f0*/  LDL.LU.64 R178, [R1+0x2410] ;  /* 0x0024100001b27983 */ /* 0x002ee80000300a00 */
[----:B------:R-:W4:Y:S04]  /*26400*/  LDL.LU.64 R176, [R1+0x2408] ;  /* 0x0024080001b07983 */ /* 0x000f280000300a00 */
[----:B------:R-:W-:Y:S04]  /*26410*/  STL.64 [R1+0x200], R180 ;  /* 0x000200b401007387 */ /* 0x000fe80000100a00 */
[----:B------:R1:W-:Y:S04]  /*26420*/  STL.64 [R1+0x208], R182 ;  /* 0x000208b601007387 */ /* 0x0003e80000100a00 */
[----:B-1----:R-:W2:Y:S04]  /*26430*/  LDL.LU.64 R182, [R1+0x2400] ;  /* 0x0024000001b67983 */ /* 0x002ea80000300a00 */
[----:B------:R-:W3:Y:S04]  /*26440*/  LDL.LU.64 R180, [R1+0x23f8] ;  /* 0x0023f80001b47983 */ /* 0x000ee80000300a00 */
[----:B------:R-:W-:Y:S04]  /*26450*/  STL.64 [R1+0x3a0], R192 ;  /* 0x0003a0c001007387 */ /* 0x000fe80000100a00 */
[----:B------:R1:W-:Y:S04]  /*26460*/  STL.64 [R1+0x3a8], R194 ;  /* 0x0003a8c201007387 */ /* 0x0003e80000100a00 */
[----:B-1----:R-:W3:Y:S04]  /*26470*/  LDL.LU.64 R194, [R1+0x23f0] ;  /* 0x0023f00001c27983 */ /* 0x002ee80000300a00 */
[----:B------:R-:W3:Y:S04]  /*26480*/  LDL.LU.64 R192, [R1+0x23e8] ;  /* 0x0023e80001c07983 */ /* 0x000ee80000300a00 */
[----:B------:R1:W-:Y:S04]  /*26490*/  STL.64 [R1+0x420], R196 ;  /* 0x000420c401007387 */ /* 0x0003e80000100a00 */
[----:B------:R-:W-:Y:S01]  /*264a0*/  STL.64 [R1+0x428], R198 ;  /* 0x000428c601007387 */ /* 0x000fe20000100a00 */
[----:B------:R-:W-:Y:S01]  /*264b0*/  HMMA.1688.F32.TF32 R156, R128, R38, R156 ;  /* 0x00000026809c723c */ /* 0x000fe2000008109c */
[----:B------:R-:W-:-:S02]  /*264c0*/  IMAD.MOV.U32 R174, RZ, RZ, R137 ;  /* 0x000000ffffae7224 */ /* 0x000fc400078e0089 */
[----:B------:R-:W-:-:S05]  /*264d0*/  IMAD.MOV.U32 R175, RZ, RZ, R136 ;  /* 0x000000ffffaf7224 */ /* 0x000fca00078e0088 */
[C---:B------:R-:W-:Y:S01]  /*264e0*/  HMMA.1688.F32.TF32 R140, R128.reuse, R138, R140 ;  /* 0x0000008a808c723c */ /* 0x040fe2000008108c */
[----:B-1----:R-:W3:Y:S04]  /*264f0*/  LDL.LU.64 R196, [R1+0x23e0] ;  /* 0x0023e00001c47983 */ /* 0x002ee80000300a00 */
[----:B------:R-:W-:Y:S04]  /*26500*/  STL.64 [R1+0x4e0], R184 ;  /* 0x0004e0b801007387 */ /* 0x000fe80000100a00 */
[----:B------:R1:W-:Y:S01]  /*26510*/  STL.64 [R1+0x4e8], R186 ;  /* 0x0004e8ba01007387 */ /* 0x0003e20000100a00 */
[----:B------:R-:W-:Y:S01]  /*26520*/  HMMA.1688.F32.TF32 R96, R128, R106, R96 ;  /* 0x0000006a8060723c */ /* 0x000fe20000081060 */
[----:B------:R-:W-:Y:S01]  /*26530*/  MOV R200, R133 ;  /* 0x0000008500c87202 */ /* 0x000fe20000000f00 */
[----:B------:R-:W-:Y:S01]  /*26540*/  IMAD.MOV.U32 R201, RZ, RZ, R132 ;  /* 0x000000ffffc97224 */ /* 0x000fe200078e0084 */
[----:B------:R-:W-:Y:S04]  /*26550*/  LDS R198, [R3+0xa680] ;  /* 0x00a6800003c67984 */ /* 0x000fe80000000800 */
[----:B-1----:R-:W3:Y:S04]  /*26560*/  LDL.LU.64 R186, [R1+0x23d8] ;  /* 0x0023d80001ba7983 */ /* 0x002ee80000300a00 */
[----:B------:R-:W3:Y:S04]  /*26570*/  LDL.LU.64 R184, [R1+0x23d0] ;  /* 0x0023d00001b87983 */ /* 0x000ee80000300a00 */
[----:B------:R-:W-:Y:S04]  /*26580*/  STL.64 [R1+0xa70], R188 ;  /* 0x000a70bc01007387 */ /* 0x000fe80000100a00 */
[----:B------:R1:W-:Y:S04]  /*26590*/  STL.64 [R1+0xa78], R190 ;  /* 0x000a78be01007387 */ /* 0x0003e80000100a00 */
[----:B-1----:R-:W3:Y:S04]  /*265a0*/  LDL.LU.64 R190, [R1+0x23c8] ;  /* 0x0023c80001be7983 */ /* 0x002ee80000300a00 */
[----:B------:R-:W3:Y:S04]  /*265b0*/  LDL.LU.64 R188, [R1+0x23c0] ;  /* 0x0023c00001bc7983 */ /* 0x000ee80000300a00 */
[----:B------:R-:W-:Y:S04]  /*265c0*/  STL.64 [R1+0xa60], R148 ;  /* 0x000a609401007387 */ /* 0x000fe80000100a00 */
[----:B------:R1:W-:Y:S04]  /*265d0*/  STL.64 [R1+0xa68], R150 ;  /* 0x000a689601007387 */ /* 0x0003e80000100a00 */
[----:B-1----:R-:W3:Y:S04]  /*265e0*/  LDL.LU.64 R150, [R1+0x23b8] ;  /* 0x0023b80001967983 */ /* 0x002ee80000300a00 */
[----:B------:R-:W3:Y:S01]  /*265f0*/  LDL.LU.64 R148, [R1+0x23b0] ;  /* 0x0023b00001947983 */ /* 0x000ee20000300a00 */
[C---:B------:R-:W-:Y:S03]  /*26600*/  HMMA.1688.F32.TF32 R144, R164.reuse, R138, R144 ;  /* 0x0000008aa490723c */ /* 0x040fe60000081090 */
[----:B------:R-:W-:Y:S05]  /*26610*/  STL.64 [R1+0xa10], R156 ;  /* 0x000a109c01007387 */ /* 0x000fea0000100a00 */
[C---:B------:R-:W-:Y:S01]  /*26620*/  HMMA.1688.F32.TF32 R136, R164.reuse, R22, R60 ;  /* 0x00000016a488723c */ /* 0x040fe2000008103c */
[----:B------:R1:W-:Y:S07]  /*26630*/  STL.64 [R1+0xa18], R158 ;  /* 0x000a189e01007387 */ /* 0x0003ee0000100a00 */
[C---:B------:R-:W-:Y:S01]  /*26640*/  HMMA.1688.F32.TF32 R60, R164.reuse, R14, R56 ;  /* 0x0000000ea43c723c */ /* 0x040fe20000081038 */
[----:B------:R-:W2:Y:S07]  /*26650*/  S2R R199, SR_TID.X ;  /* 0x0000000000c77919 */ /* 0x000eae0000002100 */
[----:B------:R-:W-:Y:S01]  /*26660*/  HMMA.1688.F32.TF32 R56, R164, R54, R208 ;  /* 0x00000036a438723c */ /* 0x000fe200000810d0 */
[----:B------:R-:W-:Y:S01]  /*26670*/  IMAD.MOV.U32 R202, RZ, RZ, R105 ;  /* 0x000000ffffca7224 */ /* 0x000fe200078e0069 */
[----:B------:R-:W-:Y:S01]  /*26680*/  LDS R54, [R3+0xa200] ;  /* 0x00a2000003367984 */ /* 0x000fe20000000800 */
[----:B------:R-:W-:-:S03]  /*26690*/  IMAD.MOV.U32 R203, RZ, RZ, R104 ;  /* 0x000000ffffcb7224 */ /* 0x000fc600078e0068 */
[----:B------:R-:W-:Y:S02]  /*266a0*/  LDS R55, [R4+0xa200] ;  /* 0x00a2000004377984 */ /* 0x000fe40000000800 */
[C---:B-1----:R-:W-:Y:S08]  /*266b0*/  HMMA.1688.F32.TF32 R156, R164.reuse, R26, R64 ;  /* 0x0000001aa49c723c */ /* 0x042ff00000081040 */
[C---:B------:R-:W-:Y:S01]  /*266c0*/  HMMA.1688.F32.TF32 R64, R164.reuse, R50, R108 ;  /* 0x00000032a440723c */ /* 0x040fe2000008106c */
[----:B------:R-:W-:Y:S04]  /*266d0*/  LDS R50, [R3+0xa180] ;  /* 0x00a1800003327984 */ /* 0x000fe80000000800 */
[----:B------:R-:W-:Y:S03]  /*266e0*/  LDS R51, [R4+0xa180] ;  /* 0x00a1800004337984 */ /* 0x000fe60000000800 */
[C---:B------:R-:W-:Y:S01]  /*266f0*/  HMMA.1688.F32.TF32 R108, R164.reuse, R42, R172 ;  /* 0x0000002aa46c723c */ /* 0x040fe200000810ac */
[----:B------:R-:W-:Y:S04]  /*26700*/  LDS R42, [R3+0xa080] ;  /* 0x00a08000032a7984 */ /* 0x000fe80000000800 */
[----:B------:R-:W-:Y:S03]  /*26710*/  LDS R43, [R4+0xa080] ;  /* 0x00a08000042b7984 */ /* 0x000fe60000000800 */
[----:B------:R-:W-:Y:S01]  /*26720*/  HMMA.1688.F32.TF32 R132, R164, R134, R112 ;  /* 0x00000086a484723c */ /* 0x000fe20000081070 */
[----:B------:R-:W-:Y:S04]  /*26730*/  LDS R172, [R3+0x8380] ;  /* 0x0083800003ac7984 */ /* 0x000fe80000000800 */
[----:B------:R-:W-:Y:S02]  /*26740*/  LDS R174, [R3+0xa380] ;  /* 0x00a3800003ae7984 */ /* 0x000fe40000000800 */
[----:B------:R-:W-:-:S02]  /*26750*/  IMAD.MOV.U32 R112, RZ, RZ, R37 ;  /* 0x000000ffff707224 */ /* 0x000fc400078e0025 */
[----:B------:R-:W-:Y:S01]  /*26760*/  IMAD.MOV.U32 R113, RZ, RZ, R36 ;  /* 0x000000ffff717224 */ /* 0x000fe200078e0024 */
[----:B------:R-:W-:Y:S04]  /*26770*/  LDS R37, [R4+0x8000] ;  /* 0x0080000004257984 */ /* 0x000fe80000000800 */
[----:B------:R-:W-:Y:S01]  /*26780*/  LDS R36, [R3+0x8000] ;  /* 0x0080000003247984 */ /* 0x000fe20000000800 */
[----:B------:R-:W-:Y:S01]  /*26790*/  HMMA.1688.F32.TF32 R152, R164, R34, R152 ;  /* 0x00000022a498723c */ /* 0x000fe20000081098 */
[----:B------:R-:W-:Y:S01]  /*267a0*/  MOV R114, R33 ;  /* 0x0000002100727202 */ /* 0x000fe20000000f00 */
[----:B------:R-:W-:Y:S01]  /*267b0*/  IMAD.MOV.U32 R115, RZ, RZ, R32 ;  /* 0x000000ffff737224 */ /* 0x000fe200078e0020 */
[----:B------:R-:W-:Y:S04]  /*267c0*/  LDS R173, [R4+0x8380] ;  /* 0x0083800004ad7984 */ /* 0x000fe80000000800 */
[----:B------:R-:W-:Y:S01]  /*267d0*/  LDS R175, [R4+0xa380] ;  /* 0x00a3800004af7984 */ /* 0x000fe20000000800 */
[----:B--2---:R-:W-:Y:S01]  /*267e0*/  IMAD.MOV.U32 R208, RZ, RZ, R183 ;  /* 0x000000ffffd07224 */ /* 0x004fe200078e00b7 */
[----:B---3--:R-:W-:Y:S01]  /*267f0*/  HMMA.1688.F32.TF32 R128, R128, R10, R148 ;  /* 0x0000000a8080723c */ /* 0x008fe20000081094 */
[----:B------:R-:W-:Y:S01]  /*26800*/  IMAD.MOV.U32 R209, RZ, RZ, R182 ;  /* 0x000000ffffd17224 */ /* 0x000fe200078e00b6 */
[----:B------:R-:W-:Y:S01]  /*26810*/  MOV R210, R181 ;  /* 0x000000b500d27202 */ /* 0x000fe20000000f00 */
[----:B------:R-:W-:Y:S01]  /*26820*/  IMAD.MOV.U32 R211, RZ, RZ, R180 ;  /* 0x000000ffffd37224 */ /* 0x000fe200078e00b4 */
[----:B------:R-:W-:Y:S04]  /*26830*/  LDS R182, [R3+0xa480] ;  /* 0x00a4800003b67984 */ /* 0x000fe80000000800 */
[C---:B------:R-:W-:Y:S01]  /*26840*/  HMMA.1688.F32.TF32 R148, R164.reuse, R106, R160 ;  /* 0x0000006aa494723c */ /* 0x040fe200000810a0 */
[----:B------:R-:W-:Y:S04]  /*26850*/  LDS R180, [R3+0x8480] ;  /* 0x0084800003b47984 */ /* 0x000fe80000000800 */
[----:B------:R-:W-:Y:S04]  /*26860*/  LDS R181, [R4+0x8480] ;  /* 0x0084800004b57984 */ /* 0x000fe80000000800 */
[----:B------:R-:W-:Y:S06]  /*26870*/  LDS R183, [R4+0xa480] ;  /* 0x00a4800004b77984 */ /* 0x000fec0000000800 */
[----:B------:R-:W-:Y:S04]  /*26880*/  STL.64 [R1+0xa20], R128 ;  /* 0x000a208001007387 */ /* 0x000fe80000100a00 */
[----:B------:R-:W-:Y:S04]  /*26890*/  STL.64 [R1+0xa28], R130 ;  /* 0x000a288201007387 */ /* 0x000fe80000100a00 */
[----:B------:R-:W-:Y:S04]  /*268a0*/  STL.64 [R1+0x1e0], R60 ;  /* 0x0001e03c01007387 */ /* 0x000fe80000100a00 */
[----:B------:R1:W-:Y:S04]  /*268b0*/  STL.64 [R1+0x1e8], R62 ;  /* 0x0001e83e01007387 */ /* 0x0003e80000100a00 */
[----:B------:R2:W-:Y:S04]  /*268c0*/  STL.64 [R1+0x320], R56 ;  /* 0x0003203801007387 */ /* 0x0005e80000100a00 */
[----:B------:R-:W-:Y:S01]  /*268d0*/  STL.64 [R1+0x328], R58 ;  /* 0x0003283a01007387 */ /* 0x000fe20000100a00 */
[----:B-1----:R-:W-:Y:S03]  /*268e0*/  HMMA.1688.F32.TF32 R60, R164, R46, R168 ;  /* 0x0000002ea43c723c */ /* 0x002fe600000810a8 */
[----:B------:R-:W-:Y:S04]  /*268f0*/  STL.64 [R1+0x3f0], R64 ;  /* 0x0003f04001007387 */ /* 0x000fe80000100a00 */
[----:B------:R1:W-:Y:S01]  /*26900*/  STL.64 [R1+0x3f8], R66 ;  /* 0x0003f84201007387 */ /* 0x0003e20000100a00 */
[----:B--2---:R-:W-:-:S02]  /*26910*/  LOP3.LUT R56, R199, 0x7, RZ, 0xc0, !PT ;  /* 0x00000007c7387812 */ /* 0x004fc400078ec0ff */
[----:B------:R-:W-:Y:S01]  /*26920*/  SHF.L.U32 R57, R199, 0x1, RZ ;  /* 0x00000001c7397819 */ /* 0x000fe200000006ff */
[C---:B------:R-:W-:Y:S01]  /*26930*/  HMMA.1688.F32.TF32 R104, R164.reuse, R102, R244 ;  /* 0x00000066a468723c */ /* 0x040fe200000810f4 */
[----:B------:R-:W-:Y:S04]  /*26940*/  LDS R46, [R3+0xa100] ;  /* 0x00a10000032e7984 */ /* 0x000fe80000000800 */
[----:B------:R-:W-:Y:S03]  /*26950*/  LDS R47, [R4+0xa100] ;  /* 0x00a10000042f7984 */ /* 0x000fe60000000800 */
[----:B-1----:R-:W-:Y:S01]  /*26960*/  HMMA.1688.F32.TF32 R64, R164, R38, R204 ;  /* 0x00000026a440723c */ /* 0x002fe200000810cc */
[----:B------:R-:W-:Y:S01]  /*26970*/  IMAD R56, R56, 0x90, RZ ;  /* 0x0000009038387824 */ /* 0x000fe200078e02ff */
[----:B------:R-:W-:Y:S04]  /*26980*/  LDS R38, [R3+0xa000] ;  /* 0x00a0000003267984 */ /* 0x000fe80000000800 */
[----:B------:R-:W-:Y:S01]  /*26990*/  LOP3.LUT R56, R56, 0x30, R57, 0x78, !PT ;  /* 0x0000003038387812 */ /* 0x000fe200078e7839 */
[----:B------:R-:W-:Y:S03]  /*269a0*/  STL.64 [R1+0x9b0], R60 ;  /* 0x0009b03c01007387 */ /* 0x000fe60000100a00 */
[----:B------:R-:W-:Y:S01]  /*269b0*/  LOP3.LUT R56, R56, 0x40, RZ, 0x3c, !PT ;  /* 0x0000004038387812 */ /* 0x000fe200078e3cff */
[----:B------:R-:W-:Y:S04]  /*269c0*/  STL.64 [R1+0x9b8], R62 ;  /* 0x0009b83e01007387 */ /* 0x000fe80000100a00 */
[----:B------:R-:W-:Y:S01]  /*269d0*/  STL.64 [R1+0x970], R108 ;  /* 0x0009706c01007387 */ /* 0x000fe20000100a00 */
[----:B------:R-:W-:-:S03]  /*269e0*/  IMAD R5, R5, 0x4000, R56 ;  /* 0x0000400005057824 */ /* 0x000fc600078e0238 */
[----:B------:R-:W-:Y:S04]  /*269f0*/  STL.64 [R1+0x978], R110 ;  /* 0x0009786e01007387 */ /* 0x000fe80000100a00 */
[----:B------:R-:W-:Y:S04]  /*26a00*/  STL.64 [R1+0x8c0], R64 ;  /* 0x0008c04001007387 */ /* 0x000fe80000100a00 */
[----:B------:R1:W-:Y:S01]  /*26a10*/  STL.64 [R1+0x8c8], R66 ;  /* 0x0008c84201007387 */ /* 0x0003e20000100a00 */
[----:B------:R-:W-:-:S03]  /*26a20*/  MOV R246, R41 ;  /* 0x0000002900f67202 */ /* 0x000fc60000000f00 */
[----:B------:R-:W-:Y:S01]  /*26a30*/  LDS R39, [R4+0xa000] ;  /* 0x00a0000004277984 */ /* 0x000fe20000000800 */
[----:B------:R-:W-:-:S03]  /*26a40*/  IMAD.MOV.U32 R247, RZ, RZ, R40 ;  /* 0x000000fffff77224 */ /* 0x000fc600078e0028 */
[----:B------:R-:W-:Y:S01]  /*26a50*/  LDS R40, [R3+0x8080] ;  /* 0x0080800003287984 */ /* 0x000fe20000000800 */
[----:B-1----:R-:W-:Y:S01]  /*26a60*/  MOV R66, R101 ;  /* 0x0000006500427202 */ /* 0x002fe20000000f00 */
[----:B------:R-:W-:Y:S02]  /*26a70*/  IMAD.MOV.U32 R67, RZ, RZ, R100 ;  /* 0x000000ffff437224 */ /* 0x000fe400078e0064 */
[----:B------:R-:W-:Y:S04]  /*26a80*/  LDS R41, [R4+0x8080] ;  /* 0x0080800004297984 */ /* 0x000fe80000000800 */
[----:B------:R-:W1:Y:S01]  /*26a90*/  LDSM.16.M88.4 R100, [R5+0x20000] ;  /* 0x020000000564783b */ /* 0x000e620000000200 */
[----:B------:R-:W-:Y:S02]  /*26aa0*/  IMAD.MOV.U32 R244, RZ, RZ, R45 ;  /* 0x000000fffff47224 */ /* 0x000fe400078e002d */
[----:B------:R-:W-:Y:S01]  /*26ab0*/  IMAD.MOV.U32 R245, RZ, RZ, R44 ;  /* 0x000000fffff57224 */ /* 0x000fe200078e002c */
[----:B------:R-:W-:Y:S01]  /*26ac0*/  LDS R45, [R4+0x8100] ;  /* 0x00810000042d7984 */ /* 0x000fe20000000800 */
[----:B------:R-:W-:Y:S03]  /*26ad0*/  HMMA.1688.F32.TF32 R128, R164, R30, R248 ;  /* 0x0000001ea480723c */ /* 0x000fe600000810f8 */
[----:B------:R-:W2:Y:S04]  /*26ae0*/  LDS R44, [R3+0x8100] ;  /* 0x00810000032c7984 */ /* 0x000ea80000000800 */
[----:B------:R-:W-:Y:S01]  /*26af0*/  MOV R250, R49 ;  /* 0x0000003100fa7202 */ /* 0x000fe20000000f00 */
[----:B------:R-:W-:Y:S01]  /*26b00*/  IMAD.MOV.U32 R251, RZ, RZ, R48 ;  /* 0x000000fffffb7224 */ /* 0x000fe200078e0030 */
[----:B------:R-:W-:Y:S01]  /*26b10*/  LDS R49, [R4+0x8180] ;  /* 0x0081800004317984 */ /* 0x000fe20000000800 */
[----:B------:R-:W-:-:S03]  /*26b20*/  IMAD.MOV.U32 R248, RZ, RZ, R53 ;  /* 0x000000fffff87224 */ /* 0x000fc600078e0035 */
[----:B------:R-:W3:Y:S01]  /*26b30*/  LDS R48, [R3+0x8180] ;  /* 0x0081800003307984 */ /* 0x000ee20000000800 */
[----:B------:R-:W-:-:S03]  /*26b40*/  IMAD.MOV.U32 R249, RZ, RZ, R52 ;  /* 0x000000fffff97224 */ /* 0x000fc600078e0034 */
[----:B------:R-:W-:Y:S01]  /*26b50*/  LDS R52, [R3+0x8200] ;  /* 0x0082000003347984 */ /* 0x000fe20000000800 */
[C---:B------:R-:W-:Y:S03]  /*26b60*/  HMMA.1688.F32.TF32 R160, R164.reuse, R18, R116 ;  /* 0x00000012a4a0723c */ /* 0x040fe60000081074 */
[----:B------:R-:W1:Y:S04]  /*26b70*/  LDS R53, [R4+0x8200] ;  /* 0x0082000004357984 */ /* 0x000e680000000800 */
[----:B------:R-:W-:Y:S01]  /*26b80*/  LDSM.16.M88.4 R32, [R5+0x20400] ;  /* 0x020400000520783b */ /* 0x000fe20000000200 */
[----:B------:R-:W-:Y:S03]  /*26b90*/  HMMA.1688.F32.TF32 R60, R164, R10, R200 ;  /* 0x0000000aa43c723c */ /* 0x000fe600000810c8 */
[----:B------:R-:W-:Y:S04]  /*26ba0*/  LDS R164, [R3+0x8280] ;  /* 0x0082800003a47984 */ /* 0x000fe80000000800 */
[----:B------:R-:W-:Y:S04]  /*26bb0*/  LDS R166, [R3+0xa280] ;  /* 0x00a2800003a67984 */ /* 0x000fe80000000800 */
[----:B------:R-:W-:Y:S04]  /*26bc0*/  LDS R165, [R4+0x8280] ;  /* 0x0082800004a57984 */ /* 0x000fe80000000800 */
[----:B------:R-:W2:Y:S04]  /*26bd0*/  LDS R167, [R4+0xa280] ;  /* 0x00a2800004a77984 */ /* 0x000ea80000000800 */
[----:B------:R-:W-:Y:S04]  /*26be0*/  LDS R168, [R3+0x8300] ;  /* 0x0083000003a87984 */ /* 0x000fe80000000800 */
[----:B------:R-:W-:Y:S04]  /*26bf0*/  LDS R170, [R3+0xa300] ;  /* 0x00a3000003aa7984 */ /* 0x000fe80000000800 */
[----:B------:R-:W-:Y:S04]  /*26c00*/  LDS R169, [R4+0x8300] ;  /* 0x0083000004a97984 */ /* 0x000fe80000000800 */
[----:B------:R-:W3:Y:S01]  /*26c10*/  LDS R171, [R4+0xa300] ;  /* 0x00a3000004ab7984 */ /* 0x000ee20000000800 */
[----:B------:R-:W-:Y:S01]  /*26c20*/  IMAD.MOV.U32 R108, RZ, RZ, R179 ;  /* 0x000000ffff6c7224 */ /* 0x000fe200078e00b3 */
[----:B----4-:R-:W-:Y:S01]  /*26c30*/  MOV R110, R177 ;  /* 0x000000b1006e7202 */ /* 0x010fe20000000f00 */
[----:B------:R-:W-:Y:S01]  /*26c40*/  IMAD.MOV.U32 R109, RZ, RZ, R178 ;  /* 0x000000ffff6d7224 */ /* 0x000fe200078e00b2 */
[----:B------:R-:W-:Y:S01]  /*26c50*/  LDS R177, [R4+0x8400] ;  /* 0x0084000004b17984 */ /* 0x000fe20000000800 */
[----:B------:R-:W-:-:S03]  /*26c60*/  IMAD.MOV.U32 R111, RZ, RZ, R176 ;  /* 0x000000ffff6f7224 */ /* 0x000fc600078e00b0 */
[----:B------:R-:W-:Y:S04]  /*26c70*/  LDS R176, [R3+0x8400] ;  /* 0x0084000003b07984 */ /* 0x000fe80000000800 */
[----:B------:R-:W-:Y:S04]  /*26c80*/  LDS R178, [R3+0xa400] ;  /* 0x00a4000003b27984 */ /* 0x000fe80000000800 */
[----:B------:R-:W4:Y:S01]  /*26c90*/  LDS R179, [R4+0xa400] ;  /* 0x00a4000004b37984 */ /* 0x000f220000000800 */
[----:B-1----:R-:W-:Y:S01]  /*26ca0*/  HMMA.1688.F32.TF32 R112, R36, R100, R112 ;  /* 0x000000642470723c */ /* 0x002fe20000081070 */
[----:B------:R-:W-:-:S02]  /*26cb0*/  IMAD.MOV.U32 R64, RZ, RZ, R193 ;  /* 0x000000ffff407224 */ /* 0x000fc400078e00c1 */
[----:B------:R-:W-:Y:S01]  /*26cc0*/  IMAD.MOV.U32 R65, RZ, RZ, R192 ;  /* 0x000000ffff417224 */ /* 0x000fe200078e00c0 */
[----:B------:R1:W-:Y:S04]  /*26cd0*/  STL.64 [R1+0x800], R60 ;  /* 0x0008003c01007387 */ /* 0x0003e80000100a00 */
[-C--:B------:R-:W-:Y:S01]  /*26ce0*/  HMMA.1688.F32.TF32 R244, R40, R100.reuse, R244 ;  /* 0x0000006428f4723c */ /* 0x080fe200000810f4 */
[----:B------:R3:W-:Y:S01]  /*26cf0*/  STL.64 [R1+0x808], R62 ;  /* 0x0008083e01007387 */ /* 0x0007e20000100a00 */
[----:B------:R-:W-:Y:S01]  /*26d00*/  IMAD.MOV.U32 R116, RZ, RZ, R187 ;  /* 0x000000ffff747224 */ /* 0x000fe200078e00bb */
[----:B------:R-:W-:Y:S01]  /*26d10*/  MOV R118, R185 ;  /* 0x000000b900767202 */ /* 0x000fe20000000f00 */
[----:B------:R-:W-:Y:S01]  /*26d20*/  IMAD.MOV.U32 R59, RZ, RZ, R194 ;  /* 0x000000ffff3b7224 */ /* 0x000fe200078e00c2 */
[----:B------:R-:W-:Y:S01]  /*26d30*/  MOV R58, R195 ;  /* 0x000000c3003a7202 */ /* 0x000fe20000000f00 */
[----:B------:R-:W-:Y:S02]  /*26d40*/  LDS R199, [R4+0xa680] ;  /* 0x00a6800004c77984 */ /* 0x000fe40000000800 */
[-C--:B--2---:R-:W-:Y:S01]  /*26d50*/  HMMA.1688.F32.TF32 R248, R44, R100.reuse, R248 ;  /* 0x000000642cf8723c */ /* 0x084fe200000810f8 */
[----:B-1----:R-:W-:Y:S01]  /*26d60*/  IMAD.MOV.U32 R60, RZ, RZ, R191 ;  /* 0x000000ffff3c7224 */ /* 0x002fe200078e00bf */
[----:B------:R-:W-:Y:S01]  /*26d70*/  LDS R192, [R3+0x8600] ;  /* 0x0086000003c07984 */ /* 0x000fe20000000800 */
[----:B------:R-:W-:Y:S01]  /*26d80*/  IMAD.MOV.U32 R61, RZ, RZ, R190 ;  /* 0x000000ffff3d7224 */ /* 0x000fe200078e00be */
[----:B---3--:R-:W-:Y:S01]  /*26d90*/  MOV R62, R189 ;  /* 0x000000bd003e7202 */ /* 0x008fe20000000f00 */
[----:B------:R-:W-:Y:S01]  /*26da0*/  IMAD.MOV.U32 R63, RZ, RZ, R188 ;  /* 0x000000ffff3f7224 */ /* 0x000fe200078e00bc */
[----:B------:R-:W-:Y:S02]  /*26db0*/  LDS R193, [R4+0x8600] ;  /* 0x0086000004c17984 */ /* 0x000fe40000000800 */
[----:B------:R-:W-:Y:S01]  /*26dc0*/  HMMA.1688.F32.TF32 R64, R48, R100, R64 ;  /* 0x000000643040723c */ /* 0x000fe20000081040 */
[----:B------:R-:W-:-:S02]  /*26dd0*/  IMAD.MOV.U32 R117, RZ, RZ, R186 ;  /* 0x000000ffff757224 */ /* 0x000fc400078e00ba */
[----:B------:R-:W-:Y:S01]  /*26de0*/  IMAD.MOV.U32 R119, RZ, RZ, R184 ;  /* 0x000000ffff777224 */ /* 0x000fe200078e00b8 */
[----:B------:R-:W-:Y:S01]  /*26df0*/  LDS R204, [R3+0x8780] ;  /* 0x0087800003cc7984 */ /* 0x000fe20000000800 */
[----:B------:R-:W-:Y:S02]  /*26e00*/  IMAD.MOV.U32 R56, RZ, RZ, R197 ;  /* 0x000000ffff387224 */ /* 0x000fe400078e00c5 */
[----:B------:R-:W-:Y:S01]  /*26e10*/  IMAD.MOV.U32 R57, RZ, RZ, R196 ;  /* 0x000000ffff397224 */ /* 0x000fe200078e00c4 */
[-C--:B------:R-:W-:Y:S01]  /*26e20*/  HMMA.1688.F32.TF32 R60, R52, R100.reuse, R60 ;  /* 0x00000064343c723c */ /* 0x080fe2000008103c */
[----:B------:R-:W-:Y:S04]  /*26e30*/  STL [R1+0x2290], R102 ;  /* 0x0022906601007387 */ /* 0x000fe80000100800 */
[----:B------:R-:W-:Y:S03]  /*26e40*/  STL [R1+0x228c], R103 ;  /* 0x00228c6701007387 */ /* 0x000fe60000100800 */
[-C--:B------:R-:W-:Y:S01]  /*26e50*/  HMMA.1688.F32.TF32 R116, R164, R100.reuse, R116 ;  /* 0x00000064a474723c */ /* 0x080fe20000081074 */
[----:B------:R-:W-:Y:S04]  /*26e60*/  STL [R1+0x2298], R34 ;  /* 0x0022982201007387 */ /* 0x000fe80000100800 */
[----:B------:R-:W-:Y:S03]  /*26e70*/  STL [R1+0x2294], R35 ;  /* 0x0022942301007387 */ /* 0x000fe60000100800 */
[-C--:B------:R-:W-:Y:S01]  /*26e80*/  HMMA.1688.F32.TF32 R56, R168, R100.reuse, R56 ;  /* 0x00000064a838723c */ /* 0x080fe20000081038 */
[----:B------:R-:W-:Y:S04]  /*26e90*/  STL.64 [R1+0x840], R112 ;  /* 0x0008407001007387 */ /* 0x000fe80000100a00 */
[----:B------:R1:W-:Y:S03]  /*26ea0*/  STL.64 [R1+0x848], R114 ;  /* 0x0008487201007387 */ /* 0x0003e60000100a00 */
[-C--:B------:R-:W-:Y:S01]  /*26eb0*/  HMMA.1688.F32.TF32 R208, R172, R100.reuse, R208 ;  /* 0x00000064acd0723c */ /* 0x080fe200000810d0 */
[----:B------:R-:W-:Y:S04]  /*26ec0*/  LDS R184, [R3+0x8500] ;  /* 0x0085000003b87984 */ /* 0x000fe80000000800 */
[----:B------:R-:W-:Y:S04]  /*26ed0*/  LDS R186, [R3+0xa500] ;  /* 0x00a5000003ba7984 */ /* 0x000fe80000000800 */
[----:B-1----:R-:W2:Y:S04]  /*26ee0*/  LDL.LU.64 R114, [R1+0x23a8] ;  /* 0x0023a80001727983 */ /* 0x002ea80000300a00 */
[----:B------:R-:W2:Y:S04]  /*26ef0*/  LDL.LU.64 R112, [R1+0x23a0] ;  /* 0x0023a00001707983 */ /* 0x000ea80000300a00 */
[----:B------:R-:W-:Y:S04]  /*26f00*/  STL.64 [R1+0x8b0], R244 ;  /* 0x0008b0f401007387 */ /* 0x000fe80000100a00 */
[----:B------:R1:W-:Y:S01]  /*26f10*/  STL.64 [R1+0x8b8], R246 ;  /* 0x0008b8f601007387 */ /* 0x0003e20000100a00 */
[-C--:B----4-:R-:W-:Y:S03]  /*26f20*/  HMMA.1688.F32.TF32 R108, R176, R100.reuse, R108 ;  /* 0x00000064b06c723c */ /* 0x090fe6000008106c */
[----:B------:R-:W-:Y:S04]  /*26f30*/  LDS R185, [R4+0x8500] ;  /* 0x0085000004b97984 */ /* 0x000fe80000000800 */
[----:B------:R-:W3:Y:S04]  /*26f40*/  LDS R187, [R4+0xa500] ;  /* 0x00a5000004bb7984 */ /* 0x000ee80000000800 */
[----:B-1----:R-:W4:Y:S04]  /*26f50*/  LDL.LU.64 R246, [R1+0x2398] ;  /* 0x0023980001f67983 */ /* 0x002f280000300a00 */
[----:B------:R-:W4:Y:S04]  /*26f60*/  LDL.LU.64 R244, [R1+0x2390] ;  /* 0x0023900001f47983 */ /* 0x000f280000300a00 */
[----:B------:R-:W-:Y:S04]  /*26f70*/  STL.64 [R1+0x8f0], R248 ;  /* 0x0008f0f801007387 */ /* 0x000fe80000100a00 */
[----:B------:R1:W-:Y:S04]  /*26f80*/  STL.64 [R1+0x8f8], R250 ;  /* 0x0008f8fa01007387 */ /* 0x0003e80000100a00 */
[----:B------:R-:W-:Y:S04]  /*26f90*/  LDS R188, [R3+0x8580] ;  /* 0x0085800003bc7984 */ /* 0x000fe80000000800 */
[----:B------:R-:W-:Y:S04]  /*26fa0*/  LDS R190, [R3+0xa580] ;  /* 0x00a5800003be7984 */ /* 0x000fe80000000800 */
[----:B-1----:R-:W2:Y:S04]  /*26fb0*/  LDL.LU.64 R250, [R1+0x2388] ;  /* 0x0023880001fa7983 */ /* 0x002ea80000300a00 */
[----:B------:R-:W2:Y:S04]  /*26fc0*/  LDL.LU.64 R248, [R1+0x2380] ;  /* 0x0023800001f87983 */ /* 0x000ea80000300a00 */
[----:B------:R-:W-:Y:S04]  /*26fd0*/  STL.64 [R1+0xa00], R64 ;  /* 0x000a004001007387 */ /* 0x000fe80000100a00 */
[----:B------:R1:W-:Y:S04]  /*26fe0*/  STL.64 [R1+0xa08], R66 ;  /* 0x000a084201007387 */ /* 0x0003e80000100a00 */
[----:B------:R-:W-:Y:S04]  /*26ff0*/  LDS R189, [R4+0x8580] ;  /* 0x0085800004bd7984 */ /* 0x000fe80000000800 */
[----:B------:R-:W2:Y:S04]  /*27000*/  LDS R191, [R4+0xa580] ;  /* 0x00a5800004bf7984 */ /* 0x000ea80000000800 */
        /* <DEDUP_REMOVED lines=12> */
[----:B-1----:R-:W3:Y:S04]  /*270d0*/  LDL.LU.64 R118, [R1+0x2358] ;  /* 0x0023580001767983 */ /* 0x002ee80000300a00 */
[----:B------:R-:W3:Y:S04]  /*270e0*/  LDL.LU.64 R116, [R1+0x2350] ;  /* 0x0023500001747983 */ /* 0x000ee80000300a00 */
        /* <DEDUP_REMOVED lines=15> */
[----:B------:R-:W-:Y:S04]  /*271e0*/  LDS R205, [R4+0x8780] ;  /* 0x0087800004cd7984 */ /* 0x000fe80000000800 */
[----:B-1----:R-:W2:Y:S04]  /*271f0*/  LDL.LU.64 R110, [R1+0x2328] ;  /* 0x00232800016e7983 */ /* 0x002ea80000300a00 */
[----:B------:R-:W2:Y:S04]  /*27200*/  LDL.LU.64 R108, [R1+0x2320] ;  /* 0x00232000016c7983 */ /* 0x000ea80000300a00 */
[----:B------:R-:W1:Y:S01]  /*27210*/  LDS R207, [R4+0xa780] ;  /* 0x00a7800004cf7984 */ /* 0x000e620000000800 */
[-C--:B--2---:R-:W-:Y:S11]  /*27220*/  HMMA.1688.F32.TF32 R108, R180, R100.reuse, R108 ;  /* 0x00000064b46c723c */ /* 0x084ff6000008106c */
[----:B------:R-:W-:Y:S11]  /*27230*/  @!UPT UIADD3 URZ, URZ, URZ, URZ ;  /* 0x0000003f3f3ff290 */ /* 0x000ff6000fffe03f */
[----:B------:R-:W-:Y:S01]  /*27240*/  @!UPT UIADD3 URZ, URZ, URZ, URZ ;  /* 0x0000003f3f3ff290 */ /* 0x000fe2000fffe03f */
[----:B------:R-:W-:Y:S04]  /*27250*/  STL.64 [R1+0x11e0], R108 ;  /* 0x0011e06c01007387 */ /* 0x000fe80000100a00 */
[----:B------:R3:W-:Y:S02]  /*27260*/  STL.64 [R1+0x11e8], R110 ;  /* 0x0011e86e01007387 */ /* 0x0007e40000100a00 */
[-C--:B---3--:R-:W-:Y:S08]  /*27270*/  HMMA.1688.F32.TF32 R108, R184, R100.reuse, R116 ;  /* 0x00000064b86c723c */ /* 0x088ff00000081074 */
[-C--:B------:R-:W-:Y:S08]  /*27280*/  HMMA.1688.F32.TF32 R116, R188, R100.reuse, R112 ;  /* 0x00000064bc74723c */ /* 0x080ff00000081070 */
[-C--:B------:R-:W-:Y:S07]  /*27290*/  HMMA.1688.F32.TF32 R112, R192, R100.reuse, R120 ;  /* 0x00000064c070723c */ /* 0x080fee0000081078 */
[----:B------:R-:W-:Y:S04]  /*272a0*/  STL.64 [R1+0x12a0], R108 ;  /* 0x0012a06c01007387 */ /* 0x000fe80000100a00 */
[----:B------:R2:W-:Y:S02]  /*272b0*/  STL.64 [R1+0x12a8], R110 ;  /* 0x0012a86e01007387 */ /* 0x0005e40000100a00 */
[----:B--2---:R-:W-:Y:S02]  /*272c0*/  HMMA.1688.F32.TF32 R108, R196, R100, R124 ;  /* 0x00000064c46c723c */ /* 0x004fe4000008107c */
[----:B------:R2:W-:Y:S04]  /*272d0*/  STL.64 [R1+0x1350], R116 ;  /* 0x0013507401007387 */ /* 0x0005e80000100a00 */
[----:B------:R3:W-:Y:S04]  /*272e0*/  STL.64 [R1+0x1358], R118 ;  /* 0x0013587601007387 */ /* 0x0007e80000100a00 */
[----:B--2---:R-:W2:Y:S04]  /*272f0*/  LDL.LU R116, [R1+0x1d0] ;  /* 0x0001d00001747983 */ /* 0x004ea80000300800 */
[----:B------:R1:W-:Y:S01]  /*27300*/  STL.64 [R1+0x13e0], R112 ;  /* 0x0013e07001007387 */ /* 0x0003e20000100a00 */
[----:B---3--:R-:W-:-:S03]  /*27310*/  IMAD.MOV.U32 R118, RZ, RZ, R25 ;  /* 0x000000ffff767224 */ /* 0x008fc600078e0019 */
[----:B------:R3:W-:Y:S01]  /*27320*/  STL.64 [R1+0x13e8], R114 ;  /* 0x0013e87201007387 */ /* 0x0007e20000100a00 */
[----:B------:R-:W-:-:S04]  /*27330*/  IMAD.MOV.U32 R119, RZ, RZ, R24 ;  /* 0x000000ffff777224 */ /* 0x000fc800078e0018 */
[----:B------:R1:W-:Y:S04]  /*27340*/  STL.64 [R1+0x1480], R108 ;  /* 0x0014806c01007387 */ /* 0x0003e80000100a00 */
[----:B------:R1:W-:Y:S04]  /*27350*/  STL.64 [R1+0x1488], R110 ;  /* 0x0014886e01007387 */ /* 0x0003e80000100a00 */
        /* <DEDUP_REMOVED lines=13> */
[----:B-1----:R-:W2:Y:S04]  /*27430*/  LDL.LU R112, [R1+0x520] ;  /* 0x0005200001707983 */ /* 0x002ea80000300800 */
[----:B------:R-:W2:Y:S04]  /*27440*/  LDL.LU R113, [R1+0x524] ;  /* 0x0005240001717983 */ /* 0x000ea80000300800 */
[----:B---3--:R-:W3:Y:S01]  /*27450*/  LDL.LU R114, [R1+0x528] ;  /* 0x0005280001727983 */ /* 0x008ee20000300800 */
[----:B------:R-:W-:-:S03]  /*27460*/  MOV R109, R252 ;  /* 0x000000fc006d7202 */ /* 0x000fc60000000f00 */
[----:B------:R-:W3:Y:S01]  /*27470*/  LDL.LU R115, [R1+0x52c] ;  /* 0x00052c0001737983 */ /* 0x000ee20000300800 */
[----:B------:R-:W-:-:S03]  /*27480*/  IMAD.MOV.U32 R110, RZ, RZ, R6 ;  /* 0x000000ffff6e7224 */ /* 0x000fc600078e0006 */
[----:B------:R-:W2:Y:S04]  /*27490*/  LDL.LU R26, [R1+0x2f8] ;  /* 0x0002f800011a7983 */ /* 0x000ea80000300800 */
[----:B------:R-:W2:Y:S04]  /*274a0*/  LDL.LU R27, [R1+0x2fc] ;  /* 0x0002fc00011b7983 */ /* 0x000ea80000300800 */
[----:B------:R-:W2:Y:S04]  /*274b0*/  LDL.LU R108, [R1+0x100] ;  /* 0x00010000016c7983 */ /* 0x000ea80000300800 */
[----:B------:R-:W2:Y:S04]  /*274c0*/  LDL.LU R252, [R1+0x2310] ;  /* 0x0023100001fc7983 */ /* 0x000ea80000300800 */
[----:B------:R-:W3:Y:S01]  /*274d0*/  LDL.LU R6, [R1+0x230c] ;  /* 0x00230c0001067983 */ /* 0x000ee20000300800 */
[-C--:B------:R-:W-:Y:S03]  /*274e0*/  HMMA.1688.F32.TF32 R140, R200, R100.reuse, R140 ;  /* 0x00000064c88c723c */ /* 0x080fe6000008108c */
[----:B------:R-:W4:Y:S05]  /*274f0*/  LDL.LU R111, [R1+0x10c] ;  /* 0x00010c00016f7983 */ /* 0x000f2a0000300800 */
[----:B------:R-:W-:Y:S11]  /*27500*/  HMMA.1688.F32.TF32 R144, R204, R100, R144 ;  /* 0x00000064cc90723c */ /* 0x000ff60000081090 */
[----:B------:R-:W-:Y:S04]  /*27510*/  @!UPT UIADD3 URZ, URZ, URZ, URZ ;  /* 0x0000003f3f3ff290 */ /* 0x000fe8000fffe03f */
[----:B------:R1:W-:Y:S04]  /*27520*/  STL.64 [R1+0x14a0], R140 ;  /* 0x0014a08c01007387 */ /* 0x0003e80000100a00 */
[----:B------:R2:W-:Y:S05]  /*27530*/  STL.64 [R1+0x14a8], R142 ;  /* 0x0014a88e01007387 */ /* 0x0005ea0000100a00 */
[----:B------:R-:W-:Y:S01]  /*27540*/  IMAD.MOV.U32 R101, RZ, RZ, R146 ;  /* 0x000000ffff657224 */ /* 0x000fe200078e0092 */
[----:B-1----:R-:W4:Y:S01]  /*27550*/  LDL.LU R140, [R1+0x910] ;  /* 0x00091000018c7983 */ /* 0x002f220000300800 */
[----:B------:R-:W-:-:S03]  /*27560*/  IMAD.MOV.U32 R100, RZ, RZ, R147 ;  /* 0x000000ffff647224 */ /* 0x000fc600078e0093 */
[----:B------:R-:W4:Y:S01]  /*27570*/  LDL.LU R141, [R1+0x914] ;  /* 0x00091400018d7983 */ /* 0x000f220000300800 */
[----:B--2---:R-:W-:Y:S01]  /*27580*/  IMAD.MOV.U32 R142, RZ, RZ, R252 ;  /* 0x000000ffff8e7224 */ /* 0x004fe200078e00fc */
[----:B------:R-:W-:Y:S02]  /*27590*/  MOV R252, R144 ;  /* 0x0000009000fc7202 */ /* 0x000fe40000000f00 */
[----:B------:R-:W2:Y:S01]  /*275a0*/  LDL.LU R144, [R1+0x9f0] ;  /* 0x0009f00001907983 */ /* 0x000ea20000300800 */
[----:B---3--:R-:W-:Y:S02]  /*275b0*/  IMAD.MOV.U32 R143, RZ, RZ, R6 ;  /* 0x000000ffff8f7224 */ /* 0x008fe400078e0006 */
[----:B------:R-:W-:Y:S02]  /*275c0*/  IMAD.MOV.U32 R6, RZ, RZ, R145 ;  /* 0x000000ffff067224 */ /* 0x000fe400078e0091 */
[----:B------:R-:W2:Y:S04]  /*275d0*/  LDL.LU R145, [R1+0x9f4] ;  /* 0x0009f40001917983 */ /* 0x000ea80000300800 */
[----:B------:R-:W2:Y:S04]  /*275e0*/  LDL.LU R146, [R1+0x9f8] ;  /* 0x0009f80001927983 */ /* 0x000ea80000300800 */
[----:B------:R-:W2:Y:S04]  /*275f0*/  LDL.LU R147, [R1+0x9fc] ;  /* 0x0009fc0001937983 */ /* 0x000ea80000300800 */
[----:B------:R-:W-:Y:S04]  /*27600*/  STL [R1+0x2030], R100 ;  /* 0x0020306401007387 */ /* 0x000fe80000100800 */
[----:B------:R-:W-:Y:S04]  /*27610*/  STL [R1+0x202c], R101 ;  /* 0x00202c6501007387 */ /* 0x000fe80000100800 */
[----:B------:R-:W-:Y:S04]  /*27620*/  STL [R1+0x2028], R6 ;  /* 0x0020280601007387 */ /* 0x000fe80000100800 */
[----:B------:R-:W-:Y:S01]  /*27630*/  STL [R1+0x2024], R252 ;  /* 0x002024fc01007387 */ /* 0x000fe20000100800 */
[-C--:B----4-:R-:W-:Y:S08]  /*27640*/  HMMA.1688.F32.TF32 R140, R40, R32.reuse, R140 ;  /* 0x00000020288c723c */ /* 0x090ff0000008108c */
[-C--:B------:R-:W-:Y:S08]  /*27650*/  HMMA.1688.F32.TF32 R120, R48, R32.reuse, R120 ;  /* 0x000000203078723c */ /* 0x080ff00000081078 */
[-C--:B------:R-:W-:Y:S08]  /*27660*/  HMMA.1688.F32.TF32 R112, R52, R32.reuse, R112 ;  /* 0x000000203470723c */ /* 0x080ff00000081070 */
[-C--:B--2---:R-:W-:Y:S11]  /*27670*/  HMMA.1688.F32.TF32 R144, R36, R32.reuse, R144 ;  /* 0x000000202490723c */ /* 0x084ff60000081090 */
[----:B------:R-:W-:Y:S11]  /*27680*/  @!UPT UIADD3 URZ, URZ, URZ, URZ ;  /* 0x0000003f3f3ff290 */ /* 0x000ff6000fffe03f */
[----:B------:R-:W-:Y:S02]  /*27690*/  @!UPT UIADD3 URZ, URZ, URZ, URZ ;  /* 0x0000003f3f3ff290 */ /* 0x000fe4000fffe03f */
[----:B------:R-:W-:Y:S01]  /*276a0*/  IMAD.MOV.U32 R102, RZ, RZ, R146 ;  /* 0x000000ffff667224 */ /* 0x000fe200078e0092 */
[----:B------:R-:W-:Y:S01]  /*276b0*/  MOV R34, R144 ;  /* 0x0000009000227202 */ /* 0x000fe20000000f00 */
[----:B------:R-:W-:Y:S02]  /*276c0*/  IMAD.MOV.U32 R35, RZ, RZ, R145 ;  /* 0x000000ffff237224 */ /* 0x000fe400078e0091 */
[----:B------:R-:W-:Y:S01]  /*276d0*/  IMAD.MOV.U32 R103, RZ, RZ, R147 ;  /* 0x000000ffff677224 */ /* 0x000fe200078e0093 */
[----:B------:R-:W-:Y:S04]  /*276e0*/  STL [R1+0x22ac], R102 ;  /* 0x0022ac6601007387 */ /* 0x000fe80000100800 */
[----:B------:R-:W-:Y:S04]  /*276f0*/  STL [R1+0x22a8], R35 ;  /* 0x0022a82301007387 */ /* 0x000fe80000100800 */
[----:B------:R-:W-:Y:S04]  /*27700*/  STL [R1+0x22a4], R34 ;  /* 0x0022a42201007387 */ /* 0x000fe80000100800 */
[----:B------:R1:W-:Y:S02]  /*27710*/  STL [R1+0x22a0], R103 ;  /* 0x0022a06701007387 */ /* 0x0003e40000100800 */
[-C--:B-1----:R-:W-:Y:S02]  /*27720*/  HMMA.1688.F32.TF32 R100, R44, R32.reuse, R124 ;  /* 0x000000202c64723c */ /* 0x082fe4000008107c */
[----:B------:R-:W-:Y:S04]  /*27730*/  STL.64 [R1+0x780], R140 ;  /* 0x0007808c01007387 */ /* 0x000fe80000100a00 */
[----:B------:R-:W-:Y:S11]  /*27740*/  STL.64 [R1+0x788], R142 ;  /* 0x0007888e01007387 */ /* 0x000ff60000100a00 */
[----:B------:R-:W-:Y:S06]  /*27750*/  @!UPT UIADD3 URZ, URZ, URZ, URZ ;  /* 0x0000003f3f3ff290 */ /* 0x000fec000fffe03f */
[----:B------:R-:W-:Y:S04]  /*27760*/  STL.64 [R1+0x790], R100 ;  /* 0x0007906401007387 */ /* 0x000fe80000100a00 */
[----:B------:R1:W-:Y:S02]  /*27770*/  STL.64 [R1+0x798], R102 ;  /* 0x0007986601007387 */ /* 0x0003e40000100a00 */
[-C--:B-1----:R-:W-:Y:S02]  /*27780*/  HMMA.1688.F32.TF32 R100, R164, R32.reuse, R28 ;  /* 0x00000020a464723c */ /* 0x082fe4000008101c */
[----:B------:R-:W1:Y:S04]  /*27790*/  LDSM.16.M88.4 R28, [R5+0x20800] ;  /* 0x02080000051c783b */ /* 0x000e680000000200 */
[----:B------:R-:W-:Y:S04]  /*277a0*/  STL.64 [R1+0x880], R120 ;  /* 0x0008807801007387 */ /* 0x000fe80000100a00 */
[----:B------:R-:W-:Y:S04]  /*277b0*/  STL.64 [R1+0x888], R122 ;  /* 0x0008887a01007387 */ /* 0x000fe80000100a00 */
[----:B------:R-:W-:Y:S04]  /*277c0*/  STL.64 [R1+0x960], R112 ;  /* 0x0009607001007387 */ /* 0x000fe80000100a00 */
[----:B------:R2:W-:Y:S02]  /*277d0*/  STL.64 [R1+0x968], R114 ;  /* 0x0009687201007387 */ /* 0x0005e40000100a00 */
[-C--:B--2---:R-:W-:Y:S01]  /*277e0*/  HMMA.1688.F32.TF32 R112, R168, R32.reuse, R24 ;  /* 0x00000020a870723c */ /* 0x084fe20000081018 */
[----:B------:R-:W-:Y:S01]  /*277f0*/  MOV R123, R21 ;  /* 0x00000015007b7202 */ /* 0x000fe20000000f00 */
[----:B------:R-:W2:Y:S04]  /*27800*/  LDSM.16.M88.4 R24, [R5+0x20c00] ;  /* 0x020c00000518783b */ /* 0x000ea80000000200 */
[----:B-1----:R-:W-:Y:S04]  /*27810*/  STL [R1+0x22b0], R30 ;  /* 0x0022b01e01007387 */ /* 0x002fe80000100800 */
[----:B------:R-:W-:Y:S04]  /*27820*/  STL.64 [R1+0xb50], R100 ;  /* 0x000b506401007387 */ /* 0x000fe80000100a00 */
[----:B------:R1:W-:Y:S02]  /*27830*/  STL.64 [R1+0xb58], R102 ;  /* 0x000b586601007387 */ /* 0x0003e40000100a00 */
[-C--:B-1----:R-:W-:Y:S02]  /*27840*/  HMMA.1688.F32.TF32 R100, R172, R32.reuse, R116 ;  /* 0x00000020ac64723c */ /* 0x082fe40000081074 */
[----:B------:R-:W-:Y:S05]  /*27850*/  STL [R1+0x229c], R31 ;  /* 0x00229c1f01007387 */ /* 0x000fea0000100800 */
[----:B------:R-:W-:Y:S04]  /*27860*/  STL.64 [R1+0xcb0], R112 ;  /* 0x000cb07001007387 */ /* 0x000fe80000100a00 */
[----:B------:R1:W-:Y:S02]  /*27870*/  STL.64 [R1+0xcb8], R114 ;  /* 0x000cb87201007387 */ /* 0x0003e40000100a00 */
[-C--:B-1----:R-:W-:Y:S10]  /*27880*/  HMMA.1688.F32.TF32 R112, R176, R32.reuse, R108 ;  /* 0x00000020b070723c */ /* 0x082ff4000008106c */
[----:B------:R-:W-:Y:S04]  /*27890*/  STL.64 [R1+0xed0], R100 ;  /* 0x000ed06401007387 */ /* 0x000fe80000100a00 */
[----:B------:R1:W-:Y:S01]  /*278a0*/  STL.64 [R1+0xed8], R102 ;  /* 0x000ed86601007387 */ /* 0x0003e20000100a00 */
[-C--:B------:R-:W-:Y:S08]  /*278b0*/  HMMA.1688.F32.TF32 R108, R180, R32.reuse, R208 ;  /* 0x00000020b46c723c */ /* 0x080ff000000810d0 */
[-C--:B-1----:R-:W-:Y:S08]  /*278c0*/  HMMA.1688.F32.TF32 R100, R184, R32.reuse, R60 ;  /* 0x00000020b864723c */ /* 0x082ff0000008103c */
[-C--:B------:R-:W-:Y:S01]  /*278d0*/  HMMA.1688.F32.TF32 R60, R188, R32.reuse, R88 ;  /* 0x00000020bc3c723c */ /* 0x080fe20000081058 */
[----:B------:R-:W-:Y:S04]  /*278e0*/  STL.64 [R1+0xff0], R112 ;  /* 0x000ff07001007387 */ /* 0x000fe80000100a00 */
[----:B------:R-:W-:Y:S03]  /*278f0*/  STL.64 [R1+0xff8], R114 ;  /* 0x000ff87201007387 */ /* 0x000fe60000100a00 */
[-C--:B------:R-:W-:Y:S01]  /*27900*/  HMMA.1688.F32.TF32 R88, R192, R32.reuse, R72 ;  /* 0x00000020c058723c */ /* 0x080fe20000081048 */
[----:B------:R-:W-:Y:S04]  /*27910*/  STL.64 [R1+0x1120], R108 ;  /* 0x0011206c01007387 */ /* 0x000fe80000100a00 */
[----:B------:R-:W-:Y:S04]  /*27920*/  STL.64 [R1+0x1128], R110 ;  /* 0x0011286e01007387 */ /* 0x000fe80000100a00 */
[----:B------:R-:W-:Y:S01]  /*27930*/  STL.64 [R1+0x1210], R100 ;  /* 0x0012106401007387 */ /* 0x000fe20000100a00 */
[-C--:B------:R-:W-:Y:S03]  /*27940*/  HMMA.1688.F32.TF32 R72, R196, R32.reuse, R80 ;  /* 0x00000020c448723c */ /* 0x080fe60000081050 */
[----:B------:R-:W-:Y:S04]  /*27950*/  STL.64 [R1+0x1218], R102 ;  /* 0x0012186601007387 */ /* 0x000fe80000100a00 */
[----:B------:R-:W-:Y:S04]  /*27960*/  STL.64 [R1+0x12c0], R60 ;  /* 0x0012c03c01007387 */ /* 0x000fe80000100a00 */
[----:B------:R1:W-:Y:S02]  /*27970*/  STL.64 [R1+0x12c8], R62 ;  /* 0x0012c83e01007387 */ /* 0x0003e40000100a00 */
[-C--:B-1----:R-:W-:Y:S02]  /*27980*/  HMMA.1688.F32.TF32 R60, R200, R32.reuse, R92 ;  /* 0x00000020c83c723c */ /* 0x082fe4000008105c */
[----:B------:R1:W-:Y:S04]  /*27990*/  STL.64 [R1+0x1340], R88 ;  /* 0x0013405801007387 */ /* 0x0003e80000100a00 */
[----:B------:R3:W-:Y:S04]  /*279a0*/  STL.64 [R1+0x1348], R90 ;  /* 0x0013485a01007387 */ /* 0x0007e80000100a00 */
[----:B------:R-:W4:Y:S04]  /*279b0*/  LDL.LU R120, [R1+0xf0] ;  /* 0x0000f00001787983 */ /* 0x000f280000300800 */
[----:B------:R1:W-:Y:S04]  /*279c0*/  STL.64 [R1+0x1410], R72 ;  /* 0x0014104801007387 */ /* 0x0003e80000100a00 */
[----:B------:R1:W-:Y:S05]  /*279d0*/  STL.64 [R1+0x1418], R74 ;  /* 0x0014184a01007387 */ /* 0x0003ea0000100a00 */
[----:B------:R1:W-:Y:S04]  /*279e0*/  STL.64 [R1+0x1470], R60 ;  /* 0x0014703c01007387 */ /* 0x0003e80000100a00 */
[----:B------:R1:W-:Y:S04]  /*279f0*/  STL.64 [R1+0x1478], R62 ;  /* 0x0014783e01007387 */ /* 0x0003e80000100a00 */
        /* <DEDUP_REMOVED lines=35> */
[----:B------:R-:W-:Y:S11]  /*27c30*/  HMMA.1688.F32.TF32 R32, R204, R32, R132 ;  /* 0x00000020cc20723c */ /* 0x000ff60000081084 */
[----:B------:R-:W-:Y:S11]  /*27c40*/  @!UPT UIADD3 URZ, URZ, URZ, URZ ;  /* 0x0000003f3f3ff290 */ /* 0x000ff6000fffe03f */
[----:B------:R-:W-:Y:S01]  /*27c50*/  @!UPT UIADD3 URZ, URZ, URZ, URZ ;  /* 0x0000003f3f3ff290 */ /* 0x000fe2000fffe03f */
[----:B------:R1:W-:Y:S04]  /*27c60*/  STL [R1+0x1490], R32 ;  /* 0x0014902001007387 */ /* 0x0003e80000100800 */
        /* <DEDUP_REMOVED lines=12> */
[----:B------:R-:W-:-:S02]  /*27d30*/  IMAD.MOV.U32 R100, RZ, RZ, R33 ;  /* 0x000000ffff647224 */ /* 0x000fc400078e0021 */
[----:B------:R-:W-:Y:S02]  /*27d40*/  IMAD.MOV.U32 R101, RZ, RZ, R34 ;  /* 0x000000ffff657224 */ /* 0x000fe400078e0022 */
[----:B------:R-:W-:Y:S01]  /*27d50*/  IMAD.MOV.U32 R6, RZ, RZ, R35 ;  /* 0x000000ffff067224 */ /* 0x000fe200078e0023 */
[----:B------:R-:W-:Y:S04]  /*27d60*/  STL [R1+0x203c], R100 ;  /* 0x00203c6401007387 */ /* 0x000fe80000100800 */
[----:B------:R-:W-:Y:S04]  /*27d70*/  STL [R1+0x2038], R101 ;  /* 0x0020386501007387 */ /* 0x000fe80000100800 */
[----:B------:R-:W-:Y:S01]  /*27d80*/  STL [R1+0x2034], R6 ;  /* 0x0020340601007387 */ /* 0x000fe20000100800 */
[-C--:B------:R-:W-:Y:S08]  /*27d90*/  HMMA.1688.F32.TF32 R56, R180, R28.reuse, R56 ;  /* 0x0000001cb438723c */ /* 0x080ff00000081038 */
[-C--:B------:R-:W-:Y:S08]  /*27da0*/  HMMA.1688.F32.TF32 R64, R184, R28.reuse, R64 ;  /* 0x0000001cb840723c */ /* 0x080ff00000081040 */
[-C--:B---3--:R-:W-:Y:S08]  /*27db0*/  HMMA.1688.F32.TF32 R80, R36, R28.reuse, R80 ;  /* 0x0000001c2450723c */ /* 0x088ff00000081050 */
[-C--:B--2---:R-:W-:Y:S08]  /*27dc0*/  HMMA.1688.F32.TF32 R72, R40, R28.reuse, R72 ;  /* 0x0000001c2848723c */ /* 0x084ff00000081048 */
[----:B------:R-:W-:Y:S08]  /*27dd0*/  HMMA.1688.F32.TF32 R88, R44, R28, R88 ;  /* 0x0000001c2c58723c */ /* 0x000ff00000081058 */
[----:B------:R-:W-:Y:S01]  /*27de0*/  MOV R103, R80 ;  /* 0x0000005000677202 */ /* 0x000fe20000000f00 */
[----:B------:R-:W-:-:S02]  /*27df0*/  IMAD.MOV.U32 R31, RZ, RZ, R81 ;  /* 0x000000ffff1f7224 */ /* 0x000fc400078e0051 */
[----:B------:R-:W-:Y:S02]  /*27e00*/  IMAD.MOV.U32 R33, RZ, RZ, R82 ;  /* 0x000000ffff217224 */ /* 0x000fe400078e0052 */
[----:B-1----:R-:W-:Y:S02]  /*27e10*/  IMAD.MOV.U32 R32, RZ, RZ, R83 ;  /* 0x000000ffff207224 */ /* 0x002fe400078e0053 */
[-C--:B----4-:R-:W-:Y:S01]  /*27e20*/  HMMA.1688.F32.TF32 R80, R48, R28.reuse, R60 ;  /* 0x0000001c3050723c */ /* 0x090fe2000008103c */
[----:B------:R-:W-:Y:S07]  /*27e30*/  STL.64 [R1+0x640], R72 ;  /* 0x0006404801007387 */ /* 0x000fee0000100a00 */
[-C--:B------:R-:W-:Y:S01]  /*27e40*/  HMMA.1688.F32.TF32 R60, R164, R28.reuse, R144 ;  /* 0x0000001ca43c723c */ /* 0x080fe20000081090 */
[----:B------:R1:W-:Y:S07]  /*27e50*/  STL.64 [R1+0x648], R74 ;  /* 0x0006484a01007387 */ /* 0x0003ee0000100a00 */
[-C--:B-1----:R-:W-:Y:S01]  /*27e60*/  HMMA.1688.F32.TF32 R72, R52, R28.reuse, R208 ;  /* 0x0000001c3448723c */ /* 0x082fe200000810d0 */
[----:B------:R-:W-:Y:S04]  /*27e70*/  STL.64 [R1+0x680], R88 ;  /* 0x0006805801007387 */ /* 0x000fe80000100a00 */
[----:B------:R-:W-:Y:S04]  /*27e80*/  STL.64 [R1+0x688], R90 ;  /* 0x0006885a01007387 */ /* 0x000fe80000100a00 */
[----:B------:R-:W-:Y:S04]  /*27e90*/  STL.64 [R1+0x6e0], R80 ;  /* 0x0006e05001007387 */ /* 0x000fe80000100a00 */
[----:B------:R1:W-:Y:S10]  /*27ea0*/  STL.64 [R1+0x6e8], R82 ;  /* 0x0006e85201007387 */ /* 0x0003f40000100a00 */
[----:B------:R-:W-:Y:S01]  /*27eb0*/  STL.64 [R1+0x770], R72 ;  /* 0x0007704801007387 */ /* 0x000fe20000100a00 */
[-C--:B-1----:R-:W-:Y:S03]  /*27ec0*/  HMMA.1688.F32.TF32 R80, R168, R28.reuse, R140 ;  /* 0x0000001ca850723c */ /* 0x082fe6000008108c */
[----:B------:R1:W-:Y:S04]  /*27ed0*/  STL.64 [R1+0x778], R74 ;  /* 0x0007784a01007387 */ /* 0x0003e80000100a00 */
[----:B------:R-:W-:Y:S04]  /*27ee0*/  STL.64 [R1+0x8a0], R60 ;  /* 0x0008a03c01007387 */ /* 0x000fe80000100a00 */
[----:B------:R2:W-:Y:S01]  /*27ef0*/  STL.64 [R1+0x8a8], R62 ;  /* 0x0008a83e01007387 */ /* 0x0005e20000100a00 */
[-C--:B-1----:R-:W-:Y:S08]  /*27f00*/  HMMA.1688.F32.TF32 R72, R172, R28.reuse, R124 ;  /* 0x0000001cac48723c */ /* 0x082ff0000008107c */
[-C--:B--2---:R-:W-:Y:S03]  /*27f10*/  HMMA.1688.F32.TF32 R60, R176, R28.reuse, R120 ;  /* 0x0000001cb03c723c */ /* 0x084fe60000081078 */
[----:B------:R-:W-:Y:S04]  /*27f20*/  STL.64 [R1+0x9f0], R80 ;  /* 0x0009f05001007387 */ /* 0x000fe80000100a00 */
[----:B------:R-:W-:Y:S08]  /*27f30*/  STL.64 [R1+0x9f8], R82 ;  /* 0x0009f85201007387 */ /* 0x000ff00000100a00 */
[----:B------:R-:W-:Y:S04]  /*27f40*/  STL.64 [R1+0xc90], R72 ;  /* 0x000c904801007387 */ /* 0x000fe80000100a00 */
[----:B------:R-:W-:Y:S04]  /*27f50*/  STL.64 [R1+0xc98], R74 ;  /* 0x000c984a01007387 */ /* 0x000fe80000100a00 */
[----:B------:R-:W-:Y:S04]  /*27f60*/  STL.64 [R1+0xee0], R60 ;  /* 0x000ee03c01007387 */ /* 0x000fe80000100a00 */
[----:B------:R1:W-:Y:S04]  /*27f70*/  STL.64 [R1+0xee8], R62 ;  /* 0x000ee83e01007387 */ /* 0x0003e80000100a00 */
[----:B------:R-:W-:Y:S04]  /*27f80*/  STL.64 [R1+0x1000], R56 ;  /* 0x0010003801007387 */ /* 0x000fe80000100a00 */
[----:B------:R2:W-:Y:S01]  /*27f90*/  STL.64 [R1+0x1008], R58 ;  /* 0x0010083a01007387 */ /* 0x0005e20000100a00 */
[-C--:B-1----:R-:W-:Y:S08]  /*27fa0*/  HMMA.1688.F32.TF32 R60, R188, R28.reuse, R68 ;  /* 0x0000001cbc3c723c */ /* 0x082ff00000081044 */
[-C--:B--2---:R-:W-:Y:S01]  /*27fb0*/  HMMA.1688.F32.TF32 R56, R192, R28.reuse, R76 ;  /* 0x0000001cc038723c */ /* 0x084fe2000008104c */
        /* <DEDUP_REMOVED lines=8> */
[----:B--2---:R-:W-:Y:S03]  /*28040*/  HMMA.1688.F32.TF32 R56, R204, R28, R148 ;  /* 0x0000001ccc38723c */ /* 0x004fe60000081094 */
[----:B------:R-:W-:Y:S04]  /*28050*/  STL.64 [R1+0x1380], R64 ;  /* 0x0013804001007387 */ /* 0x000fe80000100a00 */
[----:B------:R-:W-:Y:S08]  /*28060*/  STL.64 [R1+0x1388], R66 ;  /* 0x0013884201007387 */ /* 0x000ff00000100a00 */
[----:B------:R-:W-:Y:S04]  /*28070*/  STL.64 [R1+0x1400], R60 ;  /* 0x0014003c01007387 */ /* 0x000fe80000100a00 */
[----:B------:R-:W-:Y:S04]  /*28080*/  STL.64 [R1+0x1408], R62 ;  /* 0x0014083e01007387 */ /* 0x000fe80000100a00 */
[----:B------:R1:W-:Y:S01]  /*28090*/  STL.64 [R1+0x1468], R58 ;  /* 0x0014683a01007387 */ /* 0x0003e20000100a00 */
[----:B------:R-:W-:Y:S01]  /*280a0*/  MOV R101, R56 ;  /* 0x0000003800657202 */ /* 0x000fe20000000f00 */
[----:B------:R-:W-:-:S02]  /*280b0*/  IMAD.MOV.U32 R6, RZ, RZ, R57 ;  /* 0x000000ffff067224 */ /* 0x000fc400078e0039 */
[-C--:B-1----:R-:W-:Y:S08]  /*280c0*/  HMMA.1688.F32.TF32 R56, R36, R24.reuse, R112 ;  /* 0x000000182438723c */ /* 0x082ff00000081070 */
[-C--:B------:R-:W-:Y:S11]  /*280d0*/  HMMA.1688.F32.TF32 R60, R40, R24.reuse, R116 ;  /* 0x00000018283c723c */ /* 0x080ff60000081074 */
[----:B------:R-:W-:Y:S05]  /*280e0*/  @!UPT UIADD3 URZ, URZ, URZ, URZ ;  /* 0x0000003f3f3ff290 */ /* 0x000fea000fffe03f */
[----:B------:R-:W-:Y:S01]  /*280f0*/  IMAD.MOV.U32 R30, RZ, RZ, R56 ;  /* 0x000000ffff1e7224 */ /* 0x000fe200078e0038 */
[----:B------:R-:W-:Y:S01]  /*28100*/  MOV R35, R58 ;  /* 0x0000003a00237202 */ /* 0x000fe20000000f00 */
[----:B------:R-:W-:Y:S02]  /*28110*/  IMAD.MOV.U32 R102, RZ, RZ, R57 ;  /* 0x000000ffff667224 */ /* 0x000fe400078e0039 */
[----:B------:R-:W-:Y:S02]  /*28120*/  IMAD.MOV.U32 R34, RZ, RZ, R59 ;  /* 0x000000ffff227224 */ /* 0x000fe400078e003b */
[----:B------:R-:W-:Y:S01]  /*28130*/  HMMA.1688.F32.TF32 R56, R44, R24, R108 ;  /* 0x000000182c38723c */ /* 0x000fe2000008106c */
[----:B------:R-:W-:Y:S01]  /*28140*/  STL [R1+0x2048], R101 ;  /* 0x0020486501007387 */ /* 0x000fe20000100800 */
[----:B------:R-:W-:-:S03]  /*28150*/  IMAD.MOV.U32 R116, RZ, RZ, R17 ;  /* 0x000000ffff747224 */ /* 0x000fc600078e0011 */
[----:B------:R-:W-:Y:S04]  /*28160*/  STL [R1+0x2044], R6 ;  /* 0x0020440601007387 */ /* 0x000fe80000100800 */
[----:B------:R-:W-:Y:S01]  /*28170*/  STL.64 [R1+0x550], R60 ;  /* 0x0005503c01007387 */ /* 0x000fe20000100a00 */
[----:B------:R-:W-:-:S03]  /*28180*/  IMAD.MOV.U32 R117, RZ, RZ, R16 ;  /* 0x000000ffff757224 */ /* 0x000fc600078e0010 */
[----:B------:R-:W-:Y:S04]  /*28190*/  STL.64 [R1+0x558], R62 ;  /* 0x0005583e01007387 */ /* 0x000fe80000100a00 */
[----:B------:R-:W2:Y:S06]  /*281a0*/  LDL.LU R17, [R1+0x2304] ;  /* 0x0023040001117983 */ /* 0x000eac0000300800 */
[----:B------:R1:W-:Y:S04]  /*281b0*/  STL.64 [R1+0x580], R56 ;  /* 0x0005803801007387 */ /* 0x0003e80000100a00 */
[----:B------:R3:W-:Y:S04]  /*281c0*/  STL.64 [R1+0x588], R58 ;  /* 0x0005883a01007387 */ /* 0x0007e80000100a00 */
[----:B------:R-:W4:Y:S01]  /*281d0*/  LDL.LU R16, [R1+0x2300] ;  /* 0x0023000001107983 */ /* 0x000f220000300800 */
[----:B------:R-:W-:-:S03]  /*281e0*/  MOV R113, R21 ;  /* 0x0000001500717202 */ /* 0x000fc60000000f00 */
[----:B------:R-:W3:Y:S04]  /*281f0*/  LDL.LU R118, [R1+0x178] ;  /* 0x0001780001767983 */ /* 0x000ee80000300800 */
[----:B------:R-:W3:Y:S04]  /*28200*/  LDL.LU R119, [R1+0x17c] ;  /* 0x00017c0001777983 */ /* 0x000ee80000300800 */
[----:B------:R-:W3:Y:S04]  /*28210*/  LDL.LU R112, [R1+0x250] ;  /* 0x0002500001707983 */ /* 0x000ee80000300800 */
[----:B------:R-:W3:Y:S01]  /*28220*/  LDL.LU R21, [R1+0x22fc] ;  /* 0x0022fc0001157983 */ /* 0x000ee20000300800 */
[----:B------:R-:W-:-:S02]  /*28230*/  IMAD.MOV.U32 R80, RZ, RZ, R20 ;  /* 0x000000ffff507224 */ /* 0x000fc400078e0014 */
[----:B--2---:R-:W-:Y:S02]  /*28240*/  IMAD.MOV.U32 R114, RZ, RZ, R17 ;  /* 0x000000ffff727224 */ /* 0x004fe400078e0011 */
[----:B------:R-:W2:Y:S01]  /*28250*/  LDL.LU R17, [R1+0x22f8] ;  /* 0x0022f80001117983 */ /* 0x000ea20000300800 */
[----:B----4-:R-:W-:-:S03]  /*28260*/  IMAD.MOV.U32 R115, RZ, RZ, R16 ;  /* 0x000000ffff737224 */ /* 0x010fc600078e0010 */
[----:B------:R-:W2:Y:S04]  /*28270*/  LDL.LU R16, [R1+0x22f4] ;  /* 0x0022f40001107983 */ /* 0x000ea80000300800 */
        /* <DEDUP_REMOVED lines=13> */
[----:B---3--:R-:W-:-:S03]  /*28350*/  MOV R18, R21 ;  /* 0x0000001500127202 */ /* 0x008fc60000000f00 */
[----:B------:R-:W3:Y:S04]  /*28360*/  LDL.LU R81, [R1+0x184] ;  /* 0x0001840001517983 */ /* 0x000ee80000300800 */
[----:B------:R-:W3:Y:S04]  /*28370*/  LDL.LU R82, [R1+0x188] ;  /* 0x0001880001527983 */ /* 0x000ee80000300800 */
[----:B------:R-:W3:Y:S04]  /*28380*/  LDL.LU R83, [R1+0x18c] ;  /* 0x00018c0001537983 */ /* 0x000ee80000300800 */
[----:B------:R-:W3:Y:S01]  /*28390*/  LDL.LU R21, [R1+0x22ec] ;  /* 0x0022ec0001157983 */ /* 0x000ee20000300800 */
[----:B--2---:R-:W-:-:S03]  /*283a0*/  IMAD.MOV.U32 R19, RZ, RZ, R20 ;  /* 0x000000ffff137224 */ /* 0x004fc600078e0014 */
[----:B------:R-:W3:Y:S04]  /*283b0*/  LDL.LU R20, [R1+0x22e8] ;  /* 0x0022e80001147983 */ /* 0x000ee80000300800 */
        /* <DEDUP_REMOVED lines=34> */
[----:B------:R-:W4:Y:S01]  /*285e0*/  LDL.LU R108, [R1] ;  /* 0x00000000016c7983 */ /* 0x000f220000300800 */
[-C--:B--2---:R-:W-:Y:S08]  /*285f0*/  HMMA.1688.F32.TF32 R68, R48, R24.reuse, R56 ;  /* 0x000000183044723c */ /* 0x084ff00000081038 */
[-C--:B------:R-:W-:Y:S11]  /*28600*/  HMMA.1688.F32.TF32 R56, R52, R24.reuse, R132 ;  /* 0x000000183438723c */ /* 0x080ff60000081084 */
[----:B------:R-:W-:Y:S04]  /*28610*/  @!UPT UIADD3 URZ, URZ, URZ, URZ ;  /* 0x0000003f3f3ff290 */ /* 0x000fe8000fffe03f */
[----:B------:R-:W-:Y:S04]  /*28620*/  STL.64 [R1+0x5b0], R68 ;  /* 0x0005b04401007387 */ /* 0x000fe80000100a00 */
[----:B------:R-:W-:Y:S04]  /*28630*/  STL.64 [R1+0x5b8], R70 ;  /* 0x0005b84601007387 */ /* 0x000fe80000100a00 */
[----:B------:R-:W-:Y:S04]  /*28640*/  STL.64 [R1+0x5e0], R56 ;  /* 0x0005e03801007387 */ /* 0x000fe80000100a00 */
[----:B------:R1:W-:Y:S02]  /*28650*/  STL.64 [R1+0x5e8], R58 ;  /* 0x0005e83a01007387 */ /* 0x0003e40000100a00 */
[-C--:B-1----:R-:W-:Y:S02]  /*28660*/  HMMA.1688.F32.TF32 R56, R168, R24.reuse, R16 ;  /* 0x00000018a838723c */ /* 0x082fe40000081010 */
[----:B------:R-:W1:Y:S06]  /*28670*/  LDSM.16.M88.4 R16, [R5+0x21400] ;  /* 0x021400000510783b */ /* 0x000e6c0000000200 */
[-C--:B---3--:R-:W-:Y:S01]  /*28680*/  HMMA.1688.F32.TF32 R64, R164, R24.reuse, R20 ;  /* 0x00000018a440723c */ /* 0x088fe20000081014 */
[----:B------:R-:W4:Y:S07]  /*28690*/  LDSM.16.M88.4 R20, [R5+0x21000] ;  /* 0x021000000514783b */ /* 0x000f2e0000000200 */
[-C--:B------:R-:W-:Y:S11]  /*286a0*/  HMMA.1688.F32.TF32 R68, R176, R24.reuse, R80 ;  /* 0x00000018b044723c */ /* 0x080ff60000081050 */
[----:B------:R-:W-:Y:S04]  /*286b0*/  @!UPT UIADD3 URZ, URZ, URZ, URZ ;  /* 0x0000003f3f3ff290 */ /* 0x000fe8000fffe03f */
[----:B------:R-:W-:Y:S04]  /*286c0*/  STL.64 [R1+0x700], R64 ;  /* 0x0007004001007387 */ /* 0x000fe80000100a00 */
[----:B------:R2:W-:Y:S04]  /*286d0*/  STL.64 [R1+0x708], R66 ;  /* 0x0007084201007387 */ /* 0x0005e80000100a00 */
[----:B-1----:R-:W-:Y:S04]  /*286e0*/  STL [R1+0x2258], R18 ;  /* 0x0022581201007387 */ /* 0x002fe80000100800 */
[----:B------:R-:W-:Y:S04]  /*286f0*/  STL.64 [R1+0x870], R56 ;  /* 0x0008703801007387 */ /* 0x000fe80000100a00 */
[----:B------:R1:W-:Y:S01]  /*28700*/  STL.64 [R1+0x878], R58 ;  /* 0x0008783a01007387 */ /* 0x0003e20000100a00 */
[-C--:B--2---:R-:W-:Y:S08]  /*28710*/  HMMA.1688.F32.TF32 R64, R180, R24.reuse, R72 ;  /* 0x00000018b440723c */ /* 0x084ff00000081048 */
[-C--:B-1----:R-:W-:Y:S01]  /*28720*/  HMMA.1688.F32.TF32 R56, R172, R24.reuse, R92 ;  /* 0x00000018ac38723c */ /* 0x082fe2000008105c */
[----:B------:R-:W-:Y:S11]  /*28730*/  STL [R1+0x2254], R19 ;  /* 0x0022541301007387 */ /* 0x000ff60000100800 */
[----:B------:R-:W-:Y:S11]  /*28740*/  @!UPT UIADD3 URZ, URZ, URZ, URZ ;  /* 0x0000003f3f3ff290 */ /* 0x000ff6000fffe03f */
[----:B------:R-:W-:Y:S04]  /*28750*/  STL.64 [R1+0x9c0], R56 ;  /* 0x0009c03801007387 */ /* 0x000fe80000100a00 */
[----:B------:R1:W-:Y:S04]  /*28760*/  STL.64 [R1+0x9c8], R58 ;  /* 0x0009c83a01007387 */ /* 0x0003e80000100a00 */
[----:B------:R-:W-:Y:S04]  /*28770*/  STL.64 [R1+0xb60], R68 ;  /* 0x000b604401007387 */ /* 0x000fe80000100a00 */
[----:B------:R2:W-:Y:S01]  /*28780*/  STL.64 [R1+0xb68], R70 ;  /* 0x000b684601007387 */ /* 0x0005e20000100a00 */
[-C--:B-1----:R-:W-:Y:S03]  /*28790*/  HMMA.1688.F32.TF32 R56, R184, R24.reuse, R248 ;  /* 0x00000018b838723c */ /* 0x082fe600000810f8 */
[----:B------:R-:W-:Y:S04]  /*287a0*/  STL.64 [R1+0xf00], R64 ;  /* 0x000f004001007387 */ /* 0x000fe80000100a00 */
[----:B------:R1:W-:Y:S01]  /*287b0*/  STL.64 [R1+0xf08], R66 ;  /* 0x000f084201007387 */ /* 0x0003e20000100a00 */
[-C--:B--2---:R-:W-:Y:S08]  /*287c0*/  HMMA.1688.F32.TF32 R68, R188, R24.reuse, R240 ;  /* 0x00000018bc44723c */ /* 0x084ff000000810f0 */
[-C--:B-1----:R-:W-:Y:S07]  /*287d0*/  HMMA.1688.F32.TF32 R64, R192, R24.reuse, R232 ;  /* 0x00000018c040723c */ /* 0x082fee00000810e8 */
        /* <DEDUP_REMOVED lines=8> */
[----:B-1----:R-:W-:Y:S07]  /*28860*/  HMMA.1688.F32.TF32 R64, R204, R24, R104 ;  /* 0x00000018cc40723c */ /* 0x002fee0000081068 */
[----:B------:R-:W-:Y:S04]  /*28870*/  STL.64 [R1+0x12f0], R56 ;  /* 0x0012f03801007387 */ /* 0x000fe80000100a00 */
[----:B------:R4:W-:Y:S04]  /*28880*/  STL.64 [R1+0x12f8], R58 ;  /* 0x0012f83a01007387 */ /* 0x0009e80000100a00 */
[----:B------:R-:W-:Y:S04]  /*28890*/  STL.64 [R1+0x1370], R68 ;  /* 0x0013704401007387 */ /* 0x000fe80000100a00 */
[----:B------:R-:W-:Y:S01]  /*288a0*/  STL.64 [R1+0x1378], R70 ;  /* 0x0013784601007387 */ /* 0x000fe20000100a00 */
[-C--:B----4-:R-:W-:Y:S03]  /*288b0*/  HMMA.1688.F32.TF32 R56, R36, R20.reuse, R88 ;  /* 0x000000142438723c */ /* 0x090fe60000081058 */
[----:B------:R-:W-:Y:S04]  /*288c0*/  STL.64 [R1+0x13f0], R64 ;  /* 0x0013f04001007387 */ /* 0x000fe80000100a00 */
[----:B------:R1:W-:Y:S02]  /*288d0*/  STL.64 [R1+0x13f8], R66 ;  /* 0x0013f84201007387 */ /* 0x0003e40000100a00 */
[-C--:B-1----:R-:W-:Y:S08]  /*288e0*/  HMMA.1688.F32.TF32 R64, R40, R20.reuse, R60 ;  /* 0x000000142840723c */ /* 0x082ff0000008103c */
[----:B------:R-:W-:Y:S07]  /*288f0*/  HMMA.1688.F32.TF32 R60, R44, R20, R208 ;  /* 0x000000142c3c723c */ /* 0x000fee00000810d0 */
[----:B------:R-:W-:Y:S01]  /*28900*/  IMAD.MOV.U32 R29, RZ, RZ, R56 ;  /* 0x000000ffff1d7224 */ /* 0x000fe200078e0038 */
[----:B------:R-:W-:Y:S01]  /*28910*/  MOV R24, R59 ;  /* 0x0000003b00187202 */ /* 0x000fe20000000f00 */
[----:B------:R-:W-:-:S02]  /*28920*/  IMAD.MOV.U32 R28, RZ, RZ, R57 ;  /* 0x000000ffff1c7224 */ /* 0x000fc400078e0039 */
[----:B------:R-:W-:Y:S02]  /*28930*/  IMAD.MOV.U32 R25, RZ, RZ, R58 ;  /* 0x000000ffff197224 */ /* 0x000fe400078e003a */
[-C--:B------:R-:W-:Y:S02]  /*28940*/  HMMA.1688.F32.TF32 R56, R48, R20.reuse, R144 ;  /* 0x000000143038723c */ /* 0x080fe40000081090 */
        /* <DEDUP_REMOVED lines=14> */
[-C--:B--2---:R-:W-:Y:S01]  /*28a30*/  HMMA.1688.F32.TF32 R60, R176, R20.reuse, R116 ;  /* 0x00000014b03c723c */ /* 0x084fe20000081074 */
[----:B------:R-:W-:Y:S01]  /*28a40*/  IMAD.MOV.U32 R109, RZ, RZ, R7 ;  /* 0x000000ffff6d7224 */ /* 0x000fe200078e0007 */
[----:B------:R-:W-:Y:S01]  /*28a50*/  MOV R111, R0 ;  /* 0x00000000006f7202 */ /* 0x000fe20000000f00 */
[----:B------:R-:W-:Y:S01]  /*28a60*/  IMAD.MOV.U32 R110, RZ, RZ, R2 ;  /* 0x000000ffff6e7224 */ /* 0x000fe200078e0002 */
[----:B------:R-:W-:Y:S04]  /*28a70*/  STL.64 [R1+0x6c0], R56 ;  /* 0x0006c03801007387 */ /* 0x000fe80000100a00 */
[----:B------:R1:W-:Y:S07]  /*28a80*/  STL.64 [R1+0x6c8], R58 ;  /* 0x0006c83a01007387 */ /* 0x0003ee0000100a00 */
        /* <DEDUP_REMOVED lines=18> */
[----:B------:R2:W-:Y:S04]  /*28bb0*/  STL.64 [R1+0x1240], R64 ;  /* 0x0012404001007387 */ /* 0x0005e80000100a00 */
[----:B------:R3:W-:Y:S04]  /*28bc0*/  STL.64 [R1+0x1248], R66 ;  /* 0x0012484201007387 */ /* 0x0007e80000100a00 */
        /* <DEDUP_REMOVED lines=27> */
[----:B------:R-:W2:Y:S04]  /*28d80*/  LDL.LU R208, [R1+0xd70] ;  /* 0x000d700001d07983 */ /* 0x000ea80000300800 */
[----:B------:R-:W2:Y:S04]  /*28d90*/  LDL.LU R209, [R1+0xd74] ;  /* 0x000d740001d17983 */ /* 0x000ea80000300800 */
[----:B------:R-:W2:Y:S04]  /*28da0*/  LDL.LU R210, [R1+0xd78] ;  /* 0x000d780001d27983 */ /* 0x000ea80000300800 */
[----:B------:R-:W2:Y:S04]  /*28db0*/  LDL.LU R211, [R1+0xd7c] ;  /* 0x000d7c0001d37983 */ /* 0x000ea80000300800 */
[----:B------:R-:W2:Y:S01]  /*28dc0*/  LDL.LU R9, [R1+0x22e4] ;  /* 0x0022e40001097983 */ /* 0x000ea20000300800 */
[----:B------:R-:W-:-:S02]  /*28dd0*/  IMAD.MOV.U32 R89, RZ, RZ, R13 ;  /* 0x000000ffff597224 */ /* 0x000fc400078e000d */
[----:B------:R-:W-:Y:S01]  /*28de0*/  IMAD.MOV.U32 R90, RZ, RZ, R12 ;  /* 0x000000ffff5a7224 */ /* 0x000fe200078e000c */
[----:B------:R-:W3:Y:S01]  /*28df0*/  LDL.LU R13, [R1+0x22e0] ;  /* 0x0022e000010d7983 */ /* 0x000ee20000300800 */
[----:B------:R-:W-:-:S03]  /*28e00*/  MOV R73, R8 ;  /* 0x0000000800497202 */ /* 0x000fc60000000f00 */
[----:B------:R-:W4:Y:S04]  /*28e10*/  LDL.LU R12, [R1+0x22dc] ;  /* 0x0022dc00010c7983 */ /* 0x000f280000300800 */
[----:B------:R-:W4:Y:S04]  /*28e20*/  LDL.LU R91, [R1+0x4c] ;  /* 0x00004c00015b7983 */ /* 0x000f280000300800 */
[----:B------:R-:W4:Y:S04]  /*28e30*/  LDL.LU R72, [R1+0x60] ;  /* 0x0000600001487983 */ /* 0x000f280000300800 */
[----:B------:R-:W4:Y:S01]  /*28e40*/  LDL.LU R8, [R1+0x22d8] ;  /* 0x0022d80001087983 */ /* 0x000f220000300800 */
[----:B--2---:R-:W-:-:S03]  /*28e50*/  IMAD.MOV.U32 R74, RZ, RZ, R9 ;  /* 0x000000ffff4a7224 */ /* 0x004fc600078e0009 */
[----:B------:R-:W2:Y:S01]  /*28e60*/  LDL.LU R9, [R1+0x22d4] ;  /* 0x0022d40001097983 */ /* 0x000ea20000300800 */
[----:B---3--:R-:W-:-:S03]  /*28e70*/  IMAD.MOV.U32 R75, RZ, RZ, R13 ;  /* 0x000000ffff4b7224 */ /* 0x008fc600078e000d */
[----:B------:R-:W3:Y:S01]  /*28e80*/  LDL.LU R13, [R1+0x22d0] ;  /* 0x0022d000010d7983 */ /* 0x000ee20000300800 */
[----:B----4-:R-:W-:-:S03]  /*28e90*/  IMAD.MOV.U32 R92, RZ, RZ, R12 ;  /* 0x000000ffff5c7224 */ /* 0x010fc600078e000c */
[----:B------:R-:W4:Y:S04]  /*28ea0*/  LDL.LU R12, [R1+0x22cc] ;  /* 0x0022cc00010c7983 */ /* 0x000f280000300800 */
[----:B------:R-:W4:Y:S04]  /*28eb0*/  LDL.LU R93, [R1+0xa4] ;  /* 0x0000a400015d7983 */ /* 0x000f280000300800 */
[----:B------:R-:W4:Y:S01]  /*28ec0*/  LDL.LU R94, [R1+0xa8] ;  /* 0x0000a800015e7983 */ /* 0x000f220000300800 */
[----:B------:R-:W-:-:S03]  /*28ed0*/  MOV R95, R8 ;  /* 0x00000008005f7202 */ /* 0x000fc60000000f00 */
[----:B------:R-:W4:Y:S01]  /*28ee0*/  LDL.LU R8, [R1+0x22c8] ;  /* 0x0022c80001087983 */ /* 0x000f220000300800 */
[----:B-1----:R-:W-:Y:S01]  /*28ef0*/  HMMA.1688.F32.TF32 R56, R204, R20, R152 ;  /* 0x00000014cc38723c */ /* 0x002fe20000081098 */
[----:B--2---:R-:W-:Y:S02]  /*28f00*/  IMAD.MOV.U32 R132, RZ, RZ, R9 ;  /* 0x000000ffff847224 */ /* 0x004fe400078e0009 */
[----:B------:R-:W2:Y:S01]  /*28f10*/  LDL.LU R9, [R1+0x22c4] ;  /* 0x0022c40001097983 */ /* 0x000ea20000300800 */
[----:B---3--:R-:W-:-:S03]  /*28f20*/  IMAD.MOV.U32 R133, RZ, RZ, R13 ;  /* 0x000000ffff857224 */ /* 0x008fc600078e000d */
[----:B------:R-:W3:Y:S01]  /*28f30*/  LDL.LU R13, [R1+0x22c0] ;  /* 0x0022c000010d7983 */ /* 0x000ee20000300800 */
[----:B----4-:R-:W-:-:S03]  /*28f40*/  IMAD.MOV.U32 R134, RZ, RZ, R12 ;  /* 0x000000ffff867224 */ /* 0x010fc600078e000c */
[----:B------:R-:W3:Y:S11]  /*28f50*/  LDL.LU R12, [R1+0x22bc] ;  /* 0x0022bc00010c7983 */ /* 0x000ef60000300800 */
[----:B------:R-:W-:Y:S02]  /*28f60*/  @!UPT UIADD3 URZ, URZ, URZ, URZ ;  /* 0x0000003f3f3ff290 */ /* 0x000fe4000fffe03f */
[----:B------:R-:W-:Y:S01]  /*28f70*/  IMAD.MOV.U32 R252, RZ, RZ, R56 ;  /* 0x000000fffffc7224 */ /* 0x000fe200078e0038 */
[----:B------:R-:W-:Y:S01]  /*28f80*/  MOV R2, R59 ;  /* 0x0000003b00027202 */ /* 0x000fe20000000f00 */
[----:B------:R-:W-:Y:S01]  /*28f90*/  IMAD.MOV.U32 R7, RZ, RZ, R57 ;  /* 0x000000ffff077224 */ /* 0x000fe200078e0039 */
[----:B------:R-:W4:Y:S01]  /*28fa0*/  LDL.LU R135, [R1+0xcc] ;  /* 0x0000cc0001877983 */ /* 0x000f220000300800 */
[----:B------:R-:W-:-:S03]  /*28fb0*/  IMAD.MOV.U32 R0, RZ, RZ, R58 ;  /* 0x000000ffff007224 */ /* 0x000fc600078e003a */
[----:B------:R-:W3:Y:S01]  /*28fc0*/  LDL.LU R56, [R1+0xe0] ;  /* 0x0000e00001387983 */ /* 0x000ee20000300800 */
[----:B------:R-:W-:-:S03]  /*28fd0*/  IMAD.MOV.U32 R59, RZ, RZ, R8 ;  /* 0x000000ffff3b7224 */ /* 0x000fc600078e0008 */
[----:B------:R-:W3:Y:S01]  /*28fe0*/  LDL.LU R57, [R1+0xe4] ;  /* 0x0000e40001397983 */ /* 0x000ee20000300800 */
[----:B--2---:R-:W-:-:S03]  /*28ff0*/  MOV R58, R9 ;  /* 0x00000009003a7202 */ /* 0x004fc60000000f00 */
[----:B------:R-:W2:Y:S04]  /*29000*/  LDL.LU R9, [R1+0x22b8] ;  /* 0x0022b80001097983 */ /* 0x000ea80000300800 */
[----:B------:R-:W2:Y:S04]  /*29010*/  LDL.LU R8, [R1+0x22b4] ;  /* 0x0022b40001087983 */ /* 0x000ea80000300800 */
        /* <DEDUP_REMOVED lines=44> */
[----:B------:R-:W-:Y:S04]  /*292e0*/  STL [R1+0x2054], R2 ;  /* 0x0020540201007387 */ /* 0x000fe80000100800 */
[----:B------:R-:W-:Y:S04]  /*292f0*/  STL [R1+0x2050], R0 ;  /* 0x0020500001007387 */ /* 0x000fe80000100800 */
[----:B------:R-:W-:Y:S04]  /*29300*/  STL [R1+0x204c], R7 ;  /* 0x00204c0701007387 */ /* 0x000fe80000100800 */
[----:B------:R-:W-:Y:S01]  /*29310*/  STL [R1+0x2040], R252 ;  /* 0x002040fc01007387 */ /* 0x000fe20000100800 */
[-C--:B--2---:R-:W-:Y:S08]  /*29320*/  HMMA.1688.F32.TF32 R148, R40, R16.reuse, R148 ;  /* 0x000000102894723c */ /* 0x084ff00000081094 */
[-C--:B---3--:R-:W-:Y:S08]  /*29330*/  HMMA.1688.F32.TF32 R152, R36, R16.reuse, R248 ;  /* 0x000000102498723c */ /* 0x088ff000000810f8 */
[-C--:B----4-:R-:W-:Y:S08]  /*29340*/  HMMA.1688.F32.TF32 R104, R44, R16.reuse, R96 ;  /* 0x000000102c68723c */ /* 0x090ff00000081060 */
[-C--:B------:R-:W-:Y:S08]  /*29350*/  HMMA.1688.F32.TF32 R96, R48, R16.reuse, R84 ;  /* 0x000000103060723c */ /* 0x080ff00000081054 */
[-C--:B------:R-:W-:Y:S08]  /*29360*/  HMMA.1688.F32.TF32 R84, R52, R16.reuse, R76 ;  /* 0x000000103454723c */ /* 0x080ff0000008104c */
[----:B------:R-:W-:Y:S01]  /*29370*/  HMMA.1688.F32.TF32 R76, R164, R16, R12 ;  /* 0x00000010a44c723c */ /* 0x000fe2000008100c */
[----:B------:R-:W1:Y:S04]  /*29380*/  LDSM.16.M88.4 R12, [R5+0x21800] ;  /* 0x02180000050c783b */ /* 0x000e680000000200 */
        /* <DEDUP_REMOVED lines=12> */
[----:B------:R1:W-:Y:S01]  /*29450*/  STL.64 [R1+0x3b8], R78 ;  /* 0x0003b84e01007387 */ /* 0x0003e20000100a00 */
[----:B------:R-:W-:Y:S03]  /*29460*/  HMMA.1688.F32.TF32 R60, R36, R12, R60 ;  /* 0x0000000c243c723c */ /* 0x000fe6000008103c */
[----:B------:R-:W-:Y:S04]  /*29470*/  LDSM.16.M88.4 R148, [R5+0x23400] ;  /* 0x023400000594783b */ /* 0x000fe80000000200 */
[----:B------:R-:W-:Y:S01]  /*29480*/  LDSM.16.M88.4 R152, [R5+0x23800] ;  /* 0x023800000598783b */ /* 0x000fe20000000200 */
[-C--:B-1----:R-:W-:Y:S03]  /*29490*/  HMMA.1688.F32.TF32 R76, R168, R16.reuse, R8 ;  /* 0x00000010a84c723c */ /* 0x082fe60000081008 */
[----:B------:R-:W1:Y:S04]  /*294a0*/  LDSM.16.M88.4 R8, [R5+0x21c00] ;  /* 0x021c00000508783b */ /* 0x000e680000000200 */
[----:B------:R-:W-:Y:S01]  /*294b0*/  STL [R1+0x224c], R15 ;  /* 0x00224c0f01007387 */ /* 0x000fe20000100800 */
[-C--:B------:R-:W-:Y:S08]  /*294c0*/  HMMA.1688.F32.TF32 R84, R172, R16.reuse, R68 ;  /* 0x00000010ac54723c */ /* 0x080ff00000081044 */
[-C--:B------:R-:W-:Y:S08]  /*294d0*/  HMMA.1688.F32.TF32 R68, R180, R16.reuse, R56 ;  /* 0x00000010b444723c */ /* 0x080ff00000081038 */
[-C--:B------:R-:W-:Y:S01]  /*294e0*/  HMMA.1688.F32.TF32 R56, R188, R16.reuse, R92 ;  /* 0x00000010bc38723c */ /* 0x080fe2000008105c */
[----:B-1----:R-:W-:Y:S04]  /*294f0*/  STL [R1+0x2244], R10 ;  /* 0x0022440a01007387 */ /* 0x002fe80000100800 */
[----:B------:R-:W-:Y:S04]  /*29500*/  STL.64 [R1+0x4b0], R76 ;  /* 0x0004b04c01007387 */ /* 0x000fe80000100a00 */
[----:B------:R1:W-:Y:S02]  /*29510*/  STL.64 [R1+0x4b8], R78 ;  /* 0x0004b84e01007387 */ /* 0x0003e40000100a00 */
[-C--:B-1----:R-:W-:Y:S08]  /*29520*/  HMMA.1688.F32.TF32 R76, R176, R16.reuse, R64 ;  /* 0x00000010b04c723c */ /* 0x082ff00000081040 */
[-C--:B------:R-:W-:Y:S01]  /*29530*/  HMMA.1688.F32.TF32 R64, R184, R16.reuse, R132 ;  /* 0x00000010b840723c */ /* 0x080fe20000081084 */
[----:B------:R-:W-:Y:S04]  /*29540*/  STL [R1+0x2240], R11 ;  /* 0x0022400b01007387 */ /* 0x000fe80000100800 */
[----:B------:R-:W-:Y:S04]  /*29550*/  STL.64 [R1+0x600], R84 ;  /* 0x0006005401007387 */ /* 0x000fe80000100a00 */
[----:B------:R-:W-:Y:S06]  /*29560*/  STL.64 [R1+0x608], R86 ;  /* 0x0006085601007387 */ /* 0x000fec0000100a00 */
[----:B------:R-:W-:Y:S04]  /*29570*/  STL.64 [R1+0x830], R76 ;  /* 0x0008304c01007387 */ /* 0x000fe80000100a00 */
[----:B------:R-:W-:Y:S04]  /*29580*/  STL.64 [R1+0x838], R78 ;  /* 0x0008384e01007387 */ /* 0x000fe80000100a00 */
        /* <DEDUP_REMOVED lines=8> */
[-C--:B-1----:R-:W-:Y:S08]  /*29610*/  HMMA.1688.F32.TF32 R56, R200, R16.reuse, R88 ;  /* 0x00000010c838723c */ /* 0x082ff00000081058 */
[----:B------:R-:W-:Y:S01]  /*29620*/  HMMA.1688.F32.TF32 R16, R204, R16, R128 ;  /* 0x00000010cc10723c */ /* 0x000fe20000081080 */
        /* <DEDUP_REMOVED lines=8> */
[-C--:B-1----:R-:W-:Y:S03]  /*296b0*/  HMMA.1688.F32.TF32 R56, R40, R12.reuse, R208 ;  /* 0x0000000c2838723c */ /* 0x082fe600000810d0 */
[----:B------:R-:W1:Y:S05]  /*296c0*/  LDSM.16.M88.4 R128, [R5+0x22000] ;  /* 0x022000000580783b */ /* 0x000e6a0000000200 */
[-C--:B--2---:R-:W-:Y:S01]  /*296d0*/  HMMA.1688.F32.TF32 R16, R44, R12.reuse, R144 ;  /* 0x0000000c2c10723c */ /* 0x084fe20000081090 */
[----:B------:R-:W-:Y:S04]  /*296e0*/  STL.64 [R1+0x2c0], R60 ;  /* 0x0002c03c01007387 */ /* 0x000fe80000100a00 */
[----:B------:R2:W-:Y:S10]  /*296f0*/  STL.64 [R1+0x2c8], R62 ;  /* 0x0002c83e01007387 */ /* 0x0005f40000100a00 */
[----:B------:R-:W-:Y:S01]  /*29700*/  STL.64 [R1+0x2d0], R56 ;  /* 0x0002d03801007387 */ /* 0x000fe20000100a00 */
[-C--:B--2---:R-:W-:Y:S03]  /*29710*/  HMMA.1688.F32.TF32 R60, R48, R12.reuse, R140 ;  /* 0x0000000c303c723c */ /* 0x084fe6000008108c */
[----:B------:R2:W-:Y:S04]  /*29720*/  STL.64 [R1+0x2d8], R58 ;  /* 0x0002d83a01007387 */ /* 0x0005e80000100a00 */
[----:B------:R-:W-:Y:S04]  /*29730*/  STL.64 [R1+0x2e0], R16 ;  /* 0x0002e01001007387 */ /* 0x000fe80000100a00 */
[----:B------:R3:W-:Y:S01]  /*29740*/  STL.64 [R1+0x2e8], R18 ;  /* 0x0002e81201007387 */ /* 0x0007e20000100a00 */
[-C--:B--2---:R-:W-:Y:S08]  /*29750*/  HMMA.1688.F32.TF32 R56, R52, R12.reuse, R124 ;  /* 0x0000000c3438723c */ /* 0x084ff0000008107c */
[-C--:B---3--:R-:W-:Y:S03]  /*29760*/  HMMA.1688.F32.TF32 R16, R164, R12.reuse, R120 ;  /* 0x0000000ca410723c */ /* 0x088fe60000081078 */
[----:B------:R-:W-:Y:S04]  /*29770*/  STL.64 [R1+0x2f0], R60 ;  /* 0x0002f03c01007387 */ /* 0x000fe80000100a00 */
[----:B------:R2:W-:Y:S08]  /*29780*/  STL.64 [R1+0x2f8], R62 ;  /* 0x0002f83e01007387 */ /* 0x0005f00000100a00 */
        /* <DEDUP_REMOVED lines=8> */
[----:B------:R-:W-:Y:S04]  /*29810*/  STL.64 [R1+0x358], R62 ;  /* 0x0003583e01007387 */ /* 0x000fe80000100a00 */
[----:B------:R-:W2:Y:S04]  /*29820*/  LDL.LU R116, [R1+0x150] ;  /* 0x0001500001747983 */ /* 0x000ea80000300800 */
[----:B------:R3:W-:Y:S04]  /*29830*/  STL.64 [R1+0x4a0], R56 ;  /* 0x0004a03801007387 */ /* 0x0007e80000100a00 */
[----:B------:R4:W-:Y:S04]  /*29840*/  STL.64 [R1+0x4a8], R58 ;  /* 0x0004a83a01007387 */ /* 0x0009e80000100a00 */
[----:B------:R-:W-:Y:S04]  /*29850*/  STL.64 [R1+0x6b0], R16 ;  /* 0x0006b01001007387 */ /* 0x000fe80000100a00 */
        /* <DEDUP_REMOVED lines=32> */
[----:B------:R-:W4:Y:S04]  /*29a60*/  LDL.LU R68, [R1+0xb0] ;  /* 0x0000b00001447983 */ /* 0x000f280000300800 */
[----:B------:R-:W4:Y:S04]  /*29a70*/  LDL.LU R69, [R1+0xb4] ;  /* 0x0000b40001457983 */ /* 0x000f280000300800 */
[----:B------:R-:W4:Y:S04]  /*29a80*/  LDL.LU R70, [R1+0xb8] ;  /* 0x0000b80001467983 */ /* 0x000f280000300800 */
[----:B------:R-:W4:Y:S04]  /*29a90*/  LDL.LU R71, [R1+0xbc] ;  /* 0x0000bc0001477983 */ /* 0x000f280000300800 */
        /* <DEDUP_REMOVED lines=36> */
[-C--:B-1----:R-:W-:Y:S08]  /*29ce0*/  HMMA.1688.F32.TF32 R16, R180, R12.reuse, R76 ;  /* 0x0000000cb410723c */ /* 0x082ff0000008104c */
[-C--:B----4-:R-:W-:Y:S08]  /*29cf0*/  HMMA.1688.F32.TF32 R68, R184, R12.reuse, R68 ;  /* 0x0000000cb844723c */ /* 0x090ff00000081044 */
[-C--:B--2---:R-:W-:Y:S07]  /*29d00*/  HMMA.1688.F32.TF32 R64, R188, R12.reuse, R64 ;  /* 0x0000000cbc40723c */ /* 0x084fee0000081040 */
[----:B------:R-:W-:Y:S04]  /*29d10*/  STL.64 [R1+0x860], R16 ;  /* 0x0008601001007387 */ /* 0x000fe80000100a00 */
[----:B------:R3:W-:Y:S02]  /*29d20*/  STL.64 [R1+0x868], R18 ;  /* 0x0008681201007387 */ /* 0x0007e40000100a00 */
[-C--:B---3--:R-:W-:Y:S08]  /*29d30*/  HMMA.1688.F32.TF32 R16, R192, R12.reuse, R56 ;  /* 0x0000000cc010723c */ /* 0x088ff00000081038 */
[-C--:B------:R-:W-:Y:S01]  /*29d40*/  HMMA.1688.F32.TF32 R56, R196, R12.reuse, R132 ;  /* 0x0000000cc438723c */ /* 0x080fe20000081084 */
        /* <DEDUP_REMOVED lines=8> */
[----:B------:R-:W1:Y:S01]  /*29dd0*/  LDSM.16.M88.4 R132, [R5+0x22400] ;  /* 0x022400000584783b */ /* 0x000e620000000200 */
[----:B--2---:R-:W-:Y:S03]  /*29de0*/  HMMA.1688.F32.TF32 R16, R204, R12, R156 ;  /* 0x0000000ccc10723c */ /* 0x004fe6000008109c */
[----:B------:R2:W-:Y:S04]  /*29df0*/  STL.64 [R1+0x1058], R58 ;  /* 0x0010583a01007387 */ /* 0x0005e80000100a00 */
[----:B------:R-:W-:Y:S01]  /*29e00*/  LDSM.16.M88.4 R156, [R5+0x23c00] ;  /* 0x023c0000059c783b */ /* 0x000fe20000000200 */
[-C--:B------:R-:W-:Y:S08]  /*29e10*/  HMMA.1688.F32.TF32 R12, R40, R8.reuse, R72 ;  /* 0x00000008280c723c */ /* 0x080ff00000081048 */
[----:B--2---:R-:W-:Y:S01]  /*29e20*/  HMMA.1688.F32.TF32 R56, R36, R8, R80 ;  /* 0x000000082438723c */ /* 0x004fe20000081050 */
[----:B------:R-:W-:Y:S04]  /*29e30*/  STL.64 [R1+0x1170], R64 ;  /* 0x0011704001007387 */ /* 0x000fe80000100a00 */
[----:B------:R-:W-:Y:S04]  /*29e40*/  STL.64 [R1+0x1178], R66 ;  /* 0x0011784201007387 */ /* 0x000fe80000100a00 */
[----:B------:R-:W-:Y:S04]  /*29e50*/  STL.64 [R1+0x1220], R16 ;  /* 0x0012201001007387 */ /* 0x000fe80000100a00 */
[----:B------:R2:W-:Y:S03]  /*29e60*/  STL.64 [R1+0x1228], R18 ;  /* 0x0012281201007387 */ /* 0x0005e60000100a00 */
[----:B--2---:R-:W-:Y:S01]  /*29e70*/  IMAD.MOV.U32 R19, RZ, RZ, R14 ;  /* 0x000000ffff137224 */ /* 0x004fe200078e000e */
[----:B------:R-:W-:-:S06]  /*29e80*/  MOV R14, R15 ;  /* 0x0000000f000e7202 */ /* 0x000fcc0000000f00 */
[----:B------:R-:W-:Y:S01]  /*29e90*/  STL.64 [R1+0x1f0], R56 ;  /* 0x0001f03801007387 */ /* 0x000fe20000100a00 */
[----:B------:R-:W-:-:S03]  /*29ea0*/  IMAD.MOV.U32 R18, RZ, RZ, R13 ;  /* 0x000000ffff127224 */ /* 0x000fc600078e000d */
[----:B------:R-:W-:Y:S04]  /*29eb0*/  STL.64 [R1+0x1f8], R58 ;  /* 0x0001f83a01007387 */ /* 0x000fe80000100a00 */
[----:B------:R-:W-:Y:S04]  /*29ec0*/  STL [R1+0x230], R12 ;  /* 0x0002300c01007387 */ /* 0x000fe80000100800 */
[----:B------:R2:W-:Y:S02]  /*29ed0*/  STL [R1+0x2264], R14 ;  /* 0x0022640e01007387 */ /* 0x0005e40000100800 */
[-C--:B--2---:R-:W-:Y:S02]  /*29ee0*/  HMMA.1688.F32.TF32 R12, R44, R8.reuse, R88 ;  /* 0x000000082c0c723c */ /* 0x084fe40000081058 */
[----:B------:R-:W-:Y:S04]  /*29ef0*/  STL [R1+0x2260], R19 ;  /* 0x0022601301007387 */ /* 0x000fe80000100800 */
[----:B------:R2:W-:Y:S02]  /*29f00*/  STL [R1+0x225c], R18 ;  /* 0x00225c1201007387 */ /* 0x0005e40000100800 */
[-C--:B------:R-:W-:Y:S08]  /*29f10*/  HMMA.1688.F32.TF32 R56, R48, R8.reuse, R60 ;  /* 0x000000083038723c */ /* 0x080ff0000008103c */
[-C--:B--2---:R-:W-:Y:S07]  /*29f20*/  HMMA.1688.F32.TF32 R16, R52, R8.reuse, R208 ;  /* 0x000000083410723c */ /* 0x084fee00000810d0 */
[----:B------:R-:W-:Y:S04]  /*29f30*/  STL.64 [R1+0x250], R12 ;  /* 0x0002500c01007387 */ /* 0x000fe80000100a00 */
[----:B------:R2:W-:Y:S02]  /*29f40*/  STL.64 [R1+0x258], R14 ;  /* 0x0002580e01007387 */ /* 0x0005e40000100a00 */
[-C--:B--2---:R-:W-:Y:S02]  /*29f50*/  HMMA.1688.F32.TF32 R12, R164, R8.reuse, R144 ;  /* 0x00000008a40c723c */ /* 0x084fe40000081090 */
[----:B------:R-:W-:Y:S04]  /*29f60*/  STL.64 [R1+0x260], R56 ;  /* 0x0002603801007387 */ /* 0x000fe80000100a00 */
[----:B------:R-:W-:Y:S04]  /*29f70*/  STL.64 [R1+0x268], R58 ;  /* 0x0002683a01007387 */ /* 0x000fe80000100a00 */
[----:B------:R-:W-:Y:S04]  /*29f80*/  STL.64 [R1+0x290], R16 ;  /* 0x0002901001007387 */ /* 0x000fe80000100a00 */
[----:B------:R-:W-:Y:S04]  /*29f90*/  STL.64 [R1+0x298], R18 ;  /* 0x0002981201007387 */ /* 0x000fe80000100a00 */
[----:B------:R-:W-:Y:S05]  /*29fa0*/  STL [R1+0x2268], R130 ;  /* 0x0022688201007387 */ /* 0x000fea0000100800 */
[----:B------:R-:W-:Y:S04]  /*29fb0*/  STL.64 [R1+0x280], R12 ;  /* 0x0002800c01007387 */ /* 0x000fe80000100a00 */
[----:B------:R2:W-:Y:S02]  /*29fc0*/  STL.64 [R1+0x288], R14 ;  /* 0x0002880e01007387 */ /* 0x0005e40000100a00 */
[-C--:B--2---:R-:W-:Y:S02]  /*29fd0*/  HMMA.1688.F32.TF32 R12, R168, R8.reuse, R140 ;  /* 0x00000008a80c723c */ /* 0x084fe4000008108c */
[----:B------:R-:W-:Y:S04]  /*29fe0*/  STL [R1+0x2248], R131 ;  /* 0x0022488301007387 */ /* 0x000fe80000100800 */
[----:B-1----:R-:W-:Y:S02]  /*29ff0*/  STL [R1+0x2270], R134 ;  /* 0x0022708601007387 */ /* 0x002fe40000100800 */
[-C--:B------:R-:W-:Y:S11]  /*2a000*/  HMMA.1688.F32.TF32 R16, R172, R8.reuse, R124 ;  /* 0x00000008ac10723c */ /* 0x080ff6000008107c */
[----:B------:R-:W-:Y:S04]  /*2a010*/  @!UPT UIADD3 URZ, URZ, URZ, URZ ;  /* 0x0000003f3f3ff290 */ /* 0x000fe8000fffe03f */
[----:B------:R-:W-:Y:S04]  /*2a020*/  STL.64 [R1+0x270], R12 ;  /* 0x0002700c01007387 */ /* 0x000fe80000100a00 */
[----:B------:R1:W-:Y:S02]  /*2a030*/  STL.64 [R1+0x278], R14 ;  /* 0x0002780e01007387 */ /* 0x0003e40000100a00 */
[-C--:B-1----:R-:W-:Y:S02]  /*2a040*/  HMMA.1688.F32.TF32 R12, R176, R8.reuse, R120 ;  /* 0x00000008b00c723c */ /* 0x082fe40000081078 */
[----:B------:R-:W-:Y:S04]  /*2a050*/  STL [R1+0x226c], R135 ;  /* 0x00226c8701007387 */ /* 0x000fe80000100800 */
[----:B------:R-:W-:Y:S02]  /*2a060*/  STL.64 [R1+0x330], R16 ;  /* 0x0003301001007387 */ /* 0x000fe40000100a00 */
[-C--:B------:R-:W-:Y:S02]  /*2a070*/  HMMA.1688.F32.TF32 R56, R180, R8.reuse, R112 ;  /* 0x00000008b438723c */ /* 0x080fe40000081070 */
[----:B------:R1:W-:Y:S06]  /*2a080*/  STL.64 [R1+0x338], R18 ;  /* 0x0003381201007387 */ /* 0x0003ec0000100a00 */
[-C--:B-1----:R-:W-:Y:S07]  /*2a090*/  HMMA.1688.F32.TF32 R16, R184, R8.reuse, R116 ;  /* 0x00000008b810723c */ /* 0x082fee0000081074 */
[----:B------:R-:W-:Y:S04]  /*2a0a0*/  STL.64 [R1+0x520], R12 ;  /* 0x0005200c01007387 */ /* 0x000fe80000100a00 */
[----:B------:R1:W-:Y:S02]  /*2a0b0*/  STL.64 [R1+0x528], R14 ;  /* 0x0005280e01007387 */ /* 0x0003e40000100a00 */
[-C--:B-1----:R-:W-:Y:S02]  /*2a0c0*/  HMMA.1688.F32.TF32 R12, R188, R8.reuse, R108 ;  /* 0x00000008bc0c723c */ /* 0x082fe4000008106c */
[----:B------:R1:W-:Y:S04]  /*2a0d0*/  STL.64 [R1+0x6f0], R56 ;  /* 0x0006f03801007387 */ /* 0x0003e80000100a00 */
[----:B------:R2:W-:Y:S04]  /*2a0e0*/  STL.64 [R1+0x6f8], R58 ;  /* 0x0006f83a01007387 */ /* 0x0005e80000100a00 */
[----:B------:R-:W3:Y:S04]  /*2a0f0*/  LDL.LU R116, [R1+0x240] ;  /* 0x0002400001747983 */ /* 0x000ee80000300800 */
[----:B------:R-:W-:Y:S04]  /*2a100*/  STL.64 [R1+0x900], R16 ;  /* 0x0009001001007387 */ /* 0x000fe80000100a00 */
[----:B------:R4:W-:Y:S05]  /*2a110*/  STL.64 [R1+0x908], R18 ;  /* 0x0009081201007387 */ /* 0x0009ea0000100a00 */
[----:B------:R-:W-:Y:S04]  /*2a120*/  STL.64 [R1+0x9d0], R12 ;  /* 0x0009d00c01007387 */ /* 0x000fe80000100a00 */
        /* <DEDUP_REMOVED lines=28> */
[----:B------:R-:W3:Y:S04]  /*2a2f0*/  LDL.LU R68, [R1+0x130] ;  /* 0x0001300001447983 */ /* 0x000ee80000300800 */
[----:B------:R-:W3:Y:S04]  /*2a300*/  LDL.LU R69, [R1+0x134] ;  /* 0x0001340001457983 */ /* 0x000ee80000300800 */
[----:B------:R-:W3:Y:S04]  /*2a310*/  LDL.LU R70, [R1+0x138] ;  /* 0x0001380001467983 */ /* 0x000ee80000300800 */
[----:B------:R-:W3:Y:S04]  /*2a320*/  LDL.LU R71, [R1+0x13c] ;  /* 0x00013c0001477983 */ /* 0x000ee80000300800 */
[----:B-1----:R-:W3:Y:S04]  /*2a330*/  LDL.LU R56, [R1+0x110] ;  /* 0x0001100001387983 */ /* 0x002ee80000300800 */
[----:B------:R-:W3:Y:S04]  /*2a340*/  LDL.LU R57, [R1+0x114] ;  /* 0x0001140001397983 */ /* 0x000ee80000300800 */
[----:B--2---:R-:W2:Y:S04]  /*2a350*/  LDL.LU R58, [R1+0x118] ;  /* 0x00011800013a7983 */ /* 0x004ea80000300800 */
        /* <DEDUP_REMOVED lines=29> */
[-C--:B----4-:R-:W-:Y:S08]  /*2a530*/  HMMA.1688.F32.TF32 R16, R196, R8.reuse, R64 ;  /* 0x00000008c410723c */ /* 0x090ff00000081040 */
[-C--:B---3--:R-:W-:Y:S08]  /*2a540*/  HMMA.1688.F32.TF32 R68, R192, R8.reuse, R68 ;  /* 0x00000008c044723c */ /* 0x088ff00000081044 */
[-C--:B--2---:R-:W-:Y:S11]  /*2a550*/  HMMA.1688.F32.TF32 R12, R200, R8.reuse, R56 ;  /* 0x00000008c80c723c */ /* 0x084ff60000081038 */
[----:B------:R-:W-:Y:S04]  /*2a560*/  @!UPT UIADD3 URZ, URZ, URZ, URZ ;  /* 0x0000003f3f3ff290 */ /* 0x000fe8000fffe03f */
[----:B------:R-:W-:Y:S04]  /*2a570*/  STL.64 [R1+0xd60], R68 ;  /* 0x000d604401007387 */ /* 0x000fe80000100a00 */
[----:B------:R-:W-:Y:S04]  /*2a580*/  STL.64 [R1+0xd68], R70 ;  /* 0x000d684601007387 */ /* 0x000fe80000100a00 */
[----:B------:R-:W-:Y:S04]  /*2a590*/  STL.64 [R1+0xf40], R16 ;  /* 0x000f401001007387 */ /* 0x000fe80000100a00 */
[----:B------:R1:W-:Y:S02]  /*2a5a0*/  STL.64 [R1+0xf48], R18 ;  /* 0x000f481201007387 */ /* 0x0003e40000100a00 */
[----:B-1----:R-:W-:Y:S01]  /*2a5b0*/  HMMA.1688.F32.TF32 R16, R204, R8, R136 ;  /* 0x00000008cc10723c */ /* 0x002fe20000081088 */
[----:B------:R-:W-:-:S02]  /*2a5c0*/  IMAD.MOV.U32 R2, RZ, RZ, R13 ;  /* 0x000000ffff027224 */ /* 0x000fc400078e000d */
[----:B------:R-:W-:Y:S02]  /*2a5d0*/  IMAD.MOV.U32 R0, RZ, RZ, R14 ;  /* 0x000000ffff007224 */ /* 0x000fe400078e000e */
[----:B------:R-:W-:Y:S01]  /*2a5e0*/  IMAD.MOV.U32 R7, RZ, RZ, R15 ;  /* 0x000000ffff077224 */ /* 0x000fe200078e000f */
[----:B------:R-:W-:Y:S04]  /*2a5f0*/  STL [R1+0x1040], R12 ;  /* 0x0010400c01007387 */ /* 0x000fe80000100800 */
[----:B------:R-:W-:Y:S04]  /*2a600*/  STL [R1+0x2068], R2 ;  /* 0x0020680201007387 */ /* 0x000fe80000100800 */
[----:B------:R-:W-:Y:S04]  /*2a610*/  STL [R1+0x2064], R0 ;  /* 0x0020640001007387 */ /* 0x000fe80000100800 */
[----:B------:R-:W-:Y:S04]  /*2a620*/  STL [R1+0x2060], R7 ;  /* 0x0020600701007387 */ /* 0x000fe80000100800 */
[----:B------:R-:W1:Y:S02]  /*2a630*/  LDSM.16.M88.4 R136, [R5+0x22800] ;  /* 0x022800000588783b */ /* 0x000e640000000200 */
[----:B------:R-:W-:-:S02]  /*2a640*/  IMAD.MOV.U32 R8, RZ, RZ, R19 ;  /* 0x000000ffff087224 */ /* 0x000fc400078e0013 */
[----:B------:R-:W-:-:S03]  /*2a650*/  IMAD.MOV.U32 R9, RZ, RZ, R18 ;  /* 0x000000ffff097224 */ /* 0x000fc600078e0012 */
[----:B------:R-:W-:Y:S04]  /*2a660*/  STL [R1+0x2070], R8 ;  /* 0x0020700801007387 */ /* 0x000fe80000100800 */
[----:B------:R2:W-:Y:S02]  /*2a670*/  STL [R1+0x206c], R9 ;  /* 0x00206c0901007387 */ /* 0x0005e40000100800 */
[----:B--2---:R-:W-:Y:S01]  /*2a680*/  HMMA.1688.F32.TF32 R8, R36, R128, R92 ;  /* 0x000000802408723c */ /* 0x004fe2000008105c */
[----:B------:R-:W-:Y:S01]  /*2a690*/  IMAD.MOV.U32 R12, RZ, RZ, R17 ;  /* 0x000000ffff0c7224 */ /* 0x000fe200078e0011 */
[----:B------:R-:W-:-:S04]  /*2a6a0*/  MOV R13, R16 ;  /* 0x00000010000d7202 */ /* 0x000fc80000000f00 */
[----:B------:R-:W-:Y:S02]  /*2a6b0*/  STL [R1+0x205c], R12 ;  /* 0x00205c0c01007387 */ /* 0x000fe40000100800 */
[-C--:B------:R-:W-:Y:S02]  /*2a6c0*/  HMMA.1688.F32.TF32 R16, R40, R128.reuse, R80 ;  /* 0x000000802810723c */ /* 0x080fe40000081050 */
[----:B------:R2:W-:Y:S06]  /*2a6d0*/  STL [R1+0x2058], R13 ;  /* 0x0020580d01007387 */ /* 0x0005ec0000100800 */
[-C--:B--2---:R-:W-:Y:S07]  /*2a6e0*/  HMMA.1688.F32.TF32 R12, R44, R128.reuse, R72 ;  /* 0x000000802c0c723c */ /* 0x084fee0000081048 */
[----:B------:R-:W-:Y:S04]  /*2a6f0*/  STL.64 [R1+0x100], R8 ;  /* 0x0001000801007387 */ /* 0x000fe80000100a00 */
[----:B------:R2:W-:Y:S02]  /*2a700*/  STL.64 [R1+0x108], R10 ;  /* 0x0001080a01007387 */ /* 0x0005e40000100a00 */
[-C--:B--2---:R-:W-:Y:S02]  /*2a710*/  HMMA.1688.F32.TF32 R8, R48, R128.reuse, R88 ;  /* 0x000000803008723c */ /* 0x084fe40000081058 */
[----:B------:R-:W-:Y:S04]  /*2a720*/  STL.64 [R1+0x170], R16 ;  /* 0x0001701001007387 */ /* 0x000fe80000100a00 */
[----:B------:R2:W-:Y:S04]  /*2a730*/  STL.64 [R1+0x178], R18 ;  /* 0x0001781201007387 */ /* 0x0005e80000100a00 */
[----:B------:R-:W-:Y:S04]  /*2a740*/  STL.64 [R1+0x190], R12 ;  /* 0x0001900c01007387 */ /* 0x000fe80000100a00 */
[----:B------:R3:W-:Y:S01]  /*2a750*/  STL.64 [R1+0x198], R14 ;  /* 0x0001980e01007387 */ /* 0x0007e20000100a00 */
[-C--:B--2---:R-:W-:Y:S08]  /*2a760*/  HMMA.1688.F32.TF32 R16, R52, R128.reuse, R60 ;  /* 0x000000803410723c */ /* 0x084ff0000008103c */
[----:B------:R-:W-:Y:S01]  /*2a770*/  STL.64 [R1+0x1d0], R8 ;  /* 0x0001d00801007387 */ /* 0x000fe20000100a00 */
[-C--:B---3--:R-:W-:Y:S03]  /*2a780*/  HMMA.1688.F32.TF32 R12, R164, R128.reuse, R208 ;  /* 0x00000080a40c723c */ /* 0x088fe600000810d0 */
[----:B------:R2:W-:Y:S05]  /*2a790*/  STL.64 [R1+0x1d8], R10 ;  /* 0x0001d80a01007387 */ /* 0x0005ea0000100a00 */
[-C--:B--2---:R-:W-:Y:S06]  /*2a7a0*/  HMMA.1688.F32.TF32 R8, R168, R128.reuse, R144 ;  /* 0x00000080a808723c */ /* 0x084fec0000081090 */
[----:B------:R-:W-:Y:S04]  /*2a7b0*/  STL.64 [R1+0x1c0], R16 ;  /* 0x0001c01001007387 */ /* 0x000fe80000100a00 */
[----:B------:R2:W-:Y:S05]  /*2a7c0*/  STL.64 [R1+0x1c8], R18 ;  /* 0x0001c81201007387 */ /* 0x0005ea0000100a00 */
[----:B------:R-:W-:Y:S04]  /*2a7d0*/  STL.64 [R1+0x1b0], R12 ;  /* 0x0001b00c01007387 */ /* 0x000fe80000100a00 */
[----:B------:R3:W-:Y:S01]  /*2a7e0*/  STL.64 [R1+0x1b8], R14 ;  /* 0x0001b80e01007387 */ /* 0x0007e20000100a00 */
[-C--:B--2---:R-:W-:Y:S03]  /*2a7f0*/  HMMA.1688.F32.TF32 R16, R172, R128.reuse, R140 ;  /* 0x00000080ac10723c */ /* 0x084fe6000008108c */
[----:B------:R-:W-:Y:S05]  /*2a800*/  STL.64 [R1+0x1a0], R8 ;  /* 0x0001a00801007387 */ /* 0x000fea0000100a00 */
[-C--:B---3--:R-:W-:Y:S01]  /*2a810*/  HMMA.1688.F32.TF32 R12, R176, R128.reuse, R124 ;  /* 0x00000080b00c723c */ /* 0x088fe2000008107c */
[----:B------:R2:W-:Y:S07]  /*2a820*/  STL.64 [R1+0x1a8], R10 ;  /* 0x0001a80a01007387 */ /* 0x0005ee0000100a00 */
[-C--:B--2---:R-:W-:Y:S07]  /*2a830*/  HMMA.1688.F32.TF32 R8, R180, R128.reuse, R120 ;  /* 0x00000080b408723c */ /* 0x084fee0000081078 */
[----:B------:R-:W-:Y:S04]  /*2a840*/  STL.64 [R1+0x180], R16 ;  /* 0x0001801001007387 */ /* 0x000fe80000100a00 */
[----:B------:R2:W-:Y:S04]  /*2a850*/  STL.64 [R1+0x188], R18 ;  /* 0x0001881201007387 */ /* 0x0005e80000100a00 */
        /* <DEDUP_REMOVED lines=16> */
[----:B------:R-:W2:Y:S04]  /*2a960*/  LDL.LU R127, [R1+0xa3c] ;  /* 0x000a3c00017f7983 */ /* 0x000ea80000300800 */
        /* <DEDUP_REMOVED lines=44> */
[-C--:B---3--:R-:W-:Y:S08]  /*2ac30*/  HMMA.1688.F32.TF32 R8, R200, R128.reuse, R72 ;  /* 0x00000080c808723c */ /* 0x088ff00000081048 */
[----:B--2---:R-:W-:Y:S11]  /*2ac40*/  HMMA.1688.F32.TF32 R12, R196, R128, R80 ;  /* 0x00000080c40c723c */ /* 0x004ff60000081050 */
[----:B------:R-:W-:Y:S05]  /*2ac50*/  @!UPT UIADD3 URZ, URZ, URZ, URZ ;  /* 0x0000003f3f3ff290 */ /* 0x000fea000fffe03f */
[----:B------:R-:W-:Y:S01]  /*2ac60*/  MOV R0, R8 ;  /* 0x0000000800007202 */ /* 0x000fe20000000f00 */
[----:B------:R-:W-:-:S06]  /*2ac70*/  IMAD.MOV.U32 R7, RZ, RZ, R9 ;  /* 0x000000ffff077224 */ /* 0x000fcc00078e0009 */
[----:B------:R2:W-:Y:S02]  /*2ac80*/  STL.64 [R1+0xe10], R12 ;  /* 0x000e100c01007387 */ /* 0x0005e40000100a00 */
[----:B--2---:R-:W-:Y:S02]  /*2ac90*/  IMAD.MOV.U32 R12, RZ, RZ, R10 ;  /* 0x000000ffff0c7224 */ /* 0x004fe400078e000a */
[----:B------:R-:W-:Y:S02]  /*2aca0*/  IMAD.MOV.U32 R13, RZ, RZ, R11 ;  /* 0x000000ffff0d7224 */ /* 0x000fe400078e000b */
[----:B------:R-:W-:Y:S01]  /*2acb0*/  HMMA.1688.F32.TF32 R8, R204, R128, R160 ;  /* 0x00000080cc08723c */ /* 0x000fe200000810a0 */
[----:B------:R-:W-:Y:S04]  /*2acc0*/  STL.64 [R1+0xe18], R14 ;  /* 0x000e180e01007387 */ /* 0x000fe80000100a00 */
[----:B------:R-:W-:Y:S04]  /*2acd0*/  STL [R1+0x2080], R13 ;  /* 0x0020800d01007387 */ /* 0x000fe80000100800 */
[----:B------:R-:W-:Y:S01]  /*2ace0*/  STL [R1+0x207c], R0 ;  /* 0x00207c0001007387 */ /* 0x000fe20000100800 */
[-C--:B----4-:R-:W-:Y:S03]  /*2acf0*/  HMMA.1688.F32.TF32 R16, R36, R132.reuse, R88 ;  /* 0x000000842410723c */ /* 0x090fe60000081058 */
[----:B------:R-:W-:Y:S04]  /*2ad00*/  STL [R1+0x2078], R7 ;  /* 0x0020780701007387 */ /* 0x000fe80000100800 */
[----:B------:R2:W-:Y:S06]  /*2ad10*/  STL [R1+0x2074], R12 ;  /* 0x0020740c01007387 */ /* 0x0005ec0000100800 */
[----:B------:R-:W-:Y:S01]  /*2ad20*/  STL.64 [R1+0x1060], R8 ;  /* 0x0010600801007387 */ /* 0x000fe20000100a00 */
[-C--:B--2---:R-:W-:Y:S03]  /*2ad30*/  HMMA.1688.F32.TF32 R12, R40, R132.reuse, R60 ;  /* 0x00000084280c723c */ /* 0x084fe6000008103c */
[----:B------:R2:W-:Y:S05]  /*2ad40*/  STL.64 [R1+0x1068], R10 ;  /* 0x0010680a01007387 */ /* 0x0005ea0000100a00 */
[-C--:B--2---:R-:W-:Y:S01]  /*2ad50*/  HMMA.1688.F32.TF32 R8, R44, R132.reuse, R208 ;  /* 0x000000842c08723c */ /* 0x084fe200000810d0 */
[----:B------:R-:W-:Y:S04]  /*2ad60*/  STL.64 [R1+0x80], R16 ;  /* 0x0000801001007387 */ /* 0x000fe80000100a00 */
[----:B------:R2:W-:Y:S10]  /*2ad70*/  STL.64 [R1+0x88], R18 ;  /* 0x0000881201007387 */ /* 0x0005f40000100a00 */
[----:B------:R-:W-:Y:S04]  /*2ad80*/  STL.64 [R1+0xf0], R12 ;  /* 0x0000f00c01007387 */ /* 0x000fe80000100a00 */
[----:B------:R3:W-:Y:S01]  /*2ad90*/  STL.64 [R1+0xf8], R14 ;  /* 0x0000f80e01007387 */ /* 0x0007e20000100a00 */
[-C--:B--2---:R-:W-:Y:S03]  /*2ada0*/  HMMA.1688.F32.TF32 R16, R48, R132.reuse, R144 ;  /* 0x000000843010723c */ /* 0x084fe60000081090 */
[----:B------:R-:W-:Y:S05]  /*2adb0*/  STL.64 [R1+0x160], R8 ;  /* 0x0001600801007387 */ /* 0x000fea0000100a00 */
[-C--:B---3--:R-:W-:Y:S01]  /*2adc0*/  HMMA.1688.F32.TF32 R12, R52, R132.reuse, R140 ;  /* 0x00000084340c723c */ /* 0x088fe2000008108c */
[----:B------:R2:W-:Y:S04]  /*2add0*/  STL.64 [R1+0x168], R10 ;  /* 0x0001680a01007387 */ /* 0x0005e80000100a00 */
[----:B------:R-:W3:Y:S03]  /*2ade0*/  LDSM.16.M88.4 R140, [R5+0x22c00] ;  /* 0x022c0000058c783b */ /* 0x000ee60000000200 */
[-C--:B--2---:R-:W-:Y:S07]  /*2adf0*/  HMMA.1688.F32.TF32 R8, R164, R132.reuse, R124 ;  /* 0x00000084a408723c */ /* 0x084fee000008107c */
        /* <DEDUP_REMOVED lines=8> */
[----:B------:R-:W-:Y:S06]  /*2ae80*/  STL [R1+0x2274], R139 ;  /* 0x0022748b01007387 */ /* 0x000fec0000100800 */
[-C--:B------:R-:W-:Y:S01]  /*2ae90*/  HMMA.1688.F32.TF32 R240, R172, R132.reuse, R112 ;  /* 0x00000084acf0723c */ /* 0x080fe20000081070 */
[----:B---3--:R-:W-:Y:S07]  /*2aea0*/  STL [R1+0x2280], R142 ;  /* 0x0022808e01007387 */ /* 0x008fee0000100800 */
[-C--:B------:R-:W-:Y:S07]  /*2aeb0*/  HMMA.1688.F32.TF32 R12, R176, R132.reuse, R116 ;  /* 0x00000084b00c723c */ /* 0x080fee0000081074 */
[----:B------:R-:W-:Y:S04]  /*2aec0*/  STL.64 [R1], R8 ;  /* 0x0000000801007387 */ /* 0x000fe80000100a00 */
[----:B------:R1:W-:Y:S02]  /*2aed0*/  STL.64 [R1+0x8], R10 ;  /* 0x0000080a01007387 */ /* 0x0003e40000100a00 */
[-C--:B-1----:R-:W-:Y:S02]  /*2aee0*/  HMMA.1688.F32.TF32 R8, R180, R132.reuse, R108 ;  /* 0x00000084b408723c */ /* 0x082fe4000008106c */
[----:B------:R-:W-:Y:S04]  /*2aef0*/  STL [R1+0x227c], R143 ;  /* 0x00227c8f01007387 */ /* 0x000fe80000100800 */
[----:B------:R-:W-:Y:S04]  /*2af00*/  STL [R1+0x20d8], R240 ;  /* 0x0020d8f001007387 */ /* 0x000fe80000100800 */
[----:B------:R-:W-:Y:S04]  /*2af10*/  STL [R1+0x20d4], R241 ;  /* 0x0020d4f101007387 */ /* 0x000fe80000100800 */
[----:B------:R-:W-:Y:S04]  /*2af20*/  STL [R1+0x20d0], R242 ;  /* 0x0020d0f201007387 */ /* 0x000fe80000100800 */
[----:B------:R-:W-:Y:S04]  /*2af30*/  STL [R1+0x20cc], R243 ;  /* 0x0020ccf301007387 */ /* 0x000fe80000100800 */
        /* <DEDUP_REMOVED lines=56> */
[-C--:B-1----:R-:W-:Y:S03]  /*2b2c0*/  HMMA.1688.F32.TF32 R8, R184, R132.reuse, R108 ;  /* 0x00000084b808723c */ /* 0x082fe6000008106c */
[----:B------:R-:W3:Y:S11]  /*2b2d0*/  LDL.LU R108, [R1+0x940] ;  /* 0x00094000016c7983 */ /* 0x000ef60000300800 */
[----:B------:R-:W-:Y:S09]  /*2b2e0*/  @!UPT UIADD3 URZ, URZ, URZ, URZ ;  /* 0x0000003f3f3ff290 */ /* 0x000ff2000fffe03f */
[----:B------:R-:W-:Y:S04]  /*2b2f0*/  STL.64 [R1+0x6a0], R8 ;  /* 0x0006a00801007387 */ /* 0x000fe80000100a00 */
[----:B------:R2:W-:Y:S04]  /*2b300*/  STL.64 [R1+0x6a8], R10 ;  /* 0x0006a80a01007387 */ /* 0x0005e80000100a00 */
[----:B------:R-:W3:Y:S04]  /*2b310*/  LDL.LU R109, [R1+0x944] ;  /* 0x00094400016d7983 */ /* 0x000ee80000300800 */
[----:B------:R-:W3:Y:S04]  /*2b320*/  LDL.LU R110, [R1+0x948] ;  /* 0x00094800016e7983 */ /* 0x000ee80000300800 */
[----:B------:R-:W3:Y:S01]  /*2b330*/  LDL.LU R111, [R1+0x94c] ;  /* 0x00094c00016f7983 */ /* 0x000ee20000300800 */
[-C--:B--2---:R-:W-:Y:S08]  /*2b340*/  HMMA.1688.F32.TF32 R8, R188, R132.reuse, R56 ;  /* 0x00000084bc08723c */ /* 0x084ff00000081038 */
[-C--:B------:R-:W-:Y:S08]  /*2b350*/  HMMA.1688.F32.TF32 R16, R192, R132.reuse, R92 ;  /* 0x00000084c010723c */ /* 0x080ff0000008105c */
[-C--:B------:R-:W-:Y:S07]  /*2b360*/  HMMA.1688.F32.TF32 R12, R196, R132.reuse, R80 ;  /* 0x00000084c40c723c */ /* 0x080fee0000081050 */
[----:B------:R-:W-:Y:S04]  /*2b370*/  STL.64 [R1+0x810], R8 ;  /* 0x0008100801007387 */ /* 0x000fe80000100a00 */
[----:B------:R4:W-:Y:S02]  /*2b380*/  STL.64 [R1+0x818], R10 ;  /* 0x0008180a01007387 */ /* 0x0009e40000100a00 */
[-C--:B----4-:R-:W-:Y:S02]  /*2b390*/  HMMA.1688.F32.TF32 R8, R200, R132.reuse, R72 ;  /* 0x00000084c808723c */ /* 0x090fe40000081048 */
[----:B------:R-:W-:Y:S04]  /*2b3a0*/  STL.64 [R1+0x950], R16 ;  /* 0x0009501001007387 */ /* 0x000fe80000100a00 */
[----:B------:R-:W-:Y:S04]  /*2b3b0*/  STL.64 [R1+0x958], R18 ;  /* 0x0009581201007387 */ /* 0x000fe80000100a00 */
[----:B------:R-:W-:Y:S04]  /*2b3c0*/  STL.64 [R1+0xd00], R12 ;  /* 0x000d000c01007387 */ /* 0x000fe80000100a00 */
[----:B------:R1:W-:Y:S02]  /*2b3d0*/  STL.64 [R1+0xd08], R14 ;  /* 0x000d080e01007387 */ /* 0x0003e40000100a00 */
[----:B-1----:R-:W-:Y:S08]  /*2b3e0*/  HMMA.1688.F32.TF32 R12, R204, R132, R88 ;  /* 0x00000084cc0c723c */ /* 0x002ff00000081058 */
[----:B------:R-:W-:Y:S01]  /*2b3f0*/  MOV R101, R8 ;  /* 0x0000000800657202 */ /* 0x000fe20000000f00 */
[----:B------:R-:W-:-:S02]  /*2b400*/  IMAD.MOV.U32 R6, RZ, RZ, R9 ;  /* 0x000000ffff067224 */ /* 0x000fc400078e0009 */
[----:B------:R-:W-:Y:S02]  /*2b410*/  IMAD.MOV.U32 R252, RZ, RZ, R10 ;  /* 0x000000fffffc7224 */ /* 0x000fe400078e000a */
[----:B------:R-:W-:Y:S02]  /*2b420*/  IMAD.MOV.U32 R100, RZ, RZ, R11 ;  /* 0x000000ffff647224 */ /* 0x000fe400078e000b */
[----:B------:R-:W-:Y:S03]  /*2b430*/  HMMA.1688.F32.TF32 R8, R36, R136, R60 ;  /* 0x000000882408723c */ /* 0x000fe6000008103c */
[----:B------:R-:W-:Y:S04]  /*2b440*/  STL [R1+0x2090], R100 ;  /* 0x0020906401007387 */ /* 0x000fe80000100800 */
[----:B------:R-:W-:Y:S04]  /*2b450*/  STL [R1+0x208c], R252 ;  /* 0x00208cfc01007387 */ /* 0x000fe80000100800 */
[----:B------:R-:W-:Y:S04]  /*2b460*/  STL [R1+0x2088], R6 ;  /* 0x0020880601007387 */ /* 0x000fe80000100800 */
[----:B------:R-:W-:Y:S04]  /*2b470*/  STL [R1+0x2084], R101 ;  /* 0x0020846501007387 */ /* 0x000fe80000100800 */
[----:B------:R-:W-:Y:S04]  /*2b480*/  STL.64 [R1+0xfd0], R12 ;  /* 0x000fd00c01007387 */ /* 0x000fe80000100a00 */
[----:B------:R1:W-:Y:S01]  /*2b490*/  STL.64 [R1+0xfd8], R14 ;  /* 0x000fd80e01007387 */ /* 0x0003e20000100a00 */
[----:B------:R-:W-:Y:S01]  /*2b4a0*/  MOV R138, R8 ;  /* 0x00000008008a7202 */ /* 0x000fe20000000f00 */
[----:B------:R-:W-:-:S02]  /*2b4b0*/  IMAD.MOV.U32 R139, RZ, RZ, R9 ;  /* 0x000000ffff8b7224 */ /* 0x000fc400078e0009 */
[----:B------:R-:W-:Y:S02]  /*2b4c0*/  IMAD.MOV.U32 R134, RZ, RZ, R10 ;  /* 0x000000ffff867224 */ /* 0x000fe400078e000a */
[----:B------:R-:W-:Y:S02]  /*2b4d0*/  IMAD.MOV.U32 R135, RZ, RZ, R11 ;  /* 0x000000ffff877224 */ /* 0x000fe400078e000b */
[-C--:B------:R-:W-:Y:S08]  /*2b4e0*/  HMMA.1688.F32.TF32 R8, R44, R136.reuse, R144 ;  /* 0x000000882c08723c */ /* 0x080ff00000081090 */
[-C--:B-1----:R-:W-:Y:S01]  /*2b4f0*/  HMMA.1688.F32.TF32 R12, R40, R136.reuse, R208 ;  /* 0x00000088280c723c */ /* 0x082fe200000810d0 */
[----:B------:R-:W-:Y:S04]  /*2b500*/  STL [R1+0x2288], R139 ;  /* 0x0022888b01007387 */ /* 0x000fe80000100800 */
[----:B------:R-:W-:Y:S03]  /*2b510*/  STL [R1+0x2284], R138 ;  /* 0x0022848a01007387 */ /* 0x000fe60000100800 */
[-C--:B------:R-:W-:Y:S08]  /*2b520*/  HMMA.1688.F32.TF32 R16, R48, R136.reuse, R124 ;  /* 0x000000883010723c */ /* 0x080ff0000008107c */
[-C--:B------:R-:W-:Y:S07]  /*2b530*/  HMMA.1688.F32.TF32 R248, R168, R136.reuse, R116 ;  /* 0x00000088a8f8723c */ /* 0x080fee0000081074 */
[----:B------:R-:W-:Y:S04]  /*2b540*/  STL.64 [R1+0xe0], R12 ;  /* 0x0000e00c01007387 */ /* 0x000fe80000100a00 */
[----:B------:R1:W-:Y:S04]  /*2b550*/  STL.64 [R1+0xe8], R14 ;  /* 0x0000e80e01007387 */ /* 0x0003e80000100a00 */
[----:B------:R-:W-:Y:S04]  /*2b560*/  STL.64 [R1+0x150], R8 ;  /* 0x0001500801007387 */ /* 0x000fe80000100a00 */
[----:B------:R2:W-:Y:S01]  /*2b570*/  STL.64 [R1+0x158], R10 ;  /* 0x0001580a01007387 */ /* 0x0005e20000100a00 */
[-C--:B-1----:R-:W-:Y:S08]  /*2b580*/  HMMA.1688.F32.TF32 R12, R52, R136.reuse, R120 ;  /* 0x00000088340c723c */ /* 0x082ff00000081078 */
[-C--:B--2---:R-:W-:Y:S01]  /*2b590*/  HMMA.1688.F32.TF32 R8, R164, R136.reuse, R112 ;  /* 0x00000088a408723c */ /* 0x084fe20000081070 */
[----:B------:R-:W-:Y:S04]  /*2b5a0*/  STL.64 [R1+0x120], R16 ;  /* 0x0001201001007387 */ /* 0x000fe80000100a00 */
[----:B------:R-:W-:Y:S10]  /*2b5b0*/  STL.64 [R1+0x128], R18 ;  /* 0x0001281201007387 */ /* 0x000ff40000100a00 */
[----:B------:R-:W-:Y:S04]  /*2b5c0*/  STL.64 [R1+0xb0], R12 ;  /* 0x0000b00c01007387 */ /* 0x000fe80000100a00 */
[----:B------:R-:W-:Y:S04]  /*2b5d0*/  STL.64 [R1+0xb8], R14 ;  /* 0x0000b80e01007387 */ /* 0x000fe80000100a00 */
[----:B------:R-:W-:Y:S04]  /*2b5e0*/  STL [R1+0x20e8], R248 ;  /* 0x0020e8f801007387 */ /* 0x000fe80000100800 */
[----:B------:R-:W-:Y:S04]  /*2b5f0*/  STL.64 [R1+0x20], R8 ;  /* 0x0000200801007387 */ /* 0x000fe80000100a00 */
[----:B------:R1:W-:Y:S04]  /*2b600*/  STL.64 [R1+0x28], R10 ;  /* 0x0000280a01007387 */ /* 0x0003e80000100a00 */
[----:B------:R-:W-:Y:S04]  /*2b610*/  STL [R1+0x20e4], R249 ;  /* 0x0020e4f901007387 */ /* 0x000fe80000100800 */
[----:B------:R-:W-:Y:S04]  /*2b620*/  STL [R1+0x20e0], R250 ;  /* 0x0020e0fa01007387 */ /* 0x000fe80000100800 */
[----:B------:R-:W-:Y:S04]  /*2b630*/  STL [R1+0x20dc], R251 ;  /* 0x0020dcfb01007387 */ /* 0x000fe80000100800 */
        /* <DEDUP_REMOVED lines=48> */
[-C--:B---3--:R-:W-:Y:S03]  /*2b940*/  HMMA.1688.F32.TF32 R56, R172, R136.reuse, R108 ;  /* 0x00000088ac38723c */ /* 0x088fe6000008106c */
[----:B------:R-:W3:Y:S04]  /*2b950*/  LDL.LU R108, [R1+0xf60] ;  /* 0x000f6000016c7983 */ /* 0x000ee80000300800 */
[----:B------:R-:W3:Y:S04]  /*2b960*/  LDL.LU R109, [R1+0xf64] ;  /* 0x000f6400016d7983 */ /* 0x000ee80000300800 */
[----:B------:R-:W3:Y:S04]  /*2b970*/  LDL.LU R110, [R1+0xf68] ;  /* 0x000f6800016e7983 */ /* 0x000ee80000300800 */
[----:B------:R-:W3:Y:S08]  /*2b980*/  LDL.LU R111, [R1+0xf6c] ;  /* 0x000f6c00016f7983 */ /* 0x000ef00000300800 */
[----:B------:R-:W-:Y:S04]  /*2b990*/  STL.64 [R1+0x20f8], R58 ;  /* 0x0020f83a01007387 */ /* 0x000fe80000100a00 */
[----:B------:R-:W-:Y:S01]  /*2b9a0*/  STL.64 [R1+0x20f0], R56 ;  /* 0x0020f03801007387 */ /* 0x000fe20000100a00 */
[-C--:B-1----:R-:W-:Y:S08]  /*2b9b0*/  HMMA.1688.F32.TF32 R8, R184, R136.reuse, R80 ;  /* 0x00000088b808723c */ /* 0x082ff00000081050 */
[-C--:B--2---:R-:W-:Y:S08]  /*2b9c0*/  HMMA.1688.F32.TF32 R16, R176, R136.reuse, R64 ;  /* 0x00000088b010723c */ /* 0x084ff00000081040 */
[-C--:B------:R-:W-:Y:S11]  /*2b9d0*/  HMMA.1688.F32.TF32 R12, R180, R136.reuse, R92 ;  /* 0x00000088b40c723c */ /* 0x080ff6000008105c */
[----:B------:R-:W-:Y:S04]  /*2b9e0*/  @!UPT UIADD3 URZ, URZ, URZ, URZ ;  /* 0x0000003f3f3ff290 */ /* 0x000fe8000fffe03f */
[----:B------:R-:W-:Y:S04]  /*2b9f0*/  STL.64 [R1+0x2a0], R16 ;  /* 0x0002a01001007387 */ /* 0x000fe80000100a00 */
[----:B------:R1:W-:Y:S02]  /*2ba00*/  STL.64 [R1+0x2a8], R18 ;  /* 0x0002a81201007387 */ /* 0x0003e40000100a00 */
[-C--:B-1----:R-:W-:Y:S02]  /*2ba10*/  HMMA.1688.F32.TF32 R16, R188, R136.reuse, R72 ;  /* 0x00000088bc10723c */ /* 0x082fe40000081048 */
[----:B------:R-:W-:Y:S04]  /*2ba20*/  STL.64 [R1+0x400], R12 ;  /* 0x0004000c01007387 */ /* 0x000fe80000100a00 */
[----:B------:R4:W-:Y:S04]  /*2ba30*/  STL.64 [R1+0x408], R14 ;  /* 0x0004080e01007387 */ /* 0x0009e80000100a00 */
[----:B------:R-:W-:Y:S04]  /*2ba40*/  STL.64 [R1+0x5f0], R8 ;  /* 0x0005f00801007387 */ /* 0x000fe80000100a00 */
[----:B------:R1:W-:Y:S01]  /*2ba50*/  STL.64 [R1+0x5f8], R10 ;  /* 0x0005f80a01007387 */ /* 0x0003e20000100a00 */
[-C--:B----4-:R-:W-:Y:S08]  /*2ba60*/  HMMA.1688.F32.TF32 R12, R192, R136.reuse, R88 ;  /* 0x00000088c00c723c */ /* 0x090ff00000081058 */
[----:B------:R-:W-:Y:S01]  /*2ba70*/  STL.64 [R1+0x760], R16 ;  /* 0x0007601001007387 */ /* 0x000fe20000100a00 */
[-C--:B-1----:R-:W-:Y:S03]  /*2ba80*/  HMMA.1688.F32.TF32 R8, R196, R136.reuse, R60 ;  /* 0x00000088c408723c */ /* 0x082fe6000008103c */
[----:B------:R1:W-:Y:S05]  /*2ba90*/  STL.64 [R1+0x768], R18 ;  /* 0x0007681201007387 */ /* 0x0003ea0000100a00 */
[----:B-1----:R-:W-:Y:S06]  /*2baa0*/  HMMA.1688.F32.TF32 R16, R200, R136, R208 ;  /* 0x00000088c810723c */ /* 0x002fec00000810d0 */
[----:B------:R-:W-:Y:S04]  /*2bab0*/  STL.64 [R1+0x8d0], R12 ;  /* 0x0008d00c01007387 */ /* 0x000fe80000100a00 */
[----:B------:R-:W-:Y:S05]  /*2bac0*/  STL.64 [R1+0x8d8], R14 ;  /* 0x0008d80e01007387 */ /* 0x000fea0000100a00 */
[----:B------:R1:W-:Y:S04]  /*2bad0*/  STL.64 [R1+0xb80], R8 ;  /* 0x000b800801007387 */ /* 0x0003e80000100a00 */
[----:B------:R-:W-:Y:S01]  /*2bae0*/  STL.64 [R1+0xb88], R10 ;  /* 0x000b880a01007387 */ /* 0x000fe20000100a00 */
[----:B------:R-:W-:Y:S04]  /*2baf0*/  HMMA.1688.F32.TF32 R56, R40, R140, R120 ;  /* 0x0000008c2838723c */ /* 0x000fe80000081078 */
[----:B------:R-:W-:-:S02]  /*2bb00*/  IMAD.MOV.U32 R2, RZ, RZ, R19 ;  /* 0x000000ffff027224 */ /* 0x000fc400078e0013 */
[----:B-1----:R-:W-:Y:S01]  /*2bb10*/  IMAD.MOV.U32 R9, RZ, RZ, R18 ;  /* 0x000000ffff097224 */ /* 0x002fe200078e0012 */
[----:B------:R-:W-:Y:S01]  /*2bb20*/  MOV R12, R16 ;  /* 0x00000010000c7202 */ /* 0x000fe20000000f00 */
[----:B------:R-:W-:Y:S01]  /*2bb30*/  IMAD.MOV.U32 R8, RZ, RZ, R17 ;  /* 0x000000ffff087224 */ /* 0x000fe200078e0011 */
[----:B------:R-:W-:Y:S04]  /*2bb40*/  STL [R1+0x20a0], R2 ;  /* 0x0020a00201007387 */ /* 0x000fe80000100800 */
[----:B------:R-:W-:Y:S04]  /*2bb50*/  STL [R1+0x209c], R9 ;  /* 0x00209c0901007387 */ /* 0x000fe80000100800 */
[----:B------:R1:W-:Y:S04]  /*2bb60*/  STL [R1+0x2098], R8 ;  /* 0x0020980801007387 */ /* 0x0003e80000100800 */
[----:B------:R2:W-:Y:S01]  /*2bb70*/  STL [R1+0x2094], R12 ;  /* 0x0020940c01007387 */ /* 0x0005e20000100800 */
[----:B-1----:R-:W-:Y:S08]  /*2bb80*/  HMMA.1688.F32.TF32 R8, R36, R140, R124 ;  /* 0x0000008c2408723c */ /* 0x002ff0000008107c */
[----:B--2---:R-:W-:Y:S01]  /*2bb90*/  HMMA.1688.F32.TF32 R12, R204, R136, R144 ;  /* 0x00000088cc0c723c */ /* 0x004fe20000081090 */
[----:B------:R-:W-:-:S07]  /*2bba0*/  IMAD.MOV.U32 R131, RZ, RZ, R57 ;  /* 0x000000ffff837224 */ /* 0x000fce00078e0039 */
[----:B------:R-:W-:Y:S08]  /*2bbb0*/  HMMA.1688.F32.TF32 R64, R48, R140, R116 ;  /* 0x0000008c3040723c */ /* 0x000ff00000081074 */
[----:B------:R-:W-:Y:S02]  /*2bbc0*/  IMAD.MOV.U32 R19, RZ, RZ, R10 ;  /* 0x000000ffff137224 */ /* 0x000fe400078e000a */
[----:B------:R-:W-:-:S02]  /*2bbd0*/  IMAD.MOV.U32 R18, RZ, RZ, R11 ;  /* 0x000000ffff127224 */ /* 0x000fc400078e000b */
[----:B------:R-:W-:-:S03]  /*2bbe0*/  IMAD.MOV.U32 R10, RZ, RZ, R58 ;  /* 0x000000ffff0a7224 */ /* 0x000fc600078e003a */
[----:B------:R-:W-:Y:S01]  /*2bbf0*/  STL.64 [R1+0xef0], R12 ;  /* 0x000ef00c01007387 */ /* 0x000fe20000100a00 */
[----:B------:R-:W-:-:S03]  /*2bc00*/  IMAD.MOV.U32 R11, RZ, RZ, R59 ;  /* 0x000000ffff0b7224 */ /* 0x000fc600078e003b */
[----:B------:R1:W-:Y:S01]  /*2bc10*/  STL.64 [R1+0xef8], R14 ;  /* 0x000ef80e01007387 */ /* 0x0003e20000100a00 */
[----:B---3--:R-:W-:Y:S01]  /*2bc20*/  HMMA.1688.F32.TF32 R60, R52, R140, R108 ;  /* 0x0000008c343c723c */ /* 0x008fe2000008106c */
[----:B-1----:R-:W-:-:S07]  /*2bc30*/  MOV R15, R56 ;  /* 0x00000038000f7202 */ /* 0x002fce0000000f00 */
[----:B------:R-:W-:Y:S11]  /*2bc40*/  HMMA.1688.F32.TF32 R56, R44, R140, R112 ;  /* 0x0000008c2c38723c */ /* 0x000ff60000081070 */
[----:B------:R-:W-:Y:S11]  /*2bc50*/  @!UPT UIADD3 URZ, URZ, URZ, URZ ;  /* 0x0000003f3f3ff290 */ /* 0x000ff6000fffe03f */
[----:B------:R-:W-:Y:S01]  /*2bc60*/  @!UPT UIADD3 URZ, URZ, URZ, URZ ;  /* 0x0000003f3f3ff290 */ /* 0x000fe2000fffe03f */
[----:B------:R-:W-:Y:S04]  /*2bc70*/  STL.64 [R1+0x140], R56 ;  /* 0x0001403801007387 */ /* 0x000fe80000100a00 */
[----:B------:R1:W-:Y:S04]  /*2bc80*/  STL.64 [R1+0x148], R58 ;  /* 0x0001483a01007387 */ /* 0x0003e80000100a00 */
[----:B------:R-:W-:Y:S04]  /*2bc90*/  STL.64 [R1+0x110], R64 ;  /* 0x0001104001007387 */ /* 0x000fe80000100a00 */
[----:B------:R-:W-:Y:S04]  /*2bca0*/  STL.64 [R1+0x118], R66 ;  /* 0x0001184201007387 */ /* 0x000fe80000100a00 */
[----:B------:R-:W2:Y:S04]  /*2bcb0*/  LDL.LU R112, [R1+0x4e0] ;  /* 0x0004e00001707983 */ /* 0x000ea80000300800 */
[----:B------:R-:W2:Y:S04]  /*2bcc0*/  LDL.LU R113, [R1+0x4e4] ;  /* 0x0004e40001717983 */ /* 0x000ea80000300800 */
[----:B------:R-:W2:Y:S04]  /*2bcd0*/  LDL.LU R114, [R1+0x4e8] ;  /* 0x0004e80001727983 */ /* 0x000ea80000300800 */
[----:B------:R-:W2:Y:S01]  /*2bce0*/  LDL.LU R115, [R1+0x4ec] ;  /* 0x0004ec0001737983 */ /* 0x000ea20000300800 */
[----:B-1----:R-:W-:-:S03]  /*2bcf0*/  MOV R59, R60 ;  /* 0x0000003c003b7202 */ /* 0x002fc60000000f00 */
[----:B------:R-:W3:Y:S01]  /*2bd00*/  LDL.LU R120, [R1+0x4f0] ;  /* 0x0004f00001787983 */ /* 0x000ee20000300800 */
[----:B------:R-:W-:-:S03]  /*2bd10*/  IMAD.MOV.U32 R58, RZ, RZ, R61 ;  /* 0x000000ffff3a7224 */ /* 0x000fc600078e003d */
[----:B------:R-:W3:Y:S01]  /*2bd20*/  LDL.LU R121, [R1+0x4f4] ;  /* 0x0004f40001797983 */ /* 0x000ee20000300800 */
[----:B------:R-:W-:-:S03]  /*2bd30*/  IMAD.MOV.U32 R57, RZ, RZ, R62 ;  /* 0x000000ffff397224 */ /* 0x000fc600078e003e */
[----:B------:R-:W3:Y:S01]  /*2bd40*/  LDL.LU R122, [R1+0x4f8] ;  /* 0x0004f800017a7983 */ /* 0x000ee20000300800 */
[----:B------:R-:W-:-:S03]  /*2bd50*/  IMAD.MOV.U32 R56, RZ, RZ, R63 ;  /* 0x000000ffff387224 */ /* 0x000fc600078e003f */
        /* <DEDUP_REMOVED lines=33> */
[----:B------:R-:W-:Y:S04]  /*2bf70*/  STL.64 [R1+0x2178], R58 ;  /* 0x0021783a01007387 */ /* 0x000fe80000100a00 */
[----:B------:R1:W-:Y:S01]  /*2bf80*/  STL.64 [R1+0x2170], R56 ;  /* 0x0021703801007387 */ /* 0x0003e20000100a00 */
[-C--:B----4-:R-:W-:Y:S08]  /*2bf90*/  HMMA.1688.F32.TF32 R60, R164, R140.reuse, R60 ;  /* 0x0000008ca43c723c */ /* 0x090ff0000008103c */
[----:B--2---:R-:W-:Y:S11]  /*2bfa0*/  HMMA.1688.F32.TF32 R244, R168, R140, R116 ;  /* 0x0000008ca8f4723c */ /* 0x004ff60000081074 */
[----:B------:R-:W-:Y:S05]  /*2bfb0*/  @!UPT UIADD3 URZ, URZ, URZ, URZ ;  /* 0x0000003f3f3ff290 */ /* 0x000fea000fffe03f */
[----:B------:R-:W-:Y:S01]  /*2bfc0*/  IMAD.MOV.U32 R250, RZ, RZ, R62 ;  /* 0x000000fffffa7224 */ /* 0x000fe200078e003e */
[----:B------:R-:W-:Y:S01]  /*2bfd0*/  MOV R248, R60 ;  /* 0x0000003c00f87202 */ /* 0x000fe20000000f00 */
[----:B------:R-:W-:Y:S02]  /*2bfe0*/  IMAD.MOV.U32 R251, RZ, RZ, R63 ;  /* 0x000000fffffb7224 */ /* 0x000fe400078e003f */
[----:B------:R-:W-:-:S03]  /*2bff0*/  IMAD.MOV.U32 R249, RZ, RZ, R61 ;  /* 0x000000fffff97224 */ /* 0x000fc600078e003d */
[----:B------:R-:W-:Y:S04]  /*2c000*/  STL.64 [R1+0x2108], R250 ;  /* 0x002108fa01007387 */ /* 0x000fe80000100a00 */
[----:B------:R-:W-:Y:S04]  /*2c010*/  STL.64 [R1+0x2100], R248 ;  /* 0x002100f801007387 */ /* 0x000fe80000100a00 */
[----:B------:R-:W2:Y:S04]  /*2c020*/  LDL.LU R116, [R1+0x3f0] ;  /* 0x0003f00001747983 */ /* 0x000ea80000300800 */
[----:B------:R-:W2:Y:S04]  /*2c030*/  LDL.LU R117, [R1+0x3f4] ;  /* 0x0003f40001757983 */ /* 0x000ea80000300800 */
[----:B------:R-:W2:Y:S04]  /*2c040*/  LDL.LU R118, [R1+0x3f8] ;  /* 0x0003f80001767983 */ /* 0x000ea80000300800 */
[----:B------:R-:W2:Y:S01]  /*2c050*/  LDL.LU R119, [R1+0x3fc] ;  /* 0x0003fc0001777983 */ /* 0x000ea20000300800 */
[-C--:B---3--:R-:W-:Y:S03]  /*2c060*/  HMMA.1688.F32.TF32 R60, R172, R140.reuse, R108 ;  /* 0x0000008cac3c723c */ /* 0x088fe6000008106c */
[----:B------:R-:W-:Y:S04]  /*2c070*/  STL.64 [R1+0x2118], R246 ;  /* 0x002118f601007387 */ /* 0x000fe80000100a00 */
[----:B------:R-:W-:Y:S04]  /*2c080*/  STL.64 [R1+0x2110], R244 ;  /* 0x002110f401007387 */ /* 0x000fe80000100a00 */
[----:B------:R-:W3:Y:S04]  /*2c090*/  LDL.LU R108, [R1+0x1450] ;  /* 0x00145000016c7983 */ /* 0x000ee80000300800 */
[----:B------:R-:W3:Y:S04]  /*2c0a0*/  LDL.LU R109, [R1+0x1454] ;  /* 0x00145400016d7983 */ /* 0x000ee80000300800 */
[----:B------:R-:W3:Y:S04]  /*2c0b0*/  LDL.LU R110, [R1+0x1458] ;  /* 0x00145800016e7983 */ /* 0x000ee80000300800 */
[----:B------:R-:W3:Y:S01]  /*2c0c0*/  LDL.LU R111, [R1+0x145c] ;  /* 0x00145c00016f7983 */ /* 0x000ee20000300800 */
[-C--:B-1----:R-:W-:Y:S03]  /*2c0d0*/  HMMA.1688.F32.TF32 R56, R176, R140.reuse, R72 ;  /* 0x0000008cb038723c */ /* 0x082fe60000081048 */
[----:B------:R-:W-:Y:S04]  /*2c0e0*/  STL.64 [R1+0x2128], R62 ;  /* 0x0021283e01007387 */ /* 0x000fe80000100a00 */
[----:B------:R1:W-:Y:S02]  /*2c0f0*/  STL.64 [R1+0x2120], R60 ;  /* 0x0021203c01007387 */ /* 0x0003e40000100a00 */
[-C--:B-1----:R-:W-:Y:S11]  /*2c100*/  HMMA.1688.F32.TF32 R60, R184, R140.reuse, R208 ;  /* 0x0000008cb83c723c */ /* 0x082ff600000810d0 */
[----:B------:R-:W-:Y:S04]  /*2c110*/  @!UPT UIADD3 URZ, URZ, URZ, URZ ;  /* 0x0000003f3f3ff290 */ /* 0x000fe8000fffe03f */
[----:B------:R-:W-:Y:S01]  /*2c120*/  MOV R240, R56 ;  /* 0x0000003800f07202 */ /* 0x000fe20000000f00 */
[----:B------:R-:W-:Y:S02]  /*2c130*/  IMAD.MOV.U32 R241, RZ, RZ, R57 ;  /* 0x000000fffff17224 */ /* 0x000fe400078e0039 */
[----:B------:R-:W-:Y:S02]  /*2c140*/  IMAD.MOV.U32 R242, RZ, RZ, R58 ;  /* 0x000000fffff27224 */ /* 0x000fe400078e003a */
[----:B------:R-:W-:Y:S01]  /*2c150*/  IMAD.MOV.U32 R243, RZ, RZ, R59 ;  /* 0x000000fffff37224 */ /* 0x000fe200078e003b */
[-C--:B------:R-:W-:Y:S08]  /*2c160*/  HMMA.1688.F32.TF32 R64, R180, R140.reuse, R88 ;  /* 0x0000008cb440723c */ /* 0x080ff00000081058 */
[----:B------:R-:W-:Y:S01]  /*2c170*/  HMMA.1688.F32.TF32 R56, R188, R140, R144 ;  /* 0x0000008cbc38723c */ /* 0x000fe20000081090 */
[----:B------:R-:W-:Y:S04]  /*2c180*/  STL.64 [R1+0x2138], R242 ;  /* 0x002138f201007387 */ /* 0x000fe80000100a00 */
[----:B------:R-:W-:Y:S01]  /*2c190*/  STL.64 [R1+0x2130], R240 ;  /* 0x002130f001007387 */ /* 0x000fe20000100a00 */
[----:B------:R-:W-:-:S03]  /*2c1a0*/  IMAD.MOV.U32 R14, RZ, RZ, R9 ;  /* 0x000000ffff0e7224 */ /* 0x000fc600078e0009 */
[----:B------:R-:W3:Y:S06]  /*2c1b0*/  LDSM.16.M88.4 R144, [R5+0x23000] ;  /* 0x023000000590783b */ /* 0x000eec0000000200 */
[----:B------:R-:W-:Y:S04]  /*2c1c0*/  STL.64 [R1+0x320], R64 ;  /* 0x0003204001007387 */ /* 0x000fe80000100a00 */
[----:B------:R-:W-:Y:S04]  /*2c1d0*/  STL.64 [R1+0x328], R66 ;  /* 0x0003284201007387 */ /* 0x000fe80000100a00 */
[----:B------:R-:W-:Y:S04]  /*2c1e0*/  STL.64 [R1+0x570], R60 ;  /* 0x0005703c01007387 */ /* 0x000fe80000100a00 */
[----:B------:R-:W-:Y:S04]  /*2c1f0*/  STL.64 [R1+0x578], R62 ;  /* 0x0005783e01007387 */ /* 0x000fe80000100a00 */
[----:B------:R-:W-:Y:S04]  /*2c200*/  STL.64 [R1+0x6d0], R56 ;  /* 0x0006d03801007387 */ /* 0x000fe80000100a00 */
[----:B------:R1:W-:Y:S02]  /*2c210*/  STL.64 [R1+0x6d8], R58 ;  /* 0x0006d83a01007387 */ /* 0x0003e40000100a00 */
[-C--:B-1----:R-:W-:Y:S08]  /*2c220*/  HMMA.1688.F32.TF32 R56, R200, R140.reuse, R112 ;  /* 0x0000008cc838723c */ /* 0x082ff00000081070 */
[-C--:B------:R-:W-:Y:S08]  /*2c230*/  HMMA.1688.F32.TF32 R64, R192, R140.reuse, R124 ;  /* 0x0000008cc040723c */ /* 0x080ff0000008107c */
[----:B------:R-:W-:Y:S08]  /*2c240*/  HMMA.1688.F32.TF32 R60, R196, R140, R120 ;  /* 0x0000008cc43c723c */ /* 0x000ff00000081078 */
[----:B------:R-:W-:Y:S01]  /*2c250*/  MOV R13, R56 ;  /* 0x00000038000d7202 */ /* 0x000fe20000000f00 */
[----:B------:R-:W-:-:S02]  /*2c260*/  IMAD.MOV.U32 R0, RZ, RZ, R57 ;  /* 0x000000ffff007224 */ /* 0x000fc400078e0039 */
[----:B------:R-:W-:Y:S02]  /*2c270*/  IMAD.MOV.U32 R7, RZ, RZ, R58 ;  /* 0x000000ffff077224 */ /* 0x000fe400078e003a */
[----:B------:R-:W-:Y:S02]  /*2c280*/  IMAD.MOV.U32 R137, RZ, RZ, R59 ;  /* 0x000000ffff897224 */ /* 0x000fe400078e003b */
[----:B------:R1:W-:Y:S04]  /*2c290*/  STL.64 [R1+0x7f0], R64 ;  /* 0x0007f04001007387 */ /* 0x0003e80000100a00 */
[----:B------:R4:W-:Y:S04]  /*2c2a0*/  STL.64 [R1+0x7f8], R66 ;  /* 0x0007f84201007387 */ /* 0x0009e80000100a00 */
[----:B------:R-:W-:Y:S04]  /*2c2b0*/  STL.64 [R1+0x940], R60 ;  /* 0x0009403c01007387 */ /* 0x000fe80000100a00 */
[----:B------:R3:W-:Y:S04]  /*2c2c0*/  STL.64 [R1+0x948], R62 ;  /* 0x0009483e01007387 */ /* 0x0007e80000100a00 */
[----:B------:R-:W-:Y:S04]  /*2c2d0*/  STL [R1+0x20b0], R137 ;  /* 0x0020b08901007387 */ /* 0x000fe80000100800 */
[----:B------:R-:W-:Y:S04]  /*2c2e0*/  STL [R1+0x20ac], R7 ;  /* 0x0020ac0701007387 */ /* 0x000fe80000100800 */
[----:B------:R-:W-:Y:S04]  /*2c2f0*/  STL [R1+0x20a8], R0 ;  /* 0x0020a80001007387 */ /* 0x000fe80000100800 */
[----:B------:R-:W-:Y:S01]  /*2c300*/  STL [R1+0x20a4], R13 ;  /* 0x0020a40d01007387 */ /* 0x000fe20000100800 */
[----:B--2---:R-:W-:Y:S11]  /*2c310*/  HMMA.1688.F32.TF32 R56, R204, R140, R116 ;  /* 0x0000008ccc38723c */ /* 0x004ff60000081074 */
[----:B------:R-:W-:Y:S11]  /*2c320*/  @!UPT UIADD3 URZ, URZ, URZ, URZ ;  /* 0x0000003f3f3ff290 */ /* 0x000ff6000fffe03f */
[----:B------:R-:W-:Y:S02]  /*2c330*/  @!UPT UIADD3 URZ, URZ, URZ, URZ ;  /* 0x0000003f3f3ff290 */ /* 0x000fe4000fffe03f */
[----:B------:R-:W-:Y:S01]  /*2c340*/  IMAD.MOV.U32 R9, RZ, RZ, R59 ;  /* 0x000000ffff097224 */ /* 0x000fe200078e003b */
[----:B------:R-:W-:Y:S01]  /*2c350*/  MOV R2, R58 ;  /* 0x0000003a00027202 */ /* 0x000fe20000000f00 */
[----:B------:R3:W-:Y:S04]  /*2c360*/  STL.64 [R1+0xe00], R56 ;  /* 0x000e003801007387 */ /* 0x0007e80000100a00 */
[----:B------:R-:W-:Y:S04]  /*2c370*/  STL [R1+0x20b8], R9 ;  /* 0x0020b80901007387 */ /* 0x000fe80000100800 */
[----:B------:R-:W-:Y:S04]  /*2c380*/  STL [R1+0x20b4], R2 ;  /* 0x0020b40201007387 */ /* 0x000fe80000100800 */
        /* <DEDUP_REMOVED lines=10> */
[----:B----4-:R-:W2:Y:S04]  /*2c430*/  LDL.LU R66, [R1+0x1448] ;  /* 0x0014480001427983 */ /* 0x010ea80000300800 */
        /* <DEDUP_REMOVED lines=29> */
[----:B---3--:R-:W-:Y:S03]  /*2c610*/  HMMA.1688.F32.TF32 R60, R36, R144, R108 ;  /* 0x00000090243c723c */ /* 0x008fe6000008106c */
[----:B------:R-:W3:Y:S04]  /*2c620*/  LDL.LU R108, [R1+0x1300] ;  /* 0x00130000016c7983 */ /* 0x000ee80000300800 */
[----:B------:R-:W3:Y:S04]  /*2c630*/  LDL.LU R109, [R1+0x1304] ;  /* 0x00130400016d7983 */ /* 0x000ee80000300800 */
[----:B------:R-:W3:Y:S04]  /*2c640*/  LDL.LU R110, [R1+0x1308] ;  /* 0x00130800016e7983 */ /* 0x000ee80000300800 */
[----:B------:R-:W3:Y:S09]  /*2c650*/  LDL.LU R111, [R1+0x130c] ;  /* 0x00130c00016f7983 */ /* 0x000ef20000300800 */
[----:B------:R-:W-:Y:S01]  /*2c660*/  IMAD.MOV.U32 R59, RZ, RZ, R60 ;  /* 0x000000ffff3b7224 */ /* 0x000fe200078e003c */
[----:B------:R-:W-:Y:S01]  /*2c670*/  MOV R57, R62 ;  /* 0x0000003e00397202 */ /* 0x000fe20000000f00 */
[----:B------:R-:W-:-:S02]  /*2c680*/  IMAD.MOV.U32 R58, RZ, RZ, R61 ;  /* 0x000000ffff3a7224 */ /* 0x000fc400078e003d */
[----:B------:R-:W-:Y:S02]  /*2c690*/  IMAD.MOV.U32 R56, RZ, RZ, R63 ;  /* 0x000000ffff387224 */ /* 0x000fe400078e003f */
[----:B--2---:R-:W-:Y:S08]  /*2c6a0*/  HMMA.1688.F32.TF32 R60, R36, R148, R64 ;  /* 0x00000094243c723c */ /* 0x004ff00000081040 */
[----:B------:R-:W-:Y:S11]  /*2c6b0*/  HMMA.1688.F32.TF32 R76, R44, R144, R120 ;  /* 0x000000902c4c723c */ /* 0x000ff60000081078 */
[----:B------:R-:W-:Y:S05]  /*2c6c0*/  @!UPT UIADD3 URZ, URZ, URZ, URZ ;  /* 0x0000003f3f3ff290 */ /* 0x000fea000fffe03f */
[----:B------:R-:W-:Y:S01]  /*2c6d0*/  IMAD.MOV.U32 R251, RZ, RZ, R60 ;  /* 0x000000fffffb7224 */ /* 0x000fe200078e003c */
[----:B------:R-:W-:Y:S01]  /*2c6e0*/  MOV R249, R62 ;  /* 0x0000003e00f97202 */ /* 0x000fe20000000f00 */
[----:B------:R-:W-:Y:S02]  /*2c6f0*/  IMAD.MOV.U32 R250, RZ, RZ, R61 ;  /* 0x000000fffffa7224 */ /* 0x000fe400078e003d */
[----:B------:R-:W-:Y:S02]  /*2c700*/  IMAD.MOV.U32 R248, RZ, RZ, R63 ;  /* 0x000000fffff87224 */ /* 0x000fe400078e003f */
[----:B----4-:R-:W-:Y:S08]  /*2c710*/  HMMA.1688.F32.TF32 R60, R36, R152, R92 ;  /* 0x00000098243c723c */ /* 0x010ff0000008105c */
[----:B------:R-:W-:Y:S08]  /*2c720*/  HMMA.1688.F32.TF32 R64, R40, R144, R72 ;  /* 0x000000902840723c */ /* 0x000ff00000081048 */
[----:B------:R-:W-:Y:S08]  /*2c730*/  HMMA.1688.F32.TF32 R36, R36, R156, R80 ;  /* 0x0000009c2424723c */ /* 0x000ff00000081050 */
[----:B------:R-:W-:Y:S08]  /*2c740*/  HMMA.1688.F32.TF32 R84, R44, R152, R116 ;  /* 0x000000982c54723c */ /* 0x000ff00000081074 */
[C---:B------:R-:W-:Y:S08]  /*2c750*/  HMMA.1688.F32.TF32 R68, R40.reuse, R148, R88 ;  /* 0x000000942844723c */ /* 0x040ff00000081058 */
[----:B------:R-:W-:Y:S01]  /*2c760*/  HMMA.1688.F32.TF32 R72, R40, R152, R208 ;  /* 0x000000982848723c */ /* 0x000fe200000810d0 */
[----:B------:R-:W-:Y:S04]  /*2c770*/  STL.64 [R1+0x2208], R38 ;  /* 0x0022082601007387 */ /* 0x000fe80000100a00 */
[----:B------:R1:W-:Y:S04]  /*2c780*/  STL.64 [R1+0x2200], R36 ;  /* 0x0022002401007387 */ /* 0x0003e80000100a00 */
[----:B------:R-:W-:Y:S04]  /*2c790*/  STL.64 [R1+0x2218], R66 ;  /* 0x0022184201007387 */ /* 0x000fe80000100a00 */
[----:B------:R2:W-:Y:S01]  /*2c7a0*/  STL.64 [R1+0x2210], R64 ;  /* 0x0022104001007387 */ /* 0x0005e20000100a00 */
[C---:B------:R-:W-:Y:S03]  /*2c7b0*/  HMMA.1688.F32.TF32 R80, R44.reuse, R148, R112 ;  /* 0x000000942c50723c */ /* 0x040fe60000081070 */
[----:B------:R-:W-:Y:S04]  /*2c7c0*/  STL.64 [R1+0x2228], R70 ;  /* 0x0022284601007387 */ /* 0x000fe80000100a00 */
[----:B------:R4:W-:Y:S04]  /*2c7d0*/  STL.64 [R1+0x2220], R68 ;  /* 0x0022204401007387 */ /* 0x0009e80000100a00 */
[----:B------:R-:W-:Y:S04]  /*2c7e0*/  STL.64 [R1+0x2238], R74 ;  /* 0x0022384a01007387 */ /* 0x000fe80000100a00 */
[----:B------:R-:W-:Y:S04]  /*2c7f0*/  STL.64 [R1+0x2230], R72 ;  /* 0x0022304801007387 */ /* 0x000fe80000100a00 */
[----:B------:R-:W-:Y:S04]  /*2c800*/  STL.64 [R1+0x2188], R78 ;  /* 0x0021884e01007387 */ /* 0x000fe80000100a00 */
[----:B------:R1:W-:Y:S04]  /*2c810*/  STL.64 [R1+0x2180], R76 ;  /* 0x0021804c01007387 */ /* 0x0003e80000100a00 */
[----:B------:R-:W-:Y:S04]  /*2c820*/  STL.64 [R1+0x2198], R82 ;  /* 0x0021985201007387 */ /* 0x000fe80000100a00 */
        /* <DEDUP_REMOVED lines=19> */
[-C--:B---3--:R-:W-:Y:S03]  /*2c960*/  HMMA.1688.F32.TF32 R44, R44, R156.reuse, R108 ;  /* 0x0000009c2c2c723c */ /* 0x088fe6000008106c */
        /* <DEDUP_REMOVED lines=47> */
[----:B------:R-:W-:Y:S01]  /*2cc60*/  IMAD.MOV.U32 R139, RZ, RZ, R60 ;  /* 0x000000ffff8b7224 */ /* 0x000fe200078e003c */
[----:B------:R-:W-:Y:S01]  /*2cc70*/  MOV R142, R62 ;  /* 0x0000003e008e7202 */ /* 0x000fe20000000f00 */
[----:B------:R-:W-:-:S02]  /*2cc80*/  IMAD.MOV.U32 R138, RZ, RZ, R61 ;  /* 0x000000ffff8a7224 */ /* 0x000fc400078e003d */
[----:B------:R-:W-:Y:S01]  /*2cc90*/  IMAD.MOV.U32 R143, RZ, RZ, R63 ;  /* 0x000000ffff8f7224 */ /* 0x000fe200078e003f */
[-C--:B--2---:R-:W-:Y:S08]  /*2cca0*/  HMMA.1688.F32.TF32 R108, R52, R148.reuse, R108 ;  /* 0x00000094346c723c */ /* 0x084ff0000008106c */
[C---:B---3--:R-:W-:Y:S08]  /*2ccb0*/  HMMA.1688.F32.TF32 R92, R48.reuse, R148, R92 ;  /* 0x00000094305c723c */ /* 0x048ff0000008105c */
[C---:B----4-:R-:W-:Y:S08]  /*2ccc0*/  HMMA.1688.F32.TF32 R88, R48.reuse, R144, R88 ;  /* 0x000000903058723c */ /* 0x050ff00000081058 */
[C---:B------:R-:W-:Y:S08]  /*2ccd0*/  HMMA.1688.F32.TF32 R96, R48.reuse, R152, R96 ;  /* 0x000000983060723c */ /* 0x040ff00000081060 */
[----:B------:R-:W-:Y:S07]  /*2cce0*/  HMMA.1688.F32.TF32 R48, R48, R156, R228 ;  /* 0x0000009c3030723c */ /* 0x000fee00000810e4 */
[----:B------:R-:W-:Y:S01]  /*2ccf0*/  STL.64 [R1+0x21c8], R90 ;  /* 0x0021c85a01007387 */ /* 0x000fe20000100a00 */
[C---:B------:R-:W-:Y:S03]  /*2cd00*/  HMMA.1688.F32.TF32 R104, R52.reuse, R144, R104 ;  /* 0x000000903468723c */ /* 0x040fe60000081068 */
[----:B------:R2:W-:Y:S05]  /*2cd10*/  STL.64 [R1+0x21c0], R88 ;  /* 0x0021c05801007387 */ /* 0x0005ea0000100a00 */
[C---:B------:R-:W-:Y:S01]  /*2cd20*/  HMMA.1688.F32.TF32 R112, R52.reuse, R152, R112 ;  /* 0x000000983470723c */ /* 0x040fe20000081070 */
        /* <DEDUP_REMOVED lines=9> */
[----:B------:R1:W-:Y:S04]  /*2cdc0*/  STL.64 [R1+0x2150], R108 ;  /* 0x0021506c01007387 */ /* 0x0003e80000100a00 */
[----:B------:R-:W-:Y:S04]  /*2cdd0*/  STL.64 [R1+0x2168], R114 ;  /* 0x0021687201007387 */ /* 0x000fe80000100a00 */
[----:B------:R-:W-:Y:S04]  /*2cde0*/  STL.64 [R1+0x2160], R112 ;  /* 0x0021607001007387 */ /* 0x000fe80000100a00 */
[----:B-1----:R-:W4:Y:S04]  /*2cdf0*/  LDL.LU R36, [R1+0xaf0] ;  /* 0x000af00001247983 */ /* 0x002f280000300800 */
        /* <DEDUP_REMOVED lines=23> */
[----:B--2---:R-:W2:Y:S04]  /*2cf70*/  LDL.LU R88, [R1+0xc80] ;  /* 0x000c800001587983 */ /* 0x004ea80000300800 */
[----:B------:R-:W2:Y:S04]  /*2cf80*/  LDL.LU R89, [R1+0xc84] ;  /* 0x000c840001597983 */ /* 0x000ea80000300800 */
[----:B------:R-:W2:Y:S04]  /*2cf90*/  LDL.LU R90, [R1+0xc88] ;  /* 0x000c8800015a7983 */ /* 0x000ea80000300800 */
[----:B------:R-:W2:Y:S04]  /*2cfa0*/  LDL.LU R91, [R1+0xc8c] ;  /* 0x000c8c00015b7983 */ /* 0x000ea80000300800 */
[----:B---3--:R-:W3:Y:S04]  /*2cfb0*/  LDL.LU R92, [R1+0xca0] ;  /* 0x000ca000015c7983 */ /* 0x008ee80000300800 */
[----:B------:R-:W3:Y:S04]  /*2cfc0*/  LDL.LU R93, [R1+0xca4] ;  /* 0x000ca400015d7983 */ /* 0x000ee80000300800 */
[----:B------:R-:W3:Y:S04]  /*2cfd0*/  LDL.LU R94, [R1+0xca8] ;  /* 0x000ca800015e7983 */ /* 0x000ee80000300800 */
[----:B------:R-:W3:Y:S04]  /*2cfe0*/  LDL.LU R95, [R1+0xcac] ;  /* 0x000cac00015f7983 */ /* 0x000ee80000300800 */
        /* <DEDUP_REMOVED lines=17> */
[-C--:B------:R-:W-:Y:S03]  /*2d100*/  HMMA.1688.F32.TF32 R160, R168, R144.reuse, R224 ;  /* 0x00000090a8a0723c */ /* 0x080fe600000810e0 */
        /* <DEDUP_REMOVED lines=14> */
[C---:B------:R-:W-:Y:S08]  /*2d1f0*/  HMMA.1688.F32.TF32 R124, R164.reuse, R152, R124 ;  /* 0x00000098a47c723c */ /* 0x040ff0000008107c */
[----:B------:R-:W-:Y:S01]  /*2d200*/  HMMA.1688.F32.TF32 R164, R164, R156, R216 ;  /* 0x0000009ca4a4723c */ /* 0x000fe200000810d8 */
[----:B------:R-:W4:Y:S04]  /*2d210*/  LDL.LU R216, [R1+0xe70] ;  /* 0x000e700001d87983 */ /* 0x000f280000300800 */
[----:B------:R-:W4:Y:S04]  /*2d220*/  LDL.LU R217, [R1+0xe74] ;  /* 0x000e740001d97983 */ /* 0x000f280000300800 */
        /* <DEDUP_REMOVED lines=31> */
[----:B------:R-:W-:Y:S08]  /*2d420*/  HMMA.1688.F32.TF32 R208, R168, R148, R208 ;  /* 0x00000094a8d0723c */ /* 0x000ff000000810d0 */
[C---:B--2---:R-:W-:Y:S08]  /*2d430*/  HMMA.1688.F32.TF32 R88, R180.reuse, R156, R88 ;  /* 0x0000009cb458723c */ /* 0x044ff00000081058 */
[-C--:B---3--:R-:W-:Y:S08]  /*2d440*/  HMMA.1688.F32.TF32 R92, R180, R152.reuse, R92 ;  /* 0x00000098b45c723c */ /* 0x088ff0000008105c */
[C---:B----4-:R-:W-:Y:S08]  /*2d450*/  HMMA.1688.F32.TF32 R236, R176.reuse, R152, R236 ;  /* 0x00000098b0ec723c */ /* 0x050ff000000810ec */
[----:B------:R-:W-:Y:S08]  /*2d460*/  HMMA.1688.F32.TF32 R228, R176, R144, R228 ;  /* 0x00000090b0e4723c */ /* 0x000ff000000810e4 */
[----:B------:R-:W-:Y:S01]  /*2d470*/  HMMA.1688.F32.TF32 R168, R168, R156, R240 ;  /* 0x0000009ca8a8723c */ /* 0x000fe200000810f0 */
[----:B------:R-:W2:Y:S04]  /*2d480*/  LDL.LU R240, [R1+0xad0] ;  /* 0x000ad00001f07983 */ /* 0x000ea80000300800 */
[----:B------:R-:W2:Y:S04]  /*2d490*/  LDL.LU R241, [R1+0xad4] ;  /* 0x000ad40001f17983 */ /* 0x000ea80000300800 */
[----:B------:R-:W2:Y:S04]  /*2d4a0*/  LDL.LU R242, [R1+0xad8] ;  /* 0x000ad80001f27983 */ /* 0x000ea80000300800 */
[----:B------:R-:W2:Y:S01]  /*2d4b0*/  LDL.LU R243, [R1+0xadc] ;  /* 0x000adc0001f37983 */ /* 0x000ea20000300800 */
[C---:B------:R-:W-:Y:S08]  /*2d4c0*/  HMMA.1688.F32.TF32 R232, R176.reuse, R148, R232 ;  /* 0x00000094b0e8723c */ /* 0x040ff000000810e8 */
[----:B------:R-:W-:Y:S08]  /*2d4d0*/  HMMA.1688.F32.TF32 R176, R176, R156, R104 ;  /* 0x0000009cb0b0723c */ /* 0x000ff00000081068 */
[C---:B------:R-:W-:Y:S08]  /*2d4e0*/  HMMA.1688.F32.TF32 R104, R180.reuse, R144, R48 ;  /* 0x00000090b468723c */ /* 0x040ff00000081030 */
[----:B------:R-:W-:Y:S01]  /*2d4f0*/  HMMA.1688.F32.TF32 R48, R180, R148, R96 ;  /* 0x00000094b430723c */ /* 0x000fe20000081060 */
[----:B------:R-:W-:Y:S01]  /*2d500*/  MOV R130, R8 ;  /* 0x0000000800827202 */ /* 0x000fe20000000f00 */
[----:B------:R-:W-:Y:S04]  /*2d510*/  LDS R180, [R3+0xc000] ;  /* 0x00c0000003b47984 */ /* 0x000fe80000000800 */
[----:B------:R-:W-:Y:S02]  /*2d520*/  LDS R182, [R3+0xe000] ;  /* 0x00e0000003b67984 */ /* 0x000fe40000000800 */
[-C--:B------:R-:W-:Y:S02]  /*2d530*/  HMMA.1688.F32.TF32 R76, R188, R144.reuse, R76 ;  /* 0x00000090bc4c723c */ /* 0x080fe4000008104c */
[----:B------:R-:W-:Y:S04]  /*2d540*/  LDS R181, [R4+0xc000] ;  /* 0x00c0000004b57984 */ /* 0x000fe80000000800 */
[----:B------:R-:W1:Y:S04]  /*2d550*/  LDS R183, [R4+0xe000] ;  /* 0x00e0000004b77984 */ /* 0x000e680000000800 */
[----:B------:R-:W-:Y:S04]  /*2d560*/  STL.64 [R1+0x220], R104 ;  /* 0x0002206801007387 */ /* 0x000fe80000100a00 */
[----:B------:R-:W-:Y:S04]  /*2d570*/  STL.64 [R1+0x228], R106 ;  /* 0x0002286a01007387 */ /* 0x000fe80000100a00 */
[----:B------:R-:W-:Y:S04]  /*2d580*/  STL.64 [R1+0x210], R48 ;  /* 0x0002103001007387 */ /* 0x000fe80000100a00 */
[----:B------:R3:W-:Y:S02]  /*2d590*/  STL.64 [R1+0x218], R50 ;  /* 0x0002183201007387 */ /* 0x0007e40000100a00 */
[C---:B---3--:R-:W-:Y:S02]  /*2d5a0*/  HMMA.1688.F32.TF32 R48, R184.reuse, R144, R60 ;  /* 0x00000090b830723c */ /* 0x048fe4000008103c */
[----:B------:R-:W-:Y:S04]  /*2d5b0*/  STL.64 [R1+0x200], R92 ;  /* 0x0002005c01007387 */ /* 0x000fe80000100a00 */
[----:B------:R-:W-:Y:S04]  /*2d5c0*/  STL.64 [R1+0x208], R94 ;  /* 0x0002085e01007387 */ /* 0x000fe80000100a00 */
[----:B------:R-:W3:Y:S04]  /*2d5d0*/  LDL.LU R60, [R1+0xac0] ;  /* 0x000ac000013c7983 */ /* 0x000ee80000300800 */
[----:B------:R-:W-:Y:S04]  /*2d5e0*/  STL.64 [R1+0x1e0], R88 ;  /* 0x0001e05801007387 */ /* 0x000fe80000100a00 */
[----:B------:R4:W-:Y:S05]  /*2d5f0*/  STL.64 [R1+0x1e8], R90 ;  /* 0x0001e85a01007387 */ /* 0x0009ea0000100a00 */
[----:B------:R-:W-:Y:S04]  /*2d600*/  STL.64 [R1+0x3e0], R48 ;  /* 0x0003e03001007387 */ /* 0x000fe80000100a00 */
[----:B------:R1:W-:Y:S04]  /*2d610*/  STL.64 [R1+0x3e8], R50 ;  /* 0x0003e83201007387 */ /* 0x0003e80000100a00 */
[----:B------:R-:W3:Y:S04]  /*2d620*/  LDL.LU R61, [R1+0xac4] ;  /* 0x000ac400013d7983 */ /* 0x000ee80000300800 */
[----:B------:R-:W3:Y:S04]  /*2d630*/  LDL.LU R62, [R1+0xac8] ;  /* 0x000ac800013e7983 */ /* 0x000ee80000300800 */
[----:B------:R-:W3:Y:S01]  /*2d640*/  LDL.LU R63, [R1+0xacc] ;  /* 0x000acc00013f7983 */ /* 0x000ee20000300800 */
[C---:B----4-:R-:W-:Y:S08]  /*2d650*/  HMMA.1688.F32.TF32 R88, R184.reuse, R148, R44 ;  /* 0x00000094b858723c */ /* 0x050ff0000008102c */
[C---:B------:R-:W-:Y:S08]  /*2d660*/  HMMA.1688.F32.TF32 R44, R184.reuse, R152, R84 ;  /* 0x00000098b82c723c */ /* 0x040ff00000081054 */
[----:B-1----:R-:W-:Y:S08]  /*2d670*/  HMMA.1688.F32.TF32 R48, R184, R156, R80 ;  /* 0x0000009cb830723c */ /* 0x002ff00000081050 */
[C---:B------:R-:W-:Y:S01]  /*2d680*/  HMMA.1688.F32.TF32 R216, R172.reuse, R144, R216 ;  /* 0x00000090acd8723c */ /* 0x040fe200000810d8 */
[----:B------:R-:W-:Y:S04]  /*2d690*/  STL.64 [R1+0x3d0], R88 ;  /* 0x0003d05801007387 */ /* 0x000fe80000100a00 */
[----:B------:R-:W-:Y:S04]  /*2d6a0*/  STL.64 [R1+0x3d8], R90 ;  /* 0x0003d85a01007387 */ /* 0x000fe80000100a00 */
[----:B------:R-:W-:Y:S04]  /*2d6b0*/  STL.64 [R1+0x3c0], R44 ;  /* 0x0003c02c01007387 */ /* 0x000fe80000100a00 */
[----:B------:R1:W-:Y:S01]  /*2d6c0*/  STL.64 [R1+0x3c8], R46 ;  /* 0x0003c82e01007387 */ /* 0x0003e20000100a00 */
[----:B------:R-:W-:Y:S01]  /*2d6d0*/  HMMA.1688.F32.TF32 R220, R172, R148, R220 ;  /* 0x00000094acdc723c */ /* 0x000fe200000810dc */
[----:B------:R-:W-:Y:S01]  /*2d6e0*/  MOV R104, R139 ;  /* 0x0000008b00687202 */ /* 0x000fe20000000f00 */
[----:B------:R-:W-:-:S02]  /*2d6f0*/  IMAD.MOV.U32 R105, RZ, RZ, R138 ;  /* 0x000000ffff697224 */ /* 0x000fc400078e008a */
[----:B------:R-:W-:Y:S02]  /*2d700*/  IMAD.MOV.U32 R115, RZ, RZ, R56 ;  /* 0x000000ffff737224 */ /* 0x000fe400078e0038 */
[----:B------:R-:W-:Y:S01]  /*2d710*/  IMAD.MOV.U32 R114, RZ, RZ, R57 ;  /* 0x000000ffff727224 */ /* 0x000fe200078e0039 */
[----:B------:R-:W-:Y:S01]  /*2d720*/  MOV R112, R59 ;  /* 0x0000003b00707202 */ /* 0x000fe20000000f00 */
[----:B------:R-:W-:Y:S02]  /*2d730*/  IMAD.MOV.U32 R106, RZ, RZ, R142 ;  /* 0x000000ffff6a7224 */ /* 0x000fe400078e008e */
[----:B------:R-:W-:Y:S01]  /*2d740*/  IMAD.MOV.U32 R113, RZ, RZ, R58 ;  /* 0x000000ffff717224 */ /* 0x000fe200078e003a */
[C---:B-1----:R-:W-:Y:S01]  /*2d750*/  HMMA.1688.F32.TF32 R44, R188.reuse, R148, R72 ;  /* 0x00000094bc2c723c */ /* 0x042fe20000081048 */
[----:B------:R-:W-:Y:S04]  /*2d760*/  STL.64 [R1+0x3a0], R48 ;  /* 0x0003a03001007387 */ /* 0x000fe80000100a00 */
[----:B------:R1:W-:Y:S04]  /*2d770*/  STL.64 [R1+0x3a8], R50 ;  /* 0x0003a83201007387 */ /* 0x0003e80000100a00 */
[----:B------:R-:W-:Y:S04]  /*2d780*/  STL.64 [R1+0x510], R76 ;  /* 0x0005104c01007387 */ /* 0x000fe80000100a00 */
[----:B------:R-:W-:Y:S01]  /*2d790*/  STL.64 [R1+0x518], R78 ;  /* 0x0005184e01007387 */ /* 0x000fe20000100a00 */
[----:B-1----:R-:W-:Y:S01]  /*2d7a0*/  HMMA.1688.F32.TF32 R48, R188, R152, R68 ;  /* 0x00000098bc30723c */ /* 0x002fe20000081044 */
[----:B------:R-:W-:-:S02]  /*2d7b0*/  IMAD.MOV.U32 R107, RZ, RZ, R143 ;  /* 0x000000ffff6b7224 */ /* 0x000fc400078e008f */
[----:B------:R-:W-:Y:S06]  /*2d7c0*/  LDS R184, [R3+0xc080] ;  /* 0x00c0800003b87984 */ /* 0x000fec0000000800 */
[----:B------:R-:W-:Y:S04]  /*2d7d0*/  STL.64 [R1+0x4f0], R44 ;  /* 0x0004f02c01007387 */ /* 0x000fe80000100a00 */
[----:B------:R1:W-:Y:S01]  /*2d7e0*/  STL.64 [R1+0x4f8], R46 ;  /* 0x0004f82e01007387 */ /* 0x0003e20000100a00 */
[----:B------:R-:W-:Y:S03]  /*2d7f0*/  HMMA.1688.F32.TF32 R224, R172, R152, R224 ;  /* 0x00000098ace0723c */ /* 0x000fe600000810e0 */
[----:B------:R-:W-:Y:S04]  /*2d800*/  LDS R186, [R3+0xe080] ;  /* 0x00e0800003ba7984 */ /* 0x000fe80000000800 */
[----:B------:R-:W-:Y:S01]  /*2d810*/  LDS R185, [R4+0xc080] ;  /* 0x00c0800004b97984 */ /* 0x000fe20000000800 */
[C---:B-1----:R-:W-:Y:S03]  /*2d820*/  HMMA.1688.F32.TF32 R44, R192.reuse, R144, R36 ;  /* 0x00000090c02c723c */ /* 0x042fe60000081024 */
[----:B------:R-:W1:Y:S05]  /*2d830*/  LDS R187, [R4+0xe080] ;  /* 0x00e0800004bb7984 */ /* 0x000e6a0000000800 */
[C---:B------:R-:W-:Y:S01]  /*2d840*/  HMMA.1688.F32.TF32 R36, R192.reuse, R148, R244 ;  /* 0x00000094c024723c */ /* 0x040fe200000810f4 */
[----:B------:R-:W-:Y:S04]  /*2d850*/  STL.64 [R1+0x4c0], R48 ;  /* 0x0004c03001007387 */ /* 0x000fe80000100a00 */
[----:B------:R-:W-:Y:S04]  /*2d860*/  STL.64 [R1+0x4c8], R50 ;  /* 0x0004c83201007387 */ /* 0x000fe80000100a00 */
[----:B------:R-:W4:Y:S06]  /*2d870*/  LDL.LU R244, [R1+0xab0] ;  /* 0x000ab00001f47983 */ /* 0x000f2c0000300800 */
[----:B------:R-:W-:Y:S04]  /*2d880*/  STL.64 [R1+0x690], R44 ;  /* 0x0006902c01007387 */ /* 0x000fe80000100a00 */
[----:B------:R-:W-:Y:S04]  /*2d890*/  STL.64 [R1+0x698], R46 ;  /* 0x0006982e01007387 */ /* 0x000fe80000100a00 */
[----:B------:R-:W-:Y:S04]  /*2d8a0*/  STL.64 [R1+0x670], R36 ;  /* 0x0006702401007387 */ /* 0x000fe80000100a00 */
[----:B------:R2:W-:Y:S04]  /*2d8b0*/  STL.64 [R1+0x678], R38 ;  /* 0x0006782601007387 */ /* 0x0005e80000100a00 */
[----:B------:R-:W4:Y:S04]  /*2d8c0*/  LDL.LU R245, [R1+0xab4] ;  /* 0x000ab40001f57983 */ /* 0x000f280000300800 */
[----:B------:R-:W4:Y:S04]  /*2d8d0*/  LDL.LU R246, [R1+0xab8] ;  /* 0x000ab80001f67983 */ /* 0x000f280000300800 */
[----:B------:R-:W4:Y:S01]  /*2d8e0*/  LDL.LU R247, [R1+0xabc] ;  /* 0x000abc0001f77983 */ /* 0x000f220000300800 */
[----:B--2---:R-:W-:Y:S08]  /*2d8f0*/  HMMA.1688.F32.TF32 R36, R192, R152, R240 ;  /* 0x00000098c024723c */ /* 0x004ff000000810f0 */
[----:B------:R-:W-:Y:S11]  /*2d900*/  HMMA.1688.F32.TF32 R188, R188, R156, R64 ;  /* 0x0000009cbcbc723c */ /* 0x000ff60000081040 */
[----:B------:R-:W-:Y:S04]  /*2d910*/  @!UPT UIADD3 URZ, URZ, URZ, URZ ;  /* 0x0000003f3f3ff290 */ /* 0x000fe8000fffe03f */
[----:B------:R2:W-:Y:S04]  /*2d920*/  STL.64 [R1+0x660], R36 ;  /* 0x0006602401007387 */ /* 0x0005e80000100a00 */
[----:B------:R-:W4:Y:S04]  /*2d930*/  LDL.LU R72, [R1+0xaa0] ;  /* 0x000aa00001487983 */ /* 0x000f280000300800 */
[----:B------:R-:W4:Y:S04]  /*2d940*/  LDL.LU R73, [R1+0xaa4] ;  /* 0x000aa40001497983 */ /* 0x000f280000300800 */
[----:B------:R-:W4:Y:S04]  /*2d950*/  LDL.LU R74, [R1+0xaa8] ;  /* 0x000aa800014a7983 */ /* 0x000f280000300800 */
        /* <DEDUP_REMOVED lines=13> */
[----:B--2---:R-:W2:Y:S04]  /*2da30*/  LDL.LU R36, [R1+0xa70] ;  /* 0x000a700001247983 */ /* 0x004ea80000300800 */
[----:B------:R-:W2:Y:S04]  /*2da40*/  LDL.LU R37, [R1+0xa74] ;  /* 0x000a740001257983 */ /* 0x000ea80000300800 */
[----:B------:R-:W2:Y:S04]  /*2da50*/  LDL.LU R38, [R1+0xa78] ;  /* 0x000a780001267983 */ /* 0x000ea80000300800 */
[----:B------:R-:W2:Y:S04]  /*2da60*/  LDL.LU R39, [R1+0xa7c] ;  /* 0x000a7c0001277983 */ /* 0x000ea80000300800 */
[----:B------:R-:W2:Y:S04]  /*2da70*/  LDL.LU R240, [R1+0xa60] ;  /* 0x000a600001f07983 */ /* 0x000ea80000300800 */
[----:B------:R-:W2:Y:S04]  /*2da80*/  LDL.LU R241, [R1+0xa64] ;  /* 0x000a640001f17983 */ /* 0x000ea80000300800 */
[----:B------:R-:W2:Y:S04]  /*2da90*/  LDL.LU R242, [R1+0xa68] ;  /* 0x000a680001f27983 */ /* 0x000ea80000300800 */
[----:B------:R-:W2:Y:S01]  /*2daa0*/  LDL.LU R243, [R1+0xa6c] ;  /* 0x000a6c0001f37983 */ /* 0x000ea20000300800 */
[----:B---3--:R-:W-:Y:S03]  /*2dab0*/  HMMA.1688.F32.TF32 R192, R192, R156, R60 ;  /* 0x0000009cc0c0723c */ /* 0x008fe6000008103c */
[----:B------:R-:W3:Y:S04]  /*2dac0*/  LDL.LU R60, [R1+0xa10] ;  /* 0x000a1000013c7983 */ /* 0x000ee80000300800 */
[----:B------:R-:W3:Y:S04]  /*2dad0*/  LDL.LU R61, [R1+0xa14] ;  /* 0x000a1400013d7983 */ /* 0x000ee80000300800 */
[----:B------:R-:W3:Y:S04]  /*2dae0*/  LDL.LU R62, [R1+0xa18] ;  /* 0x000a1800013e7983 */ /* 0x000ee80000300800 */
[----:B------:R-:W3:Y:S08]  /*2daf0*/  LDL.LU R63, [R1+0xa1c] ;  /* 0x000a1c00013f7983 */ /* 0x000ef00000300800 */
[----:B------:R-:W-:Y:S04]  /*2db00*/  STL [R1+0x20c8], R194 ;  /* 0x0020c8c201007387 */ /* 0x000fe80000100800 */
[----:B------:R-:W-:Y:S01]  /*2db10*/  STL [R1+0x20c4], R195 ;  /* 0x0020c4c301007387 */ /* 0x000fe20000100800 */
[C---:B----4-:R-:W-:Y:S03]  /*2db20*/  HMMA.1688.F32.TF32 R44, R196.reuse, R144, R244 ;  /* 0x00000090c42c723c */ /* 0x050fe600000810f4 */
[----:B------:R-:W4:Y:S11]  /*2db30*/  LDL.LU R244, [R1+0xa20] ;  /* 0x000a200001f47983 */ /* 0x000f360000300800 */
[----:B------:R-:W-:Y:S09]  /*2db40*/  @!UPT UIADD3 URZ, URZ, URZ, URZ ;  /* 0x0000003f3f3ff290 */ /* 0x000ff2000fffe03f */
[----:B------:R-:W-:Y:S04]  /*2db50*/  STL.64 [R1+0x7e0], R44 ;  /* 0x0007e02c01007387 */ /* 0x000fe80000100a00 */
[----:B------:R1:W-:Y:S04]  /*2db60*/  STL.64 [R1+0x7e8], R46 ;  /* 0x0007e82e01007387 */ /* 0x0003e80000100a00 */
[----:B------:R-:W4:Y:S04]  /*2db70*/  LDL.LU R245, [R1+0xa24] ;  /* 0x000a240001f57983 */ /* 0x000f280000300800 */
[----:B------:R-:W4:Y:S04]  /*2db80*/  LDL.LU R246, [R1+0xa28] ;  /* 0x000a280001f67983 */ /* 0x000f280000300800 */
[----:B------:R-:W4:Y:S01]  /*2db90*/  LDL.LU R247, [R1+0xa2c] ;  /* 0x000a2c0001f77983 */ /* 0x000f220000300800 */
[----:B-1----:R-:W-:Y:S08]  /*2dba0*/  HMMA.1688.F32.TF32 R44, R196, R148, R72 ;  /* 0x00000094c42c723c */ /* 0x002ff00000081048 */
[C---:B--2---:R-:W-:Y:S11]  /*2dbb0*/  HMMA.1688.F32.TF32 R36, R200.reuse, R144, R36 ;  /* 0x00000090c824723c */ /* 0x044ff60000081024 */
[----:B------:R-:W-:Y:S11]  /*2dbc0*/  @!UPT UIADD3 URZ, URZ, URZ, URZ ;  /* 0x0000003f3f3ff290 */ /* 0x000ff6000fffe03f */
[----:B------:R-:W-:Y:S02]  /*2dbd0*/  @!UPT UIADD3 URZ, URZ, URZ, URZ ;  /* 0x0000003f3f3ff290 */ /* 0x000fe4000fffe03f */
[----:B------:R-:W-:Y:S01]  /*2dbe0*/  MOV R6, R36 ;  /* 0x0000002400067202 */ /* 0x000fe20000000f00 */
[----:B------:R-:W-:Y:S02]  /*2dbf0*/  IMAD.MOV.U32 R101, RZ, RZ, R37 ;  /* 0x000000ffff657224 */ /* 0x000fe400078e0025 */
[----:B------:R-:W-:Y:S02]  /*2dc00*/  IMAD.MOV.U32 R141, RZ, RZ, R38 ;  /* 0x000000ffff8d7224 */ /* 0x000fe400078e0026 */
[----:B------:R-:W-:Y:S02]  /*2dc10*/  IMAD.MOV.U32 R140, RZ, RZ, R39 ;  /* 0x000000ffff8c7224 */ /* 0x000fe400078e0027 */
[----:B------:R-:W-:Y:S01]  /*2dc20*/  HMMA.1688.F32.TF32 R36, R200, R148, R240 ;  /* 0x00000094c824723c */ /* 0x000fe200000810f0 */
[----:B------:R-:W-:Y:S01]  /*2dc30*/  MOV R194, R44 ;  /* 0x0000002c00c27202 */ /* 0x000fe20000000f00 */
[----:B------:R-:W-:Y:S02]  /*2dc40*/  IMAD.MOV.U32 R195, RZ, RZ, R45 ;  /* 0x000000ffffc37224 */ /* 0x000fe400078e002d */
[----:B------:R-:W-:-:S02]  /*2dc50*/  IMAD.MOV.U32 R2, RZ, RZ, R46 ;  /* 0x000000ffff027224 */ /* 0x000fc400078e002e */
[----:B------:R-:W-:Y:S11]  /*2dc60*/  IMAD.MOV.U32 R9, RZ, RZ, R47 ;  /* 0x000000ffff097224 */ /* 0x000ff600078e002f */
[----:B------:R-:W-:Y:S07]  /*2dc70*/  @!UPT UIADD3 URZ, URZ, URZ, URZ ;  /* 0x0000003f3f3ff290 */ /* 0x000fee000fffe03f */
[----:B------:R-:W-:Y:S01]  /*2dc80*/  MOV R136, R36 ;  /* 0x0000002400887202 */ /* 0x000fe20000000f00 */
[----:B------:R-:W-:Y:S02]  /*2dc90*/  IMAD.MOV.U32 R133, RZ, RZ, R37 ;  /* 0x000000ffff857224 */ /* 0x000fe400078e0025 */
[----:B------:R-:W-:Y:S02]  /*2dca0*/  IMAD.MOV.U32 R132, RZ, RZ, R38 ;  /* 0x000000ffff847224 */ /* 0x000fe400078e0026 */
[----:B------:R-:W-:Y:S01]  /*2dcb0*/  IMAD.MOV.U32 R129, RZ, RZ, R39 ;  /* 0x000000ffff817224 */ /* 0x000fe200078e0027 */
[-C--:B------:R-:W-:Y:S08]  /*2dcc0*/  HMMA.1688.F32.TF32 R44, R196, R152.reuse, R68 ;  /* 0x00000098c42c723c */ /* 0x080ff00000081044 */
[----:B---3--:R-:W-:Y:S07]  /*2dcd0*/  HMMA.1688.F32.TF32 R36, R200, R152, R60 ;  /* 0x00000098c824723c */ /* 0x008fee000008103c */
[----:B------:R-:W-:Y:S01]  /*2dce0*/  MOV R60, R30 ;  /* 0x0000001e003c7202 */ /* 0x000fe20000000f00 */
[----:B------:R-:W-:Y:S01]  /*2dcf0*/  IMAD.MOV.U32 R61, RZ, RZ, R102 ;  /* 0x000000ffff3d7224 */ /* 0x000fe200078e0066 */
[----:B------:R-:W2:Y:S01]  /*2dd00*/  LDL.LU R30, [R1+0x22b0] ;  /* 0x0022b000011e7983 */ /* 0x000ea20000300800 */
[----:B------:R-:W-:-:S02]  /*2dd10*/  IMAD.MOV.U32 R62, RZ, RZ, R35 ;  /* 0x000000ffff3e7224 */ /* 0x000fc400078e0023 */
[----:B------:R-:W-:Y:S01]  /*2dd20*/  IMAD.MOV.U32 R63, RZ, RZ, R34 ;  /* 0x000000ffff3f7224 */ /* 0x000fe200078e0022 */
[----:B------:R-:W3:Y:S04]  /*2dd30*/  LDL.LU R102, [R1+0x22ac] ;  /* 0x0022ac0001667983 */ /* 0x000ee80000300800 */
        /* <DEDUP_REMOVED lines=14> */
[----:B------:R-:W-:-:S03]  /*2de20*/  MOV R240, R103 ;  /* 0x0000006700f07202 */ /* 0x000fc60000000f00 */
[----:B------:R-:W4:Y:S04]  /*2de30*/  LDL.LU R68, [R1+0x800] ;  /* 0x0008000001447983 */ /* 0x000f280000300800 */
[----:B------:R-:W4:Y:S04]  /*2de40*/  LDL.LU R69, [R1+0x804] ;  /* 0x0008040001457983 */ /* 0x000f280000300800 */
[----:B------:R-:W4:Y:S04]  /*2de50*/  LDL.LU R70, [R1+0x808] ;  /* 0x0008080001467983 */ /* 0x000f280000300800 */
[----:B------:R-:W4:Y:S04]  /*2de60*/  LDL.LU R71, [R1+0x80c] ;  /* 0x00080c0001477983 */ /* 0x000f280000300800 */
[----:B------:R-:W4:Y:S01]  /*2de70*/  LDL.LU R103, [R1+0x22a0] ;  /* 0x0022a00001677983 */ /* 0x000f220000300800 */
[----:B------:R-:W-:Y:S01]  /*2de80*/  MOV R8, R36 ;  /* 0x0000002400087202 */ /* 0x000fe20000000f00 */
[----:B------:R-:W-:-:S02]  /*2de90*/  IMAD.MOV.U32 R241, RZ, RZ, R31 ;  /* 0x000000fffff17224 */ /* 0x000fc400078e001f */
[----:B------:R-:W-:Y:S01]  /*2dea0*/  IMAD.MOV.U32 R12, RZ, RZ, R37 ;  /* 0x000000ffff0c7224 */ /* 0x000fe200078e0025 */
[----:B------:R-:W4:Y:S01]  /*2deb0*/  LDL.LU R31, [R1+0x229c] ;  /* 0x00229c00011f7983 */ /* 0x000f220000300800 */
[----:B------:R-:W-:Y:S02]  /*2dec0*/  IMAD.MOV.U32 R100, RZ, RZ, R38 ;  /* 0x000000ffff647224 */ /* 0x000fe400078e0026 */
[----:B------:R-:W-:Y:S01]  /*2ded0*/  IMAD.MOV.U32 R252, RZ, RZ, R39 ;  /* 0x000000fffffc7224 */ /* 0x000fe200078e0027 */
[----:B------:R-:W-:Y:S01]  /*2dee0*/  HMMA.1688.F32.TF32 R196, R196, R156, R64 ;  /* 0x0000009cc4c4723c */ /* 0x000fe20000081040 */
[----:B------:R-:W-:Y:S01]  /*2def0*/  MOV R137, R44 ;  /* 0x0000002c00897202 */ /* 0x000fe20000000f00 */
[----:B------:R-:W-:Y:S02]  /*2df00*/  IMAD.MOV.U32 R7, RZ, RZ, R45 ;  /* 0x000000ffff077224 */ /* 0x000fe400078e002d */
[----:B------:R-:W-:Y:S02]  /*2df10*/  IMAD.MOV.U32 R0, RZ, RZ, R46 ;  /* 0x000000ffff007224 */ /* 0x000fe400078e002e */
[----:B------:R-:W-:-:S02]  /*2df20*/  IMAD.MOV.U32 R13, RZ, RZ, R47 ;  /* 0x000000ffff0d7224 */ /* 0x000fc400078e002f */
[----:B---3--:R-:W-:Y:S02]  /*2df30*/  IMAD.MOV.U32 R38, RZ, RZ, R102 ;  /* 0x000000ffff267224 */ /* 0x008fe400078e0066 */
[----:B--2---:R-:W-:Y:S01]  /*2df40*/  IMAD.MOV.U32 R37, RZ, RZ, R35 ;  /* 0x000000ffff257224 */ /* 0x004fe200078e0023 */
[----:B----4-:R-:W-:Y:S02]  /*2df50*/  MOV R36, R34 ;  /* 0x0000002200247202 */ /* 0x010fe40000000f00 */
[----:B------:R-:W2:Y:S04]  /*2df60*/  LDL.LU R34, [R1+0x2298] ;  /* 0x0022980001227983 */ /* 0x000ea80000300800 */
[----:B------:R-:W2:Y:S04]  /*2df70*/  LDL.LU R35, [R1+0x2294] ;  /* 0x0022940001237983 */ /* 0x000ea80000300800 */
[----:B------:R-:W3:Y:S01]  /*2df80*/  LDL.LU R102, [R1+0x2290] ;  /* 0x0022900001667983 */ /* 0x000ee20000300800 */
[----:B------:R-:W-:-:S03]  /*2df90*/  IMAD.MOV.U32 R39, RZ, RZ, R103 ;  /* 0x000000ffff277224 */ /* 0x000fc600078e0067 */
[----:B------:R-:W3:Y:S04]  /*2dfa0*/  LDL.LU R103, [R1+0x228c] ;  /* 0x00228c0001677983 */ /* 0x000ee80000300800 */
[----:B------:R-:W3:Y:S04]  /*2dfb0*/  LDL.LU R64, [R1+0x840] ;  /* 0x0008400001407983 */ /* 0x000ee80000300800 */
[----:B------:R-:W3:Y:S04]  /*2dfc0*/  LDL.LU R65, [R1+0x844] ;  /* 0x0008440001417983 */ /* 0x000ee80000300800 */
[----:B------:R-:W3:Y:S04]  /*2dfd0*/  LDL.LU R66, [R1+0x848] ;  /* 0x0008480001427983 */ /* 0x000ee80000300800 */
[----:B------:R-:W3:Y:S01]  /*2dfe0*/  LDL.LU R67, [R1+0x84c] ;  /* 0x00084c0001437983 */ /* 0x000ee20000300800 */
[----:B------:R-:W-:Y:S01]  /*2dff0*/  HMMA.1688.F32.TF32 R44, R204, R144, R80 ;  /* 0x00000090cc2c723c */ /* 0x000fe20000081050 */
[----:B------:R-:W-:-:S02]  /*2e000*/  IMAD.MOV.U32 R242, RZ, RZ, R33 ;  /* 0x000000fffff27224 */ /* 0x000fc400078e0021 */
[----:B------:R-:W-:-:S05]  /*2e010*/  IMAD.MOV.U32 R243, RZ, RZ, R32 ;  /* 0x000000fffff37224 */ /* 0x000fca00078e0020 */
[----:B------:R-:W-:Y:S07]  /*2e020*/  HMMA.1688.F32.TF32 R200, R200, R156, R244 ;  /* 0x0000009cc8c8723c */ /* 0x000fee00000810f4 */
[----:B------:R-:W-:-:S09]  /*2e030*/  MOV R244, R29 ;  /* 0x0000001d00f47202 */ /* 0x000fd20000000f00 */
[----:B------:R-:W-:Y:S01]  /*2e040*/  MOV R128, R44 ;  /* 0x0000002c00807202 */ /* 0x000fe20000000f00 */
[----:B------:R-:W-:Y:S02]  /*2e050*/  IMAD.MOV.U32 R33, RZ, RZ, R45 ;  /* 0x000000ffff217224 */ /* 0x000fe400078e002d */
[----:B------:R-:W-:Y:S02]  /*2e060*/  IMAD.MOV.U32 R32, RZ, RZ, R46 ;  /* 0x000000ffff207224 */ /* 0x000fe400078e002e */
[----:B------:R-:W-:Y:S02]  /*2e070*/  IMAD.MOV.U32 R29, RZ, RZ, R47 ;  /* 0x000000ffff1d7224 */ /* 0x000fe400078e002f */
[C---:B------:R-:W-:Y:S11]  /*2e080*/  HMMA.1688.F32.TF32 R44, R204.reuse, R148, R76 ;  /* 0x00000094cc2c723c */ /* 0x040ff6000008104c */
[----:B------:R-:W-:Y:S11]  /*2e090*/  @!UPT UIADD3 URZ, URZ, URZ, URZ ;  /* 0x0000003f3f3ff290 */ /* 0x000ff6000fffe03f */
[----:B------:R-:W-:Y:S02]  /*2e0a0*/  @!UPT UIADD3 URZ, URZ, URZ, URZ ;  /* 0x0000003f3f3ff290 */ /* 0x000fe4000fffe03f */
[----:B------:R-:W-:Y:S01]  /*2e0b0*/  MOV R149, R44 ;  /* 0x0000002c00957202 */ /* 0x000fe20000000f00 */
[----:B------:R-:W-:Y:S02]  /*2e0c0*/  IMAD.MOV.U32 R148, RZ, RZ, R45 ;  /* 0x000000ffff947224 */ /* 0x000fe400078e002d */
[----:B------:R-:W-:Y:S02]  /*2e0d0*/  IMAD.MOV.U32 R145, RZ, RZ, R46 ;  /* 0x000000ffff917224 */ /* 0x000fe400078e002e */
[----:B------:R-:W-:Y:S02]  /*2e0e0*/  IMAD.MOV.U32 R144, RZ, RZ, R47 ;  /* 0x000000ffff907224 */ /* 0x000fe400078e002f */
[----:B------:R-:W-:Y:S01]  /*2e0f0*/  HMMA.1688.F32.TF32 R44, R204, R152, R72 ;  /* 0x00000098cc2c723c */ /* 0x000fe20000081048 */
[----:B------:R-:W-:Y:S02]  /*2e100*/  IMAD.MOV.U32 R245, RZ, RZ, R28 ;  /* 0x000000fffff57224 */ /* 0x000fe400078e001c */
[----:B------:R-:W-:-:S02]  /*2e110*/  IMAD.MOV.U32 R246, RZ, RZ, R25 ;  /* 0x000000fffff67224 */ /* 0x000fc400078e0019 */
[----:B------:R-:W-:Y:S11]  /*2e120*/  IMAD.MOV.U32 R247, RZ, RZ, R24 ;  /* 0x000000fffff77224 */ /* 0x000ff600078e0018 */
[----:B------:R-:W-:Y:S08]  /*2e130*/  @!UPT UIADD3 URZ, URZ, URZ, URZ ;  /* 0x0000003f3f3ff290 */ /* 0x000ff0000fffe03f */
[----:B------:R-:W-:Y:S01]  /*2e140*/  MOV R28, R44 ;  /* 0x0000002c001c7202 */ /* 0x000fe20000000f00 */
[----:B------:R-:W-:Y:S02]  /*2e150*/  IMAD.MOV.U32 R25, RZ, RZ, R45 ;  /* 0x000000ffff197224 */ /* 0x000fe400078e002d */
[----:B------:R-:W-:Y:S02]  /*2e160*/  IMAD.MOV.U32 R24, RZ, RZ, R46 ;  /* 0x000000ffff187224 */ /* 0x000fe400078e002e */
[----:B------:R-:W-:Y:S02]  /*2e170*/  IMAD.MOV.U32 R21, RZ, RZ, R47 ;  /* 0x000000ffff157224 */ /* 0x000fe400078e002f */
[----:B------:R-:W-:Y:S01]  /*2e180*/  HMMA.1688.F32.TF32 R44, R204, R156, R68 ;  /* 0x0000009ccc2c723c */ /* 0x000fe20000081044 */
[----:B------:R-:W-:Y:S11]  /*2e190*/  STL.64 [R1+0x1fa0], R202 ;  /* 0x001fa0ca01007387 */ /* 0x000ff60000100a00 */
[----:B------:R-:W-:Y:S11]  /*2e1a0*/  @!UPT UIADD3 URZ, URZ, URZ, URZ ;  /* 0x0000003f3f3ff290 */ /* 0x000ff6000fffe03f */
[----:B------:R-:W-:Y:S01]  /*2e1b0*/  @!UPT UIADD3 URZ, URZ, URZ, URZ ;  /* 0x0000003f3f3ff290 */ /* 0x000fe2000fffe03f */
[----:B------:R-:W-:Y:S01]  /*2e1c0*/  MOV R20, R44 ;  /* 0x0000002c00147202 */ /* 0x000fe20000000f00 */
[----:B------:R-:W-:Y:S02]  /*2e1d0*/  IMAD.MOV.U32 R17, RZ, RZ, R45 ;  /* 0x000000ffff117224 */ /* 0x000fe400078e002d */
[----:B------:R-:W-:Y:S02]  /*2e1e0*/  IMAD.MOV.U32 R16, RZ, RZ, R46 ;  /* 0x000000ffff107224 */ /* 0x000fe400078e002e */
[----:B------:R-:W-:Y:S01]  /*2e1f0*/  IMAD.MOV.U32 R5, RZ, RZ, R47 ;  /* 0x000000ffff057224 */ /* 0x000fe200078e002f */
[----:B------:R-:W-:Y:S01]  /*2e200*/  STL.64 [R1+0x1f98], R200 ;  /* 0x001f98c801007387 */ /* 0x000fe20000100a00 */
[C---:B------:R-:W-:Y:S08]  /*2e210*/  HMMA.1688.F32.TF32 R48, R180.reuse, R30, R240 ;  /* 0x0000001eb430723c */ /* 0x040ff000000810f0 */
[C---:B--2---:R-:W-:Y:S08]  /*2e220*/  HMMA.1688.F32.TF32 R36, R180.reuse, R34, R36 ;  /* 0x00000022b424723c */ /* 0x044ff00000081024 */
[C---:B---3--:R-:W-:Y:S11]  /*2e230*/  HMMA.1688.F32.TF32 R44, R180.reuse, R102, R64 ;  /* 0x00000066b42c723c */ /* 0x048ff60000081040 */
[----:B------:R-:W-:Y:S11]  /*2e240*/  @!UPT UIADD3 URZ, URZ, URZ, URZ ;  /* 0x0000003f3f3ff290 */ /* 0x000ff6000fffe03f */
[----:B------:R-:W-:Y:S01]  /*2e250*/  @!UPT UIADD3 URZ, URZ, URZ, URZ ;  /* 0x0000003f3f3ff290 */ /* 0x000fe2000fffe03f */
        /* <DEDUP_REMOVED lines=8> */
[----:B------:R-:W2:Y:S06]  /*2e2e0*/  LDL.LU R244, [R1+0xe0] ;  /* 0x0000e00001f47983 */ /* 0x000eac0000300800 */
        /* <DEDUP_REMOVED lines=39> */
[----:B----4-:R-:W4:Y:S04]  /*2e560*/  LDL.LU R36, [R1+0x100] ;  /* 0x0001000001247983 */ /* 0x010f280000300800 */
        /* <DEDUP_REMOVED lines=17> */
[----:B------:R-:W-:Y:S01]  /*2e680*/  MOV R200, R130 ;  /* 0x0000008200c87202 */ /* 0x000fe20000000f00 */
[----:B------:R-:W-:Y:S02]  /*2e690*/  IMAD.MOV.U32 R201, RZ, RZ, R14 ;  /* 0x000000ffffc97224 */ /* 0x000fe400078e000e */
[----:B------:R-:W-:Y:S02]  /*2e6a0*/  IMAD.MOV.U32 R202, RZ, RZ, R19 ;  /* 0x000000ffffca7224 */ /* 0x000fe400078e0013 */
[----:B------:R-:W-:Y:S02]  /*2e6b0*/  IMAD.MOV.U32 R203, RZ, RZ, R18 ;  /* 0x000000ffffcb7224 */ /* 0x000fe400078e0012 */
[----:B--2---:R-:W-:Y:S01]  /*2e6c0*/  IMAD.MOV.U32 R205, RZ, RZ, R139 ;  /* 0x000000ffffcd7224 */ /* 0x004fe200078e008b */
[----:B---3--:R-:W-:Y:S02]  /*2e6d0*/  MOV R204, R138 ;  /* 0x0000008a00cc7202 */ /* 0x008fe40000000f00 */
[----:B------:R-:W2:Y:S04]  /*2e6e0*/  LDL.LU R138, [R1+0x2278] ;  /* 0x00227800018a7983 */ /* 0x000ea80000300800 */
[----:B------:R-:W2:Y:S04]  /*2e6f0*/  LDL.LU R139, [R1+0x2274] ;  /* 0x00227400018b7983 */ /* 0x000ea80000300800 */
[----:B------:R-:W3:Y:S04]  /*2e700*/  LDL.LU R134, [R1+0x2270] ;  /* 0x0022700001867983 */ /* 0x000ee80000300800 */
[----:B------:R-:W3:Y:S04]  /*2e710*/  LDL.LU R135, [R1+0x226c] ;  /* 0x00226c0001877983 */ /* 0x000ee80000300800 */
[----:B------:R-:W2:Y:S04]  /*2e720*/  LDL.LU R130, [R1+0x2268] ;  /* 0x0022680001827983 */ /* 0x000ea80000300800 */
[----:B------:R-:W2:Y:S04]  /*2e730*/  LDL.LU R14, [R1+0x2264] ;  /* 0x00226400010e7983 */ /* 0x000ea80000300800 */
        /* <DEDUP_REMOVED lines=16> */
[----:B------:R-:W-:Y:S01]  /*2e840*/  IMAD.MOV.U32 R111, RZ, RZ, R248 ;  /* 0x000000ffff6f7224 */ /* 0x000fe200078e00f8 */
[----:B------:R-:W-:Y:S01]  /*2e850*/  MOV R248, R15 ;  /* 0x0000000f00f87202 */ /* 0x000fe20000000f00 */
[----:B------:R-:W-:Y:S01]  /*2e860*/  IMAD.MOV.U32 R110, RZ, RZ, R249 ;  /* 0x000000ffff6e7224 */ /* 0x000fe200078e00f9 */
[----:B------:R-:W-:Y:S01]  /*2e870*/  MOV R108, R251 ;  /* 0x000000fb006c7202 */ /* 0x000fe20000000f00 */
[----:B------:R-:W-:-:S02]  /*2e880*/  IMAD.MOV.U32 R109, RZ, RZ, R250 ;  /* 0x000000ffff6d7224 */ /* 0x000fc400078e00fa */
[----:B------:R-:W-:Y:S01]  /*2e890*/  IMAD.MOV.U32 R249, RZ, RZ, R131 ;  /* 0x000000fffff97224 */ /* 0x000fe200078e0083 */
[----:B------:R-:W-:Y:S01]  /*2e8a0*/  MOV R251, R11 ;  /* 0x0000000b00fb7202 */ /* 0x000fe20000000f00 */
[----:B------:R-:W-:Y:S02]  /*2e8b0*/  IMAD.MOV.U32 R250, RZ, RZ, R10 ;  /* 0x000000fffffa7224 */ /* 0x000fe400078e000a */
[----:B--2---:R-:W-:Y:S02]  /*2e8c0*/  IMAD.MOV.U32 R79, RZ, RZ, R14 ;  /* 0x000000ffff4f7224 */ /* 0x004fe400078e000e */
[----:B---3--:R-:W-:Y:S01]  /*2e8d0*/  IMAD.MOV.U32 R78, RZ, RZ, R19 ;  /* 0x000000ffff4e7224 */ /* 0x008fe200078e0013 */
[----:B----4-:R-:W-:Y:S02]  /*2e8e0*/  MOV R77, R18 ;  /* 0x00000012004d7202 */ /* 0x010fe40000000f00 */
[----:B------:R-:W2:Y:S04]  /*2e8f0*/  LDL.LU R18, [R1+0x2258] ;  /* 0x0022580001127983 */ /* 0x000ea80000300800 */
[----:B------:R-:W2:Y:S04]  /*2e900*/  LDL.LU R19, [R1+0x2254] ;  /* 0x0022540001137983 */ /* 0x000ea80000300800 */
[----:B------:R-:W3:Y:S04]  /*2e910*/  LDL.LU R14, [R1+0x2250] ;  /* 0x00225000010e7983 */ /* 0x000ee80000300800 */
[----:B------:R-:W3:Y:S04]  /*2e920*/  LDL.LU R15, [R1+0x224c] ;  /* 0x00224c00010f7983 */ /* 0x000ee80000300800 */
[----:B------:R-:W4:Y:S04]  /*2e930*/  LDL.LU R131, [R1+0x2248] ;  /* 0x0022480001837983 */ /* 0x000f280000300800 */
[----:B------:R-:W4:Y:S04]  /*2e940*/  LDL.LU R10, [R1+0x2244] ;  /* 0x00224400010a7983 */ /* 0x000f280000300800 */
[----:B------:R-:W4:Y:S01]  /*2e950*/  LDL.LU R11, [R1+0x2240] ;  /* 0x00224000010b7983 */ /* 0x000f220000300800 */
[C---:B------:R-:W-:Y:S08]  /*2e960*/  HMMA.1688.F32.TF32 R56, R180.reuse, R134, R56 ;  /* 0x00000086b438723c */ /* 0x040ff00000081038 */
[C---:B--2---:R-:W-:Y:S08]  /*2e970*/  HMMA.1688.F32.TF32 R72, R180.reuse, R18, R72 ;  /* 0x00000012b448723c */ /* 0x044ff00000081048 */
[C---:B---3--:R-:W-:Y:S08]  /*2e980*/  HMMA.1688.F32.TF32 R68, R180.reuse, R14, R68 ;  /* 0x0000000eb444723c */ /* 0x048ff00000081044 */
[C---:B----4-:R-:W-:Y:S08]  /*2e990*/  HMMA.1688.F32.TF32 R36, R180.reuse, R130, R36 ;  /* 0x00000082b424723c */ /* 0x050ff00000081024 */
[C---:B------:R-:W-:Y:S01]  /*2e9a0*/  HMMA.1688.F32.TF32 R64, R180.reuse, R10, R64 ;  /* 0x0000000ab440723c */ /* 0x040fe20000081040 */
[----:B------:R-:W-:Y:S04]  /*2e9b0*/  STL.64 [R1+0xc70], R72 ;  /* 0x000c704801007387 */ /* 0x000fe80000100a00 */
[----:B------:R1:W-:Y:S04]  /*2e9c0*/  STL.64 [R1+0xc78], R74 ;  /* 0x000c784a01007387 */ /* 0x0003e80000100a00 */
[----:B-1----:R-:W2:Y:S04]  /*2e9d0*/  LDL.LU.64 R74, [R1+0x2238] ;  /* 0x00223800014a7983 */ /* 0x002ea80000300a00 */
[----:B------:R-:W2:Y:S04]  /*2e9e0*/  LDL.LU.64 R72, [R1+0x2230] ;  /* 0x0022300001487983 */ /* 0x000ea80000300a00 */
[----:B------:R-:W-:Y:S04]  /*2e9f0*/  STL.64 [R1+0xd30], R68 ;  /* 0x000d304401007387 */ /* 0x000fe80000100a00 */
[----:B------:R1:W-:Y:S04]  /*2ea00*/  STL.64 [R1+0xd38], R70 ;  /* 0x000d384601007387 */ /* 0x0003e80000100a00 */
[----:B-1----:R-:W3:Y:S04]  /*2ea10*/  LDL.LU.64 R70, [R1+0x2228] ;  /* 0x0022280001467983 */ /* 0x002ee80000300a00 */
[----:B------:R-:W3:Y:S04]  /*2ea20*/  LDL.LU.64 R68, [R1+0x2220] ;  /* 0x0022200001447983 */ /* 0x000ee80000300a00 */
[----:B------:R-:W-:Y:S04]  /*2ea30*/  STL.64 [R1+0xdf0], R64 ;  /* 0x000df04001007387 */ /* 0x000fe80000100a00 */
[----:B------:R1:W-:Y:S04]  /*2ea40*/  STL.64 [R1+0xdf8], R66 ;  /* 0x000df84201007387 */ /* 0x0003e80000100a00 */
[----:B-1----:R-:W4:Y:S04]  /*2ea50*/  LDL.LU.64 R66, [R1+0x2218] ;  /* 0x0022180001427983 */ /* 0x002f280000300a00 */
[----:B------:R-:W4:Y:S04]  /*2ea60*/  LDL.LU.64 R64, [R1+0x2210] ;  /* 0x0022100001407983 */ /* 0x000f280000300a00 */
[----:B------:R-:W-:Y:S04]  /*2ea70*/  STL.64 [R1+0xeb0], R36 ;  /* 0x000eb02401007387 */ /* 0x000fe80000100a00 */
[----:B------:R1:W-:Y:S04]  /*2ea80*/  STL.64 [R1+0xeb8], R38 ;  /* 0x000eb82601007387 */ /* 0x0003e80000100a00 */
[----:B-1----:R-:W2:Y:S04]  /*2ea90*/  LDL.LU.64 R38, [R1+0x2208] ;  /* 0x0022080001267983 */ /* 0x002ea80000300a00 */
[----:B------:R-:W2:Y:S04]  /*2eaa0*/  LDL.LU.64 R36, [R1+0x2200] ;  /* 0x0022000001247983 */ /* 0x000ea80000300a00 */
[----:B------:R1:W-:Y:S04]  /*2eab0*/  STL.64 [R1+0xfb0], R56 ;  /* 0x000fb03801007387 */ /* 0x0003e80000100a00 */
[----:B------:R1:W-:Y:S04]  /*2eac0*/  STL.64 [R1+0xfb8], R58 ;  /* 0x000fb83a01007387 */ /* 0x0003e80000100a00 */
[----:B-1----:R-:W3:Y:S04]  /*2ead0*/  LDL.LU R56, [R1+0x8f0] ;  /* 0x0008f00001387983 */ /* 0x002ee80000300800 */
[----:B------:R-:W3:Y:S04]  /*2eae0*/  LDL.LU R57, [R1+0x8f4] ;  /* 0x0008f40001397983 */ /* 0x000ee80000300800 */
[----:B------:R-:W3:Y:S04]  /*2eaf0*/  LDL.LU R58, [R1+0x8f8] ;  /* 0x0008f800013a7983 */ /* 0x000ee80000300800 */
[----:B------:R-:W3:Y:S01]  /*2eb00*/  LDL.LU R59, [R1+0x8fc] ;  /* 0x0008fc00013b7983 */ /* 0x000ee20000300800 */
[C---:B------:R-:W-:Y:S11]  /*2eb10*/  HMMA.1688.F32.TF32 R204, R180.reuse, R138, R204 ;  /* 0x0000008ab4cc723c */ /* 0x040ff600000810cc */
[----:B------:R-:W-:Y:S11]  /*2eb20*/  @!UPT UIADD3 URZ, URZ, URZ, URZ ;  /* 0x0000003f3f3ff290 */ /* 0x000ff6000fffe03f */
[----:B------:R-:W-:Y:S01]  /*2eb30*/  @!UPT UIADD3 URZ, URZ, URZ, URZ ;  /* 0x0000003f3f3ff290 */ /* 0x000fe2000fffe03f */
[----:B------:R-:W-:Y:S04]  /*2eb40*/  STL.64 [R1+0x10c0], R204 ;  /* 0x0010c0cc01007387 */ /* 0x000fe80000100a00 */
[----:B------:R1:W-:Y:S02]  /*2eb50*/  STL.64 [R1+0x10c8], R206 ;  /* 0x0010c8ce01007387 */ /* 0x0003e40000100a00 */
[C---:B-1----:R-:W-:Y:S08]  /*2eb60*/  HMMA.1688.F32.TF32 R204, R180.reuse, R142, R200 ;  /* 0x0000008eb4cc723c */ /* 0x042ff000000810c8 */
[C---:B------:R-:W-:Y:S08]  /*2eb70*/  HMMA.1688.F32.TF32 R200, R180.reuse, R146, R112 ;  /* 0x00000092b4c8723c */ /* 0x040ff00000081070 */
[C---:B------:R-:W-:Y:S08]  /*2eb80*/  HMMA.1688.F32.TF32 R112, R180.reuse, R150, R108 ;  /* 0x00000096b470723c */ /* 0x040ff0000008106c */
        /* <DEDUP_REMOVED lines=8> */
[----:B------:R-:W-:Y:S01]  /*2ec10*/  STL.64 [R1+0x1268], R110 ;  /* 0x0012686e01007387 */ /* 0x000fe20000100a00 */
[C---:B------:R-:W-:Y:S08]  /*2ec20*/  HMMA.1688.F32.TF32 R96, R184.reuse, R34, R96 ;  /* 0x00000022b860723c */ /* 0x040ff00000081060 */
[----:B------:R-:W-:Y:S08]  /*2ec30*/  HMMA.1688.F32.TF32 R76, R184, R10, R76 ;  /* 0x0000000ab84c723c */ /* 0x000ff0000008104c */
[----:B--2---:R-:W-:Y:S01]  /*2ec40*/  HMMA.1688.F32.TF32 R104, R180, R158, R36 ;  /* 0x0000009eb468723c */ /* 0x004fe20000081024 */
[----:B------:R-:W-:Y:S04]  /*2ec50*/  LDS R36, [R3+0xc100] ;  /* 0x00c1000003247984 */ /* 0x000fe80000000800 */
[----:B------:R-:W-:Y:S04]  /*2ec60*/  LDS R38, [R3+0xe100] ;  /* 0x00e1000003267984 */ /* 0x000fe80000000800 */
[----:B------:R-:W-:Y:S04]  /*2ec70*/  LDS R37, [R4+0xc100] ;  /* 0x00c1000004257984 */ /* 0x000fe80000000800 */
[----:B------:R-:W1:Y:S10]  /*2ec80*/  LDS R39, [R4+0xe100] ;  /* 0x00e1000004277984 */ /* 0x000e740000000800 */
[----:B------:R-:W-:Y:S04]  /*2ec90*/  STL.64 [R1+0x1250], R104 ;  /* 0x0012506801007387 */ /* 0x000fe80000100a00 */
[----:B------:R2:W-:Y:S02]  /*2eca0*/  STL.64 [R1+0x1258], R106 ;  /* 0x0012586a01007387 */ /* 0x0005e40000100a00 */
        /* <DEDUP_REMOVED lines=8> */
[----:B------:R-:W-:Y:S01]  /*2ed30*/  STL.64 [R1+0x840], R48 ;  /* 0x0008403001007387 */ /* 0x000fe20000100a00 */
[C---:B------:R-:W-:Y:S03]  /*2ed40*/  HMMA.1688.F32.TF32 R44, R184.reuse, R14, R80 ;  /* 0x0000000eb82c723c */ /* 0x040fe60000081050 */
[----:B------:R2:W-:Y:S05]  /*2ed50*/  STL.64 [R1+0x848], R50 ;  /* 0x0008483201007387 */ /* 0x0005ea0000100a00 */
[C---:B--2---:R-:W-:Y:S01]  /*2ed60*/  HMMA.1688.F32.TF32 R48, R184.reuse, R18, R84 ;  /* 0x00000012b830723c */ /* 0x044fe20000081054 */
[----:B------:R-:W-:Y:S04]  /*2ed70*/  STL.64 [R1+0x8c0], R92 ;  /* 0x0008c05c01007387 */ /* 0x000fe80000100a00 */
[----:B------:R-:W-:Y:S04]  /*2ed80*/  STL.64 [R1+0x8c8], R94 ;  /* 0x0008c85e01007387 */ /* 0x000fe80000100a00 */
[----:B------:R-:W-:Y:S04]  /*2ed90*/  STL.64 [R1+0xa20], R88 ;  /* 0x000a205801007387 */ /* 0x000fe80000100a00 */
[----:B------:R-:W-:Y:S10]  /*2eda0*/  STL.64 [R1+0xa28], R90 ;  /* 0x000a285a01007387 */ /* 0x000ff40000100a00 */
[----:B------:R-:W-:Y:S04]  /*2edb0*/  STL.64 [R1+0xae0], R48 ;  /* 0x000ae03001007387 */ /* 0x000fe80000100a00 */
[----:B------:R2:W-:Y:S04]  /*2edc0*/  STL.64 [R1+0xae8], R50 ;  /* 0x000ae83201007387 */ /* 0x0005e80000100a00 */
[----:B------:R-:W-:Y:S04]  /*2edd0*/  STL.64 [R1+0xbe0], R44 ;  /* 0x000be02c01007387 */ /* 0x000fe80000100a00 */
[----:B------:R1:W-:Y:S01]  /*2ede0*/  STL.64 [R1+0xbe8], R46 ;  /* 0x000be82e01007387 */ /* 0x0003e20000100a00 */
[C---:B--2---:R-:W-:Y:S08]  /*2edf0*/  HMMA.1688.F32.TF32 R48, R184.reuse, R130, R240 ;  /* 0x00000082b830723c */ /* 0x044ff000000810f0 */
[C---:B-1----:R-:W-:Y:S01]  /*2ee00*/  HMMA.1688.F32.TF32 R44, R184.reuse, R134, R60 ;  /* 0x00000086b82c723c */ /* 0x042fe2000008103c */
[----:B------:R-:W-:Y:S04]  /*2ee10*/  STL.64 [R1+0xca0], R76 ;  /* 0x000ca04c01007387 */ /* 0x000fe80000100a00 */
[----:B------:R-:W-:Y:S03]  /*2ee20*/  STL.64 [R1+0xca8], R78 ;  /* 0x000ca84e01007387 */ /* 0x000fe60000100a00 */
[C---:B------:R-:W-:Y:S07]  /*2ee30*/  HMMA.1688.F32.TF32 R60, R184.reuse, R138, R244 ;  /* 0x0000008ab83c723c */ /* 0x040fee00000810f4 */
[----:B------:R-:W-:Y:S04]  /*2ee40*/  STL.64 [R1+0xde0], R48 ;  /* 0x000de03001007387 */ /* 0x000fe80000100a00 */
[----:B------:R1:W-:Y:S04]  /*2ee50*/  STL.64 [R1+0xde8], R50 ;  /* 0x000de83201007387 */ /* 0x0003e80000100a00 */
[----:B------:R-:W-:Y:S04]  /*2ee60*/  STL.64 [R1+0xe90], R44 ;  /* 0x000e902c01007387 */ /* 0x000fe80000100a00 */
[----:B------:R4:W-:Y:S01]  /*2ee70*/  STL.64 [R1+0xe98], R46 ;  /* 0x000e982e01007387 */ /* 0x0009e20000100a00 */
[C---:B-1----:R-:W-:Y:S08]  /*2ee80*/  HMMA.1688.F32.TF32 R48, R184.reuse, R142, R248 ;  /* 0x0000008eb830723c */ /* 0x042ff000000810f8 */
[C---:B----4-:R-:W-:Y:S01]  /*2ee90*/  HMMA.1688.F32.TF32 R44, R184.reuse, R146, R64 ;  /* 0x00000092b82c723c */ /* 0x050fe20000081040 */
[----:B------:R-:W-:Y:S04]  /*2eea0*/  STL.64 [R1+0xfc0], R60 ;  /* 0x000fc03c01007387 */ /* 0x000fe80000100a00 */
[----:B------:R3:W-:Y:S10]  /*2eeb0*/  STL.64 [R1+0xfc8], R62 ;  /* 0x000fc83e01007387 */ /* 0x0007f40000100a00 */
[----:B------:R-:W-:Y:S01]  /*2eec0*/  STL.64 [R1+0x10b0], R48 ;  /* 0x0010b03001007387 */ /* 0x000fe20000100a00 */
[C---:B---3--:R-:W-:Y:S03]  /*2eed0*/  HMMA.1688.F32.TF32 R60, R184.reuse, R150, R68 ;  /* 0x00000096b83c723c */ /* 0x048fe60000081044 */
[----:B------:R1:W-:Y:S04]  /*2eee0*/  STL.64 [R1+0x10b8], R50 ;  /* 0x0010b83201007387 */ /* 0x0003e80000100a00 */
[----:B------:R-:W-:Y:S04]  /*2eef0*/  STL.64 [R1+0x11d0], R44 ;  /* 0x0011d02c01007387 */ /* 0x000fe80000100a00 */
[----:B------:R2:W-:Y:S01]  /*2ef00*/  STL.64 [R1+0x11d8], R46 ;  /* 0x0011d82e01007387 */ /* 0x0005e20000100a00 */
[C---:B-1----:R-:W-:Y:S08]  /*2ef10*/  HMMA.1688.F32.TF32 R48, R184.reuse, R154, R72 ;  /* 0x0000009ab830723c */ /* 0x042ff00000081048 */
[----:B--2---:R-:W-:Y:S03]  /*2ef20*/  HMMA.1688.F32.TF32 R44, R184, R158, R40 ;  /* 0x0000009eb82c723c */ /* 0x004fe60000081028 */
[----:B------:R-:W-:Y:S04]  /*2ef30*/  STL.64 [R1+0x11c0], R60 ;  /* 0x0011c03c01007387 */ /* 0x000fe80000100a00 */
[----:B------:R-:W-:Y:S04]  /*2ef40*/  STL.64 [R1+0x11c8], R62 ;  /* 0x0011c83e01007387 */ /* 0x000fe80000100a00 */
[----:B------:R-:W-:Y:S04]  /*2ef50*/  LDS R40, [R3+0xc180] ;  /* 0x00c1800003287984 */ /* 0x000fe80000000800 */
[----:B------:R-:W-:Y:S04]  /*2ef60*/  LDS R42, [R3+0xe180] ;  /* 0x00e18000032a7984 */ /* 0x000fe80000000800 */
[----:B------:R-:W-:Y:S04]  /*2ef70*/  STL.64 [R1+0x11b0], R48 ;  /* 0x0011b03001007387 */ /* 0x000fe80000100a00 */
[----:B------:R-:W-:Y:S04]  /*2ef80*/  STL.64 [R1+0x11b8], R50 ;  /* 0x0011b83201007387 */ /* 0x000fe80000100a00 */
[----:B------:R-:W-:Y:S04]  /*2ef90*/  STL.64 [R1+0x11a0], R44 ;  /* 0x0011a02c01007387 */ /* 0x000fe80000100a00 */
[----:B------:R1:W-:Y:S04]  /*2efa0*/  STL.64 [R1+0x11a8], R46 ;  /* 0x0011a82e01007387 */ /* 0x0003e80000100a00 */
[----:B------:R-:W2:Y:S04]  /*2efb0*/  LDL.LU R244, [R1+0x120] ;  /* 0x0001200001f47983 */ /* 0x000ea80000300800 */
[----:B------:R-:W-:Y:S01]  /*2efc0*/  LDS R41, [R4+0xc180] ;  /* 0x00c1800004297984 */ /* 0x000fe20000000800 */
[C---:B-1----:R-:W-:Y:S03]  /*2efd0*/  HMMA.1688.F32.TF32 R44, R36.reuse, R102, R56 ;  /* 0x00000066242c723c */ /* 0x042fe60000081038 */
[----:B------:R-:W1:Y:S11]  /*2efe0*/  LDS R43, [R4+0xe180] ;  /* 0x00e18000042b7984 */ /* 0x000e760000000800 */
[----:B------:R-:W-:Y:S09]  /*2eff0*/  @!UPT UIADD3 URZ, URZ, URZ, URZ ;  /* 0x0000003f3f3ff290 */ /* 0x000ff2000fffe03f */
        /* <DEDUP_REMOVED lines=94> */
[C---:B------:R-:W-:Y:S08]  /*2f5e0*/  HMMA.1688.F32.TF32 R84, R36.reuse, R14, R84 ;  /* 0x0000000e2454723c */ /* 0x040ff00000081054 */
[C---:B---3--:R-:W-:Y:S08]  /*2f5f0*/  HMMA.1688.F32.TF32 R44, R36.reuse, R18, R44 ;  /* 0x00000012242c723c */ /* 0x048ff0000008102c */
[C---:B----4-:R-:W-:Y:S08]  /*2f600*/  HMMA.1688.F32.TF32 R88, R36.reuse, R22, R88 ;  /* 0x000000162458723c */ /* 0x050ff00000081058 */
[C---:B------:R-:W-:Y:S08]  /*2f610*/  HMMA.1688.F32.TF32 R96, R36.reuse, R30, R96 ;  /* 0x0000001e2460723c */ /* 0x040ff00000081060 */
[C---:B------:R-:W-:Y:S08]  /*2f620*/  HMMA.1688.F32.TF32 R48, R36.reuse, R34, R48 ;  /* 0x000000222430723c */ /* 0x040ff00000081030 */
[C---:B------:R-:W-:Y:S11]  /*2f630*/  HMMA.1688.F32.TF32 R92, R36.reuse, R26, R92 ;  /* 0x0000001a245c723c */ /* 0x040ff6000008105c */
[----:B------:R-:W-:Y:S04]  /*2f640*/  @!UPT UIADD3 URZ, URZ, URZ, URZ ;  /* 0x0000003f3f3ff290 */ /* 0x000fe8000fffe03f */
[----:B------:R-:W-:Y:S04]  /*2f650*/  STL.64 [R1+0x710], R48 ;  /* 0x0007103001007387 */ /* 0x000fe80000100a00 */
[----:B------:R2:W-:Y:S01]  /*2f660*/  STL.64 [R1+0x718], R50 ;  /* 0x0007183201007387 */ /* 0x0005e20000100a00 */
[C---:B------:R-:W-:Y:S03]  /*2f670*/  HMMA.1688.F32.TF32 R80, R36.reuse, R10, R80 ;  /* 0x0000000a2450723c */ /* 0x040fe60000081050 */
[----:B--2---:R-:W2:Y:S04]  /*2f680*/  LDL.LU.64 R50, [R1+0x21f8] ;  /* 0x0021f80001327983 */ /* 0x004ea80000300a00 */
[----:B------:R-:W2:Y:S04]  /*2f690*/  LDL.LU.64 R48, [R1+0x21f0] ;  /* 0x0021f00001307983 */ /* 0x000ea80000300a00 */
[----:B------:R-:W-:Y:S04]  /*2f6a0*/  STL.64 [R1+0x740], R96 ;  /* 0x0007406001007387 */ /* 0x000fe80000100a00 */
        /* <DEDUP_REMOVED lines=25> */
[----:B-1----:R-:W4:Y:S04]  /*2f840*/  LDL.LU.64 R78, [R1+0x2188] ;  /* 0x00218800014e7983 */ /* 0x002f280000300a00 */
[----:B------:R-:W4:Y:S01]  /*2f850*/  LDL.LU.64 R76, [R1+0x2180] ;  /* 0x00218000014c7983 */ /* 0x000f220000300a00 */
[C---:B------:R-:W-:Y:S11]  /*2f860*/  HMMA.1688.F32.TF32 R56, R36.reuse, R134, R56 ;  /* 0x000000862438723c */ /* 0x040ff60000081038 */
[----:B------:R-:W-:Y:S11]  /*2f870*/  @!UPT UIADD3 URZ, URZ, URZ, URZ ;  /* 0x0000003f3f3ff290 */ /* 0x000ff6000fffe03f */
[----:B------:R-:W-:Y:S01]  /*2f880*/  @!UPT UIADD3 URZ, URZ, URZ, URZ ;  /* 0x0000003f3f3ff290 */ /* 0x000fe2000fffe03f */
[----:B------:R-:W-:Y:S04]  /*2f890*/  STL.64 [R1+0xd90], R56 ;  /* 0x000d903801007387 */ /* 0x000fe80000100a00 */
[----:B------:R1:W-:Y:S04]  /*2f8a0*/  STL.64 [R1+0xd98], R58 ;  /* 0x000d983a01007387 */ /* 0x0003e80000100a00 */
[----:B-1----:R-:W4:Y:S04]  /*2f8b0*/  LDL.LU.64 R58, [R1+0x2178] ;  /* 0x00217800013a7983 */ /* 0x002f280000300a00 */
[----:B------:R-:W4:Y:S01]  /*2f8c0*/  LDL.LU.64 R56, [R1+0x2170] ;  /* 0x0021700001387983 */ /* 0x000f220000300a00 */
[C---:B------:R-:W-:Y:S08]  /*2f8d0*/  HMMA.1688.F32.TF32 R184, R36.reuse, R138, R184 ;  /* 0x0000008a24b8723c */ /* 0x040ff000000810b8 */
[C---:B------:R-:W-:Y:S11]  /*2f8e0*/  HMMA.1688.F32.TF32 R72, R36.reuse, R142, R72 ;  /* 0x0000008e2448723c */ /* 0x040ff60000081048 */
[----:B------:R-:W-:Y:S04]  /*2f8f0*/  @!UPT UIADD3 URZ, URZ, URZ, URZ ;  /* 0x0000003f3f3ff290 */ /* 0x000fe8000fffe03f */
[----:B------:R-:W-:Y:S04]  /*2f900*/  STL.64 [R1+0xe80], R184 ;  /* 0x000e80b801007387 */ /* 0x000fe80000100a00 */
[----:B------:R-:W-:Y:S04]  /*2f910*/  STL.64 [R1+0xe88], R186 ;  /* 0x000e88ba01007387 */ /* 0x000fe80000100a00 */
[----:B------:R-:W-:Y:S04]  /*2f920*/  STL.64 [R1+0xfa0], R72 ;  /* 0x000fa04801007387 */ /* 0x000fe80000100a00 */
[----:B------:R3:W-:Y:S01]  /*2f930*/  STL.64 [R1+0xfa8], R74 ;  /* 0x000fa84a01007387 */ /* 0x0007e20000100a00 */
[C---:B--2---:R-:W-:Y:S08]  /*2f940*/  HMMA.1688.F32.TF32 R44, R36.reuse, R158, R44 ;  /* 0x0000009e242c723c */ /* 0x044ff0000008102c */
[C---:B---3--:R-:W-:Y:S08]  /*2f950*/  HMMA.1688.F32.TF32 R72, R36.reuse, R154, R84 ;  /* 0x0000009a2448723c */ /* 0x048ff00000081054 */
[C---:B----4-:R-:W-:Y:S08]  /*2f960*/  HMMA.1688.F32.TF32 R184, R36.reuse, R146, R76 ;  /* 0x0000009224b8723c */ /* 0x050ff0000008104c */
[----:B------:R-:W-:Y:S01]  /*2f970*/  HMMA.1688.F32.TF32 R76, R36, R150, R80 ;  /* 0x00000096244c723c */ /* 0x000fe20000081050 */
[----:B------:R-:W-:Y:S04]  /*2f980*/  LDS R36, [R3+0xc200] ;  /* 0x00c2000003247984 */ /* 0x000fe80000000800 */
[----:B------:R-:W-:Y:S04]  /*2f990*/  LDS R38, [R3+0xe200] ;  /* 0x00e2000003267984 */ /* 0x000fe80000000800 */
[----:B------:R-:W-:Y:S04]  /*2f9a0*/  LDS R37, [R4+0xc200] ;  /* 0x00c2000004257984 */ /* 0x000fe80000000800 */
[----:B------:R-:W1:Y:S04]  /*2f9b0*/  LDS R39, [R4+0xe200] ;  /* 0x00e2000004277984 */ /* 0x000e680000000800 */
        /* <DEDUP_REMOVED lines=8> */
[C---:B--2---:R-:W-:Y:S08]  /*2fa40*/  HMMA.1688.F32.TF32 R72, R40.reuse, R102, R68 ;  /* 0x000000662848723c */ /* 0x044ff00000081044 */
[C---:B------:R-:W-:Y:S08]  /*2fa50*/  HMMA.1688.F32.TF32 R68, R40.reuse, R34, R64 ;  /* 0x000000222844723c */ /* 0x040ff00000081040 */
[C---:B---3--:R-:W-:Y:S07]  /*2fa60*/  HMMA.1688.F32.TF32 R44, R40.reuse, R30, R180 ;  /* 0x0000001e282c723c */ /* 0x048fee00000810b4 */
[----:B------:R-:W-:Y:S01]  /*2fa70*/  STL.64 [R1+0x610], R72 ;  /* 0x0006104801007387 */ /* 0x000fe20000100a00 */
[C---:B------:R-:W-:Y:S03]  /*2fa80*/  HMMA.1688.F32.TF32 R64, R40.reuse, R26, R204 ;  /* 0x0000001a2840723c */ /* 0x040fe600000810cc */
[----:B------:R-:W-:Y:S04]  /*2fa90*/  STL.64 [R1+0x618], R74 ;  /* 0x0006184a01007387 */ /* 0x000fe80000100a00 */
[----:B------:R-:W-:Y:S04]  /*2faa0*/  STL.64 [R1+0x580], R68 ;  /* 0x0005804401007387 */ /* 0x000fe80000100a00 */
[----:B------:R2:W-:Y:S04]  /*2fab0*/  STL.64 [R1+0x588], R70 ;  /* 0x0005884601007387 */ /* 0x0005e80000100a00 */
[----:B------:R-:W-:Y:S04]  /*2fac0*/  STL.64 [R1+0x630], R44 ;  /* 0x0006302c01007387 */ /* 0x000fe80000100a00 */
[----:B------:R3:W-:Y:S01]  /*2fad0*/  STL.64 [R1+0x638], R46 ;  /* 0x0006382e01007387 */ /* 0x0007e20000100a00 */
[C---:B--2---:R-:W-:Y:S08]  /*2fae0*/  HMMA.1688.F32.TF32 R68, R40.reuse, R22, R200 ;  /* 0x000000162844723c */ /* 0x044ff000000810c8 */
[C---:B---3--:R-:W-:Y:S01]  /*2faf0*/  HMMA.1688.F32.TF32 R44, R40.reuse, R18, R112 ;  /* 0x00000012282c723c */ /* 0x048fe20000081070 */
[----:B------:R-:W-:Y:S04]  /*2fb00*/  STL.64 [R1+0x620], R64 ;  /* 0x0006204001007387 */ /* 0x000fe80000100a00 */
[----:B------:R2:W-:Y:S10]  /*2fb10*/  STL.64 [R1+0x628], R66 ;  /* 0x0006284201007387 */ /* 0x0005f40000100a00 */
[----:B------:R-:W-:Y:S01]  /*2fb20*/  STL.64 [R1+0x650], R68 ;  /* 0x0006504401007387 */ /* 0x000fe20000100a00 */
[C---:B--2---:R-:W-:Y:S03]  /*2fb30*/  HMMA.1688.F32.TF32 R64, R40.reuse, R14, R108 ;  /* 0x0000000e2840723c */ /* 0x044fe6000008106c */
[----:B------:R2:W-:Y:S04]  /*2fb40*/  STL.64 [R1+0x658], R70 ;  /* 0x0006584601007387 */ /* 0x0005e80000100a00 */
[----:B------:R-:W-:Y:S04]  /*2fb50*/  STL.64 [R1+0x680], R44 ;  /* 0x0006802c01007387 */ /* 0x000fe80000100a00 */
[----:B------:R3:W-:Y:S01]  /*2fb60*/  STL.64 [R1+0x688], R46 ;  /* 0x0006882e01007387 */ /* 0x0007e20000100a00 */
[C---:B--2---:R-:W-:Y:S08]  /*2fb70*/  HMMA.1688.F32.TF32 R68, R40.reuse, R10, R104 ;  /* 0x0000000a2844723c */ /* 0x044ff00000081068 */
[C---:B---3--:R-:W-:Y:S03]  /*2fb80*/  HMMA.1688.F32.TF32 R44, R40.reuse, R130, R240 ;  /* 0x00000082282c723c */ /* 0x048fe600000810f0 */
[----:B------:R-:W-:Y:S04]  /*2fb90*/  STL.64 [R1+0x7b0], R64 ;  /* 0x0007b04001007387 */ /* 0x000fe80000100a00 */
[----:B------:R2:W-:Y:S08]  /*2fba0*/  STL.64 [R1+0x7b8], R66 ;  /* 0x0007b84201007387 */ /* 0x0005f00000100a00 */
[----:B------:R-:W-:Y:S01]  /*2fbb0*/  STL.64 [R1+0x8f0], R68 ;  /* 0x0008f04401007387 */ /* 0x000fe20000100a00 */
[C---:B--2---:R-:W-:Y:S03]  /*2fbc0*/  HMMA.1688.F32.TF32 R64, R40.reuse, R134, R60 ;  /* 0x000000862840723c */ /* 0x044fe6000008103c */
[----:B------:R-:W-:Y:S04]  /*2fbd0*/  STL.64 [R1+0x8f8], R70 ;  /* 0x0008f84601007387 */ /* 0x000fe80000100a00 */
[----:B------:R-:W-:Y:S01]  /*2fbe0*/  STL.64 [R1+0xad0], R44 ;  /* 0x000ad02c01007387 */ /* 0x000fe20000100a00 */
[C---:B------:R-:W-:Y:S03]  /*2fbf0*/  HMMA.1688.F32.TF32 R60, R40.reuse, R138, R244 ;  /* 0x0000008a283c723c */ /* 0x040fe600000810f4 */
[----:B------:R2:W-:Y:S05]  /*2fc00*/  STL.64 [R1+0xad8], R46 ;  /* 0x000ad82e01007387 */ /* 0x0005ea0000100a00 */
[C---:B--2---:R-:W-:Y:S07]  /*2fc10*/  HMMA.1688.F32.TF32 R44, R40.reuse, R142, R248 ;  /* 0x0000008e282c723c */ /* 0x044fee00000810f8 */
[----:B------:R-:W-:Y:S04]  /*2fc20*/  STL.64 [R1+0xc50], R64 ;  /* 0x000c504001007387 */ /* 0x000fe80000100a00 */
[----:B------:R2:W-:Y:S04]  /*2fc30*/  STL.64 [R1+0xc58], R66 ;  /* 0x000c584201007387 */ /* 0x0005e80000100a00 */
[----:B------:R-:W-:Y:S04]  /*2fc40*/  STL.64 [R1+0xd70], R60 ;  /* 0x000d703c01007387 */ /* 0x000fe80000100a00 */
[----:B------:R3:W-:Y:S01]  /*2fc50*/  STL.64 [R1+0xd78], R62 ;  /* 0x000d783e01007387 */ /* 0x0007e20000100a00 */
[C---:B--2---:R-:W-:Y:S03]  /*2fc60*/  HMMA.1688.F32.TF32 R64, R40.reuse, R146, R88 ;  /* 0x000000922840723c */ /* 0x044fe60000081058 */
[----:B------:R-:W-:Y:S05]  /*2fc70*/  STL.64 [R1+0xe30], R44 ;  /* 0x000e302c01007387 */ /* 0x000fea0000100a00 */
[C---:B---3--:R-:W-:Y:S01]  /*2fc80*/  HMMA.1688.F32.TF32 R60, R40.reuse, R150, R92 ;  /* 0x00000096283c723c */ /* 0x048fe2000008105c */
[----:B------:R2:W-:Y:S07]  /*2fc90*/  STL.64 [R1+0xe38], R46 ;  /* 0x000e382e01007387 */ /* 0x0005ee0000100a00 */
[C---:B--2---:R-:W-:Y:S08]  /*2fca0*/  HMMA.1688.F32.TF32 R44, R40.reuse, R154, R96 ;  /* 0x0000009a282c723c */ /* 0x044ff00000081060 */
[----:B------:R-:W-:Y:S01]  /*2fcb0*/  HMMA.1688.F32.TF32 R40, R40, R158, R48 ;  /* 0x0000009e2828723c */ /* 0x000fe20000081030 */
[----:B------:R2:W-:Y:S04]  /*2fcc0*/  STL.64 [R1+0x10a0], R64 ;  /* 0x0010a04001007387 */ /* 0x0005e80000100a00 */
[----:B------:R3:W-:Y:S04]  /*2fcd0*/  STL.64 [R1+0x10a8], R66 ;  /* 0x0010a84201007387 */ /* 0x0007e80000100a00 */
[----:B------:R2:W-:Y:S04]  /*2fce0*/  STL.64 [R1+0x1090], R60 ;  /* 0x0010903c01007387 */ /* 0x0005e80000100a00 */
[----:B------:R1:W-:Y:S04]  /*2fcf0*/  STL.64 [R1+0x1098], R62 ;  /* 0x0010983e01007387 */ /* 0x0003e80000100a00 */
[----:B------:R-:W4:Y:S04]  /*2fd00*/  LDL.LU R200, [R1+0x20] ;  /* 0x0000200001c87983 */ /* 0x000f280000300800 */
[----:B------:R1:W-:Y:S04]  /*2fd10*/  STL.64 [R1+0x1080], R44 ;  /* 0x0010802c01007387 */ /* 0x0003e80000100a00 */
[----:B------:R1:W-:Y:S04]  /*2fd20*/  STL.64 [R1+0x1088], R46 ;  /* 0x0010882e01007387 */ /* 0x0003e80000100a00 */
[----:B------:R-:W-:Y:S04]  /*2fd30*/  STL.64 [R1+0x1070], R40 ;  /* 0x0010702801007387 */ /* 0x000fe80000100a00 */
[----:B------:R-:W-:Y:S04]  /*2fd40*/  STL.64 [R1+0x1078], R42 ;  /* 0x0010782a01007387 */ /* 0x000fe80000100a00 */
        /* <DEDUP_REMOVED lines=91> */
[----:B------:R-:W-:Y:S04]  /*30300*/  LDS R40, [R3+0xc280] ;  /* 0x00c2800003287984 */ /* 0x000fe80000000800 */
[----:B------:R-:W-:Y:S04]  /*30310*/  LDS R42, [R3+0xe280] ;  /* 0x00e28000032a7984 */ /* 0x000fe80000000800 */
[----:B------:R-:W-:Y:S04]  /*30320*/  LDS R41, [R4+0xc280] ;  /* 0x00c2800004297984 */ /* 0x000fe80000000800 */
[----:B------:R-:W1:Y:S01]  /*30330*/  LDS R43, [R4+0xe280] ;  /* 0x00e28000042b7984 */ /* 0x000e620000000800 */
[C---:B--2---:R-:W-:Y:S08]  /*30340*/  HMMA.1688.F32.TF32 R108, R36.reuse, R34, R108 ;  /* 0x00000022246c723c */ /* 0x044ff0000008106c */
[C---:B---3--:R-:W-:Y:S08]  /*30350*/  HMMA.1688.F32.TF32 R112, R36.reuse, R102, R112 ;  /* 0x000000662470723c */ /* 0x048ff00000081070 */
[C---:B----4-:R-:W-:Y:S11]  /*30360*/  HMMA.1688.F32.TF32 R104, R36.reuse, R30, R104 ;  /* 0x0000001e2468723c */ /* 0x050ff60000081068 */
[----:B------:R-:W-:Y:S04]  /*30370*/  @!UPT UIADD3 URZ, URZ, URZ, URZ ;  /* 0x0000003f3f3ff290 */ /* 0x000fe8000fffe03f */
[----:B------:R-:W-:Y:S04]  /*30380*/  STL.64 [R1+0x500], R112 ;  /* 0x0005007001007387 */ /* 0x000fe80000100a00 */
[----:B------:R2:W-:Y:S04]  /*30390*/  STL.64 [R1+0x508], R114 ;  /* 0x0005087201007387 */ /* 0x0005e80000100a00 */
        /* <DEDUP_REMOVED lines=9> */
[----:B------:R-:W4:Y:S01]  /*30430*/  LDL.LU.64 R104, [R1+0x2140] ;  /* 0x0021400001687983 */ /* 0x000f220000300a00 */
[C---:B------:R-:W-:Y:S08]  /*30440*/  HMMA.1688.F32.TF32 R240, R36.reuse, R26, R240 ;  /* 0x0000001a24f0723c */ /* 0x040ff000000810f0 */
[C---:B------:R-:W-:Y:S08]  /*30450*/  HMMA.1688.F32.TF32 R60, R36.reuse, R22, R60 ;  /* 0x00000016243c723c */ /* 0x040ff0000008103c */
[C---:B------:R-:W-:Y:S08]  /*30460*/  HMMA.1688.F32.TF32 R244, R36.reuse, R18, R244 ;  /* 0x0000001224f4723c */ /* 0x040ff000000810f4 */
[C---:B------:R-:W-:Y:S01]  /*30470*/  HMMA.1688.F32.TF32 R248, R36.reuse, R14, R248 ;  /* 0x0000000e24f8723c */ /* 0x040fe200000810f8 */
[----:B------:R-:W-:Y:S04]  /*30480*/  STL.64 [R1+0x540], R240 ;  /* 0x000540f001007387 */ /* 0x000fe80000100a00 */
[----:B------:R1:W-:Y:S04]  /*30490*/  STL.64 [R1+0x548], R242 ;  /* 0x000548f201007387 */ /* 0x0003e80000100a00 */
[----:B-1----:R-:W4:Y:S04]  /*304a0*/  LDL.LU.64 R242, [R1+0x2138] ;  /* 0x0021380001f27983 */ /* 0x002f280000300a00 */
[----:B------:R-:W4:Y:S04]  /*304b0*/  LDL.LU.64 R240, [R1+0x2130] ;  /* 0x0021300001f07983 */ /* 0x000f280000300a00 */
        /* <DEDUP_REMOVED lines=16> */
[----:B------:R1:W-:Y:S04]  /*305c0*/  STL.64 [R1+0x788], R58 ;  /* 0x0007883a01007387 */ /* 0x0003e80000100a00 */
[----:B-1----:R-:W4:Y:S04]  /*305d0*/  LDL.LU.64 R58, [R1+0x20f8] ;  /* 0x0020f800013a7983 */ /* 0x002f280000300a00 */
[----:B------:R-:W4:Y:S04]  /*305e0*/  LDL.LU.64 R56, [R1+0x20f0] ;  /* 0x0020f00001387983 */ /* 0x000f280000300a00 */
[----:B------:R-:W-:Y:S04]  /*305f0*/  STL.64 [R1+0x8e0], R48 ;  /* 0x0008e03001007387 */ /* 0x000fe80000100a00 */
[----:B------:R1:W-:Y:S02]  /*30600*/  STL.64 [R1+0x8e8], R50 ;  /* 0x0008e83201007387 */ /* 0x0003e40000100a00 */
[C---:B-1----:R-:W-:Y:S08]  /*30610*/  HMMA.1688.F32.TF32 R48, R36.reuse, R134, R96 ;  /* 0x000000862430723c */ /* 0x042ff00000081060 */
[C---:B------:R-:W-:Y:S08]  /*30620*/  HMMA.1688.F32.TF32 R92, R36.reuse, R138, R92 ;  /* 0x0000008a245c723c */ /* 0x040ff0000008105c */
[C---:B------:R-:W-:Y:S07]  /*30630*/  HMMA.1688.F32.TF32 R88, R36.reuse, R142, R88 ;  /* 0x0000008e2458723c */ /* 0x040fee0000081058 */
[----:B------:R-:W-:Y:S04]  /*30640*/  STL.64 [R1+0xa80], R48 ;  /* 0x000a803001007387 */ /* 0x000fe80000100a00 */
[----:B------:R-:W-:Y:S04]  /*30650*/  STL.64 [R1+0xa88], R50 ;  /* 0x000a883201007387 */ /* 0x000fe80000100a00 */
[----:B------:R-:W-:Y:S04]  /*30660*/  STL.64 [R1+0xc00], R92 ;  /* 0x000c005c01007387 */ /* 0x000fe80000100a00 */
[----:B------:R-:W-:Y:S04]  /*30670*/  STL.64 [R1+0xc08], R94 ;  /* 0x000c085e01007387 */ /* 0x000fe80000100a00 */
[----:B------:R-:W-:Y:S04]  /*30680*/  STL.64 [R1+0xd40], R88 ;  /* 0x000d405801007387 */ /* 0x000fe80000100a00 */
[----:B------:R2:W-:Y:S02]  /*30690*/  STL.64 [R1+0xd48], R90 ;  /* 0x000d485a01007387 */ /* 0x0005e40000100a00 */
[C---:B--2---:R-:W-:Y:S08]  /*306a0*/  HMMA.1688.F32.TF32 R88, R36.reuse, R154, R112 ;  /* 0x0000009a2458723c */ /* 0x044ff00000081070 */
[C---:B---3--:R-:W-:Y:S08]  /*306b0*/  HMMA.1688.F32.TF32 R92, R36.reuse, R150, R108 ;  /* 0x00000096245c723c */ /* 0x048ff0000008106c */
[C---:B----4-:R-:W-:Y:S11]  /*306c0*/  HMMA.1688.F32.TF32 R48, R36.reuse, R146, R104 ;  /* 0x000000922430723c */ /* 0x050ff60000081068 */
[----:B------:R-:W-:Y:S11]  /*306d0*/  @!UPT UIADD3 URZ, URZ, URZ, URZ ;  /* 0x0000003f3f3ff290 */ /* 0x000ff6000fffe03f */
[----:B------:R-:W-:Y:S01]  /*306e0*/  @!UPT UIADD3 URZ, URZ, URZ, URZ ;  /* 0x0000003f3f3ff290 */ /* 0x000fe2000fffe03f */
[----:B------:R-:W-:Y:S04]  /*306f0*/  STL.64 [R1+0xf90], R48 ;  /* 0x000f903001007387 */ /* 0x000fe80000100a00 */
[----:B------:R1:W-:Y:S02]  /*30700*/  STL.64 [R1+0xf98], R50 ;  /* 0x000f983201007387 */ /* 0x0003e40000100a00 */
[----:B-1----:R-:W-:Y:S02]  /*30710*/  HMMA.1688.F32.TF32 R48, R36, R158, R52 ;  /* 0x0000009e2430723c */ /* 0x002fe40000081034 */
[----:B------:R-:W-:Y:S04]  /*30720*/  STL.64 [R1+0xf80], R92 ;  /* 0x000f805c01007387 */ /* 0x000fe80000100a00 */
[----:B------:R-:W-:Y:S04]  /*30730*/  STL.64 [R1+0xf88], R94 ;  /* 0x000f885e01007387 */ /* 0x000fe80000100a00 */
[----:B------:R-:W-:Y:S04]  /*30740*/  STL.64 [R1+0xf70], R88 ;  /* 0x000f705801007387 */ /* 0x000fe80000100a00 */
[----:B------:R-:W-:Y:S04]  /*30750*/  STL.64 [R1+0xf78], R90 ;  /* 0x000f785a01007387 */ /* 0x000fe80000100a00 */
[----:B------:R-:W-:Y:S04]  /*30760*/  LDS R36, [R3+0xc300] ;  /* 0x00c3000003247984 */ /* 0x000fe80000000800 */
[----:B------:R-:W-:Y:S04]  /*30770*/  LDS R38, [R3+0xe300] ;  /* 0x00e3000003267984 */ /* 0x000fe80000000800 */
[----:B------:R-:W-:Y:S04]  /*30780*/  STL.64 [R1+0xf60], R48 ;  /* 0x000f603001007387 */ /* 0x000fe80000100a00 */
[----:B------:R1:W-:Y:S04]  /*30790*/  STL.64 [R1+0xf68], R50 ;  /* 0x000f683201007387 */ /* 0x0003e80000100a00 */
[----:B------:R-:W-:Y:S04]  /*307a0*/  LDS R37, [R4+0xc300] ;  /* 0x00c3000004257984 */ /* 0x000fe80000000800 */
[----:B------:R-:W2:Y:S01]  /*307b0*/  LDS R39, [R4+0xe300] ;  /* 0x00e3000004277984 */ /* 0x000ea20000000800 */
[C---:B-1----:R-:W-:Y:S08]  /*307c0*/  HMMA.1688.F32.TF32 R48, R40.reuse, R102, R44 ;  /* 0x000000662830723c */ /* 0x042ff0000008102c */
[C---:B------:R-:W-:Y:S08]  /*307d0*/  HMMA.1688.F32.TF32 R44, R40.reuse, R34, R84 ;  /* 0x00000022282c723c */ /* 0x040ff00000081054 */
[C---:B------:R-:W-:Y:S07]  /*307e0*/  HMMA.1688.F32.TF32 R52, R40.reuse, R30, R80 ;  /* 0x0000001e2834723c */ /* 0x040fee0000081050 */
[----:B------:R-:W-:Y:S04]  /*307f0*/  STL.64 [R1+0x340], R48 ;  /* 0x0003403001007387 */ /* 0x000fe80000100a00 */
[----:B------:R1:W-:Y:S04]  /*30800*/  STL.64 [R1+0x348], R50 ;  /* 0x0003483201007387 */ /* 0x0003e80000100a00 */
[----:B------:R-:W-:Y:S04]  /*30810*/  STL.64 [R1+0x310], R44 ;  /* 0x0003102c01007387 */ /* 0x000fe80000100a00 */
[----:B------:R3:W-:Y:S01]  /*30820*/  STL.64 [R1+0x318], R46 ;  /* 0x0003182e01007387 */ /* 0x0007e20000100a00 */
[C---:B-1----:R-:W-:Y:S08]  /*30830*/  HMMA.1688.F32.TF32 R48, R40.reuse, R26, R76 ;  /* 0x0000001a2830723c */ /* 0x042ff0000008104c */
[C---:B---3--:R-:W-:Y:S01]  /*30840*/  HMMA.1688.F32.TF32 R44, R40.reuse, R22, R184 ;  /* 0x00000016282c723c */ /* 0x048fe200000810b8 */
[----:B------:R-:W-:Y:S04]  /*30850*/  STL.64 [R1+0x430], R52 ;  /* 0x0004303401007387 */ /* 0x000fe80000100a00 */
[----:B------:R1:W-:Y:S10]  /*30860*/  STL.64 [R1+0x438], R54 ;  /* 0x0004383601007387 */ /* 0x0003f40000100a00 */
[----:B------:R-:W-:Y:S01]  /*30870*/  STL.64 [R1+0x420], R48 ;  /* 0x0004203001007387 */ /* 0x000fe20000100a00 */
[C---:B-1----:R-:W-:Y:S03]  /*30880*/  HMMA.1688.F32.TF32 R52, R40.reuse, R18, R72 ;  /* 0x000000122834723c */ /* 0x042fe60000081048 */
[----:B------:R1:W-:Y:S04]  /*30890*/  STL.64 [R1+0x428], R50 ;  /* 0x0004283201007387 */ /* 0x0003e80000100a00 */
[----:B------:R-:W-:Y:S04]  /*308a0*/  STL.64 [R1+0x450], R44 ;  /* 0x0004502c01007387 */ /* 0x000fe80000100a00 */
[----:B------:R3:W-:Y:S01]  /*308b0*/  STL.64 [R1+0x458], R46 ;  /* 0x0004582e01007387 */ /* 0x0007e20000100a00 */
[C---:B-1----:R-:W-:Y:S08]  /*308c0*/  HMMA.1688.F32.TF32 R48, R40.reuse, R14, R68 ;  /* 0x0000000e2830723c */ /* 0x042ff00000081044 */
[C---:B---3--:R-:W-:Y:S03]  /*308d0*/  HMMA.1688.F32.TF32 R44, R40.reuse, R10, R64 ;  /* 0x0000000a282c723c */ /* 0x048fe60000081040 */
[----:B------:R-:W-:Y:S04]  /*308e0*/  STL.64 [R1+0x460], R52 ;  /* 0x0004603401007387 */ /* 0x000fe80000100a00 */
[----:B------:R1:W-:Y:S08]  /*308f0*/  STL.64 [R1+0x468], R54 ;  /* 0x0004683601007387 */ /* 0x0003f00000100a00 */
[----:B------:R-:W-:Y:S01]  /*30900*/  STL.64 [R1+0x560], R48 ;  /* 0x0005603001007387 */ /* 0x000fe20000100a00 */
[C---:B-1----:R-:W-:Y:S03]  /*30910*/  HMMA.1688.F32.TF32 R52, R40.reuse, R130, R180 ;  /* 0x000000822834723c */ /* 0x042fe600000810b4 */
[----:B------:R1:W-:Y:S04]  /*30920*/  STL.64 [R1+0x568], R50 ;  /* 0x0005683201007387 */ /* 0x0003e80000100a00 */
[----:B------:R-:W-:Y:S04]  /*30930*/  STL.64 [R1+0x5e0], R44 ;  /* 0x0005e02c01007387 */ /* 0x000fe80000100a00 */
[----:B------:R3:W-:Y:S01]  /*30940*/  STL.64 [R1+0x5e8], R46 ;  /* 0x0005e82e01007387 */ /* 0x0007e20000100a00 */
[C---:B-1----:R-:W-:Y:S08]  /*30950*/  HMMA.1688.F32.TF32 R48, R40.reuse, R134, R204 ;  /* 0x000000862830723c */ /* 0x042ff000000810cc */
[----:B---3--:R-:W-:Y:S03]  /*30960*/  HMMA.1688.F32.TF32 R44, R40, R138, R200 ;  /* 0x0000008a282c723c */ /* 0x008fe600000810c8 */
[----:B------:R-:W-:Y:S04]  /*30970*/  STL.64 [R1+0x730], R52 ;  /* 0x0007303401007387 */ /* 0x000fe80000100a00 */
[----:B------:R-:W-:Y:S04]  /*30980*/  STL.64 [R1+0x738], R54 ;  /* 0x0007383601007387 */ /* 0x000fe80000100a00 */
[----:B------:R-:W3:Y:S04]  /*30990*/  LDL.LU R68, [R1+0x1a0] ;  /* 0x0001a00001447983 */ /* 0x000ee80000300800 */
[----:B------:R-:W-:Y:S04]  /*309a0*/  STL.64 [R1+0x890], R48 ;  /* 0x0008903001007387 */ /* 0x000fe80000100a00 */
[----:B------:R-:W-:Y:S04]  /*309b0*/  STL.64 [R1+0x898], R50 ;  /* 0x0008983201007387 */ /* 0x000fe80000100a00 */
[----:B------:R1:W-:Y:S04]  /*309c0*/  STL.64 [R1+0xa70], R44 ;  /* 0x000a702c01007387 */ /* 0x0003e80000100a00 */
[----:B------:R4:W-:Y:S04]  /*309d0*/  STL.64 [R1+0xa78], R46 ;  /* 0x000a782e01007387 */ /* 0x0009e80000100a00 */
[----:B------:R-:W3:Y:S04]  /*309e0*/  LDL.LU R69, [R1+0x1a4] ;  /* 0x0001a40001457983 */ /* 0x000ee80000300800 */
[----:B------:R-:W3:Y:S04]  /*309f0*/  LDL.LU R70, [R1+0x1a8] ;  /* 0x0001a80001467983 */ /* 0x000ee80000300800 */
[----:B------:R-:W3:Y:S01]  /*30a00*/  LDL.LU R71, [R1+0x1ac] ;  /* 0x0001ac0001477983 */ /* 0x000ee20000300800 */
        /* <DEDUP_REMOVED lines=40> */
[----:B------:R-:W3:Y:S04]  /*30c90*/  LDL.LU R64, [R1] ;  /* 0x0000000001407983 */ /* 0x000ee80000300800 */
[----:B------:R-:W3:Y:S04]  /*30ca0*/  LDL.LU R65, [R1+0x4] ;  /* 0x0000040001417983 */ /* 0x000ee80000300800 */
[----:B------:R-:W3:Y:S04]  /*30cb0*/  LDL.LU R66, [R1+0x8] ;  /* 0x0000080001427983 */ /* 0x000ee80000300800 */
[----:B------:R-:W3:Y:S01]  /*30cc0*/  LDL.LU R67, [R1+0xc] ;  /* 0x00000c0001437983 */ /* 0x000ee20000300800 */
[C---:B------:R-:W-:Y:S03]  /*30cd0*/  HMMA.1688.F32.TF32 R48, R40.reuse, R142, R200 ;  /* 0x0000008e2830723c */ /* 0x040fe600000810c8 */
[----:B------:R-:W3:Y:S11]  /*30ce0*/  LDL.LU R204, [R1+0xed0] ;  /* 0x000ed00001cc7983 */ /* 0x000ef60000300800 */
[----:B------:R-:W-:Y:S09]  /*30cf0*/  @!UPT UIADD3 URZ, URZ, URZ, URZ ;  /* 0x0000003f3f3ff290 */ /* 0x000ff2000fffe03f */
        /* <DEDUP_REMOVED lines=13> */
[C---:B-1----:R-:W-:Y:S08]  /*30dd0*/  HMMA.1688.F32.TF32 R48, R40.reuse, R146, R116 ;  /* 0x000000922830723c */ /* 0x042ff00000081074 */
[C---:B------:R-:W-:Y:S08]  /*30de0*/  HMMA.1688.F32.TF32 R96, R40.reuse, R150, R120 ;  /* 0x000000962860723c */ /* 0x040ff00000081078 */
[C---:B------:R-:W-:Y:S07]  /*30df0*/  HMMA.1688.F32.TF32 R52, R40.reuse, R154, R124 ;  /* 0x0000009a2834723c */ /* 0x040fee000008107c */
        /* <DEDUP_REMOVED lines=15> */
[C---:B----4-:R-:W-:Y:S08]  /*30ef0*/  HMMA.1688.F32.TF32 R92, R36.reuse, R102, R92 ;  /* 0x00000066245c723c */ /* 0x050ff0000008105c */
[C---:B---3--:R-:W-:Y:S11]  /*30f00*/  HMMA.1688.F32.TF32 R52, R36.reuse, R34, R88 ;  /* 0x000000222434723c */ /* 0x048ff60000081058 */
[----:B------:R-:W-:Y:S04]  /*30f10*/  @!UPT UIADD3 URZ, URZ, URZ, URZ ;  /* 0x0000003f3f3ff290 */ /* 0x000fe8000fffe03f */
        /* <DEDUP_REMOVED lines=41> */
[----:B------:R1:W-:Y:S04]  /*311b0*/  STL.64 [R1+0xdc8], R54 ;  /* 0x000dc83601007387 */ /* 0x0003e80000100a00 */
[----:B------:R-:W-:Y:S04]  /*311c0*/  STL.64 [R1+0xdb0], R48 ;  /* 0x000db03001007387 */ /* 0x000fe80000100a00 */
[----:B------:R2:W-:Y:S01]  /*311d0*/  STL.64 [R1+0xdb8], R50 ;  /* 0x000db83201007387 */ /* 0x0005e20000100a00 */
[C---:B-1----:R-:W-:Y:S03]  /*311e0*/  HMMA.1688.F32.TF32 R52, R40.reuse, R102, R180 ;  /* 0x000000662834723c */ /* 0x042fe600000810b4 */
[----:B------:R-:W-:Y:S04]  /*311f0*/  STL.64 [R1+0xda0], R44 ;  /* 0x000da02c01007387 */ /* 0x000fe80000100a00 */
[----:B------:R1:W-:Y:S01]  /*31200*/  STL.64 [R1+0xda8], R46 ;  /* 0x000da82e01007387 */ /* 0x0003e20000100a00 */
[C---:B--2---:R-:W-:Y:S03]  /*31210*/  HMMA.1688.F32.TF32 R48, R40.reuse, R34, R204 ;  /* 0x000000222830723c */ /* 0x044fe600000810cc */
[----:B------:R-:W-:Y:S04]  /*31220*/  LDS R37, [R4+0xc400] ;  /* 0x00c4000004257984 */ /* 0x000fe80000000800 */
[----:B------:R-:W2:Y:S01]  /*31230*/  LDS R39, [R4+0xe400] ;  /* 0x00e4000004277984 */ /* 0x000ea20000000800 */
[----:B-1----:R-:W-:Y:S07]  /*31240*/  HMMA.1688.F32.TF32 R44, R40, R30, R200 ;  /* 0x0000001e282c723c */ /* 0x002fee00000810c8 */
        /* <DEDUP_REMOVED lines=70> */
[----:B------:R-:W-:-:S03]  /*316b0*/  MOV R200, R240 ;  /* 0x000000f000c87202 */ /* 0x000fc60000000f00 */
[----:B------:R-:W3:Y:S01]  /*316c0*/  LDL.LU R68, [R1+0x520] ;  /* 0x0005200001447983 */ /* 0x000ee20000300800 */
[----:B------:R-:W-:-:S03]  /*316d0*/  IMAD.MOV.U32 R201, RZ, RZ, R241 ;  /* 0x000000ffffc97224 */ /* 0x000fc600078e00f1 */
[----:B------:R-:W3:Y:S01]  /*316e0*/  LDL.LU R69, [R1+0x524] ;  /* 0x0005240001457983 */ /* 0x000ee20000300800 */
[----:B------:R-:W-:-:S03]  /*316f0*/  IMAD.MOV.U32 R202, RZ, RZ, R242 ;  /* 0x000000ffffca7224 */ /* 0x000fc600078e00f2 */
[----:B------:R-:W3:Y:S01]  /*31700*/  LDL.LU R70, [R1+0x528] ;  /* 0x0005280001467983 */ /* 0x000ee20000300800 */
[----:B------:R-:W-:-:S03]  /*31710*/  MOV R203, R243 ;  /* 0x000000f300cb7202 */ /* 0x000fc60000000f00 */
[----:B------:R-:W3:Y:S04]  /*31720*/  LDL.LU R71, [R1+0x52c] ;  /* 0x00052c0001477983 */ /* 0x000ee80000300800 */
[----:B------:R-:W3:Y:S04]  /*31730*/  LDL.LU R240, [R1+0x20d8] ;  /* 0x0020d80001f07983 */ /* 0x000ee80000300800 */
[----:B------:R-:W3:Y:S04]  /*31740*/  LDL.LU R241, [R1+0x20d4] ;  /* 0x0020d40001f17983 */ /* 0x000ee80000300800 */
[----:B------:R-:W3:Y:S04]  /*31750*/  LDL.LU R242, [R1+0x20d0] ;  /* 0x0020d00001f27983 */ /* 0x000ee80000300800 */
[----:B------:R-:W3:Y:S01]  /*31760*/  LDL.LU R243, [R1+0x20cc] ;  /* 0x0020cc0001f37983 */ /* 0x000ee20000300800 */
[C---:B------:R-:W-:Y:S08]  /*31770*/  HMMA.1688.F32.TF32 R56, R40.reuse, R138, R56 ;  /* 0x0000008a2838723c */ /* 0x040ff00000081038 */
[C---:B--2---:R-:W-:Y:S08]  /*31780*/  HMMA.1688.F32.TF32 R48, R40.reuse, R14, R48 ;  /* 0x0000000e2830723c */ /* 0x044ff00000081030 */
[C---:B----4-:R-:W-:Y:S08]  /*31790*/  HMMA.1688.F32.TF32 R108, R40.reuse, R22, R108 ;  /* 0x00000016286c723c */ /* 0x050ff0000008106c */
[C---:B---3--:R-:W-:Y:S08]  /*317a0*/  HMMA.1688.F32.TF32 R112, R40.reuse, R26, R112 ;  /* 0x0000001a2870723c */ /* 0x048ff00000081070 */
[C---:B------:R-:W-:Y:S11]  /*317b0*/  HMMA.1688.F32.TF32 R52, R40.reuse, R18, R104 ;  /* 0x000000122834723c */ /* 0x040ff60000081068 */
[----:B------:R-:W-:Y:S04]  /*317c0*/  @!UPT UIADD3 URZ, URZ, URZ, URZ ;  /* 0x0000003f3f3ff290 */ /* 0x000fe8000fffe03f */
[----:B------:R-:W-:Y:S01]  /*317d0*/  STL.64 [R1+0x1c0], R112 ;  /* 0x0001c07001007387 */ /* 0x000fe20000100a00 */
[C---:B------:R-:W-:Y:S03]  /*317e0*/  HMMA.1688.F32.TF32 R96, R40.reuse, R10, R96 ;  /* 0x0000000a2860723c */ /* 0x040fe60000081060 */
[----:B------:R-:W-:Y:S04]  /*317f0*/  STL.64 [R1+0x1c8], R114 ;  /* 0x0001c87201007387 */ /* 0x000fe80000100a00 */
[----:B------:R-:W-:Y:S04]  /*31800*/  STL.64 [R1+0x1b0], R108 ;  /* 0x0001b06c01007387 */ /* 0x000fe80000100a00 */
[----:B------:R-:W-:Y:S04]  /*31810*/  STL.64 [R1+0x1b8], R110 ;  /* 0x0001b86e01007387 */ /* 0x000fe80000100a00 */
[----:B------:R-:W-:Y:S04]  /*31820*/  STL.64 [R1+0x230], R52 ;  /* 0x0002303401007387 */ /* 0x000fe80000100a00 */
[----:B------:R1:W-:Y:S04]  /*31830*/  STL.64 [R1+0x238], R54 ;  /* 0x0002383601007387 */ /* 0x0003e80000100a00 */
[----:B------:R-:W-:Y:S04]  /*31840*/  STL.64 [R1+0x1d0], R48 ;  /* 0x0001d03001007387 */ /* 0x000fe80000100a00 */
[----:B------:R-:W-:Y:S01]  /*31850*/  STL.64 [R1+0x1d8], R50 ;  /* 0x0001d83201007387 */ /* 0x000fe20000100a00 */
[C---:B-1----:R-:W-:Y:S03]  /*31860*/  HMMA.1688.F32.TF32 R52, R40.reuse, R130, R92 ;  /* 0x000000822834723c */ /* 0x042fe6000008105c */
[----:B------:R-:W-:Y:S04]  /*31870*/  STL.64 [R1+0x380], R96 ;  /* 0x0003806001007387 */ /* 0x000fe80000100a00 */
[----:B------:R-:W-:Y:S11]  /*31880*/  STL.64 [R1+0x388], R98 ;  /* 0x0003886201007387 */ /* 0x000ff60000100a00 */
[----:B------:R-:W-:Y:S05]  /*31890*/  @!UPT UIADD3 URZ, URZ, URZ, URZ ;  /* 0x0000003f3f3ff290 */ /* 0x000fea000fffe03f */
[----:B------:R-:W-:Y:S04]  /*318a0*/  STL.64 [R1+0x480], R52 ;  /* 0x0004803401007387 */ /* 0x000fe80000100a00 */
[----:B------:R1:W-:Y:S02]  /*318b0*/  STL.64 [R1+0x488], R54 ;  /* 0x0004883601007387 */ /* 0x0003e40000100a00 */
[C---:B-1----:R-:W-:Y:S08]  /*318c0*/  HMMA.1688.F32.TF32 R52, R40.reuse, R142, R60 ;  /* 0x0000008e2834723c */ /* 0x042ff0000008103c */
[C---:B------:R-:W-:Y:S11]  /*318d0*/  HMMA.1688.F32.TF32 R48, R40.reuse, R134, R240 ;  /* 0x000000862830723c */ /* 0x040ff600000810f0 */
[----:B------:R-:W-:Y:S11]  /*318e0*/  @!UPT UIADD3 URZ, URZ, URZ, URZ ;  /* 0x0000003f3f3ff290 */ /* 0x000ff6000fffe03f */
[----:B------:R-:W-:Y:S01]  /*318f0*/  @!UPT UIADD3 URZ, URZ, URZ, URZ ;  /* 0x0000003f3f3ff290 */ /* 0x000fe2000fffe03f */
[----:B------:R-:W-:Y:S04]  /*31900*/  STL.64 [R1+0x5d0], R48 ;  /* 0x0005d03001007387 */ /* 0x000fe80000100a00 */
[----:B------:R1:W-:Y:S02]  /*31910*/  STL.64 [R1+0x5d8], R50 ;  /* 0x0005d83201007387 */ /* 0x0003e40000100a00 */
[C---:B-1----:R-:W-:Y:S02]  /*31920*/  HMMA.1688.F32.TF32 R48, R40.reuse, R146, R216 ;  /* 0x000000922830723c */ /* 0x042fe400000810d8 */
        /* <DEDUP_REMOVED lines=8> */
[----:B-1----:R-:W-:Y:S06]  /*319b0*/  HMMA.1688.F32.TF32 R48, R40, R158, R172 ;  /* 0x0000009e2830723c */ /* 0x002fec00000810ac */
[----:B------:R-:W-:Y:S04]  /*319c0*/  STL.64 [R1+0xce0], R56 ;  /* 0x000ce03801007387 */ /* 0x000fe80000100a00 */
[----:B------:R-:W-:Y:S05]  /*319d0*/  STL.64 [R1+0xce8], R58 ;  /* 0x000ce83a01007387 */ /* 0x000fea0000100a00 */
[----:B------:R-:W-:Y:S01]  /*319e0*/  STL.64 [R1+0xcd0], R52 ;  /* 0x000cd03401007387 */ /* 0x000fe20000100a00 */
[C---:B------:R-:W-:Y:S03]  /*319f0*/  HMMA.1688.F32.TF32 R240, R36.reuse, R102, R88 ;  /* 0x0000006624f0723c */ /* 0x040fe60000081058 */
        /* <DEDUP_REMOVED lines=8> */
[C---:B------:R-:W-:Y:S01]  /*31a80*/  HMMA.1688.F32.TF32 R44, R36.reuse, R30, R84 ;  /* 0x0000001e242c723c */ /* 0x040fe20000081054 */
        /* <DEDUP_REMOVED lines=39> */
[----:B------:R1:W-:Y:S04]  /*31d00*/  STL.64 [R1+0xc30], R48 ;  /* 0x000c303001007387 */ /* 0x0003e80000100a00 */
[----:B------:R3:W-:Y:S04]  /*31d10*/  STL.64 [R1+0xc38], R50 ;  /* 0x000c383201007387 */ /* 0x0007e80000100a00 */
[----:B------:R-:W4:Y:S04]  /*31d20*/  LDL.LU R204, [R1+0x1e0] ;  /* 0x0001e00001cc7983 */ /* 0x000f280000300800 */
[----:B------:R-:W-:Y:S04]  /*31d30*/  STL.64 [R1+0xc20], R44 ;  /* 0x000c202c01007387 */ /* 0x000fe80000100a00 */
[----:B------:R-:W-:Y:S04]  /*31d40*/  STL.64 [R1+0xc28], R46 ;  /* 0x000c282e01007387 */ /* 0x000fe80000100a00 */
[----:B------:R-:W-:Y:S04]  /*31d50*/  STL.64 [R1+0xbf0], R36 ;  /* 0x000bf02401007387 */ /* 0x000fe80000100a00 */
[----:B------:R2:W-:Y:S04]  /*31d60*/  STL.64 [R1+0xbf8], R38 ;  /* 0x000bf82601007387 */ /* 0x0005e80000100a00 */
        /* <DEDUP_REMOVED lines=51> */
[----:B-1----:R-:W4:Y:S04]  /*320a0*/  LDL.LU R48, [R1+0x990] ;  /* 0x0009900001307983 */ /* 0x002f280000300800 */
[----:B------:R-:W4:Y:S04]  /*320b0*/  LDL.LU R49, [R1+0x994] ;  /* 0x0009940001317983 */ /* 0x000f280000300800 */
[----:B---3--:R-:W3:Y:S04]  /*320c0*/  LDL.LU R50, [R1+0x998] ;  /* 0x0009980001327983 */ /* 0x008ee80000300800 */
        /* <DEDUP_REMOVED lines=13> */
[----:B------:R-:W-:Y:S04]  /*321a0*/  LDS R44, [R3+0xc500] ;  /* 0x00c50000032c7984 */ /* 0x000fe80000000800 */
[----:B------:R-:W-:Y:S04]  /*321b0*/  LDS R46, [R3+0xe500] ;  /* 0x00e50000032e7984 */ /* 0x000fe80000000800 */
[----:B------:R-:W-:Y:S04]  /*321c0*/  LDS R45, [R4+0xc500] ;  /* 0x00c50000042d7984 */ /* 0x000fe80000000800 */
[----:B------:R-:W1:Y:S01]  /*321d0*/  LDS R47, [R4+0xe500] ;  /* 0x00e50000042f7984 */ /* 0x000e620000000800 */
[C---:B--2---:R-:W-:Y:S08]  /*321e0*/  HMMA.1688.F32.TF32 R36, R40.reuse, R10, R84 ;  /* 0x0000000a2824723c */ /* 0x044ff00000081054 */
[C---:B----4-:R-:W-:Y:S08]  /*321f0*/  HMMA.1688.F32.TF32 R232, R40.reuse, R26, R108 ;  /* 0x0000001a28e8723c */ /* 0x050ff0000008106c */
[C---:B------:R-:W-:Y:S08]  /*32200*/  HMMA.1688.F32.TF32 R124, R40.reuse, R102, R112 ;  /* 0x00000066287c723c */ /* 0x040ff00000081070 */
[C---:B------:R-:W-:Y:S08]  /*32210*/  HMMA.1688.F32.TF32 R96, R40.reuse, R34, R96 ;  /* 0x000000222860723c */ /* 0x040ff00000081060 */
[C---:B------:R-:W-:Y:S07]  /*32220*/  HMMA.1688.F32.TF32 R92, R40.reuse, R30, R92 ;  /* 0x0000001e285c723c */ /* 0x040fee000008105c */
[----:B------:R-:W-:Y:S01]  /*32230*/  STL.64 [R1+0x1f48], R126 ;  /* 0x001f487e01007387 */ /* 0x000fe20000100a00 */
[C---:B------:R-:W-:Y:S03]  /*32240*/  HMMA.1688.F32.TF32 R228, R40.reuse, R22, R104 ;  /* 0x0000001628e4723c */ /* 0x040fe60000081068 */
[----:B------:R-:W-:Y:S05]  /*32250*/  STL.64 [R1+0x1f40], R124 ;  /* 0x001f407c01007387 */ /* 0x000fea0000100a00 */
[C---:B---3--:R-:W-:Y:S01]  /*32260*/  HMMA.1688.F32.TF32 R48, R40.reuse, R18, R48 ;  /* 0x000000122830723c */ /* 0x048fe20000081030 */
[----:B------:R-:W-:Y:S04]  /*32270*/  STL.64 [R1+0x1f58], R98 ;  /* 0x001f586201007387 */ /* 0x000fe80000100a00 */
[----:B------:R-:W-:Y:S04]  /*32280*/  STL.64 [R1+0x1f50], R96 ;  /* 0x001f506001007387 */ /* 0x000fe80000100a00 */
[----:B------:R-:W-:Y:S01]  /*32290*/  STL.64 [R1+0x1f68], R94 ;  /* 0x001f685e01007387 */ /* 0x000fe20000100a00 */
[C---:B------:R-:W-:Y:S03]  /*322a0*/  HMMA.1688.F32.TF32 R52, R40.reuse, R14, R88 ;  /* 0x0000000e2834723c */ /* 0x040fe60000081058 */
[----:B------:R-:W-:Y:S04]  /*322b0*/  STL.64 [R1+0x1f60], R92 ;  /* 0x001f605c01007387 */ /* 0x000fe80000100a00 */
[----:B------:R-:W-:Y:S04]  /*322c0*/  STL.64 [R1+0x1f78], R234 ;  /* 0x001f78ea01007387 */ /* 0x000fe80000100a00 */
[----:B------:R-:W-:Y:S04]  /*322d0*/  STL.64 [R1+0x1f70], R232 ;  /* 0x001f70e801007387 */ /* 0x000fe80000100a00 */
[----:B------:R-:W-:Y:S04]  /*322e0*/  STL.64 [R1+0x1f88], R230 ;  /* 0x001f88e601007387 */ /* 0x000fe80000100a00 */
[----:B------:R-:W-:Y:S04]  /*322f0*/  STL.64 [R1+0x1f80], R228 ;  /* 0x001f80e401007387 */ /* 0x000fe80000100a00 */
        /* <DEDUP_REMOVED lines=9> */
[C---:B---3--:R-:W-:Y:S03]  /*32390*/  HMMA.1688.F32.TF32 R36, R40.reuse, R138, R184 ;  /* 0x0000008a2824723c */ /* 0x048fe600000810b8 */
        /* <DEDUP_REMOVED lines=12> */
[----:B------:R-:W-:Y:S04]  /*32460*/  STL.64 [R1+0xb90], R52 ;  /* 0x000b903401007387 */ /* 0x000fe80000100a00 */
[----:B------:R-:W-:Y:S04]  /*32470*/  STL.64 [R1+0xb98], R54 ;  /* 0x000b983601007387 */ /* 0x000fe80000100a00 */
[----:B------:R-:W-:Y:S04]  /*32480*/  STL.64 [R1+0xb70], R36 ;  /* 0x000b702401007387 */ /* 0x000fe80000100a00 */
[----:B------:R-:W-:Y:S04]  /*32490*/  STL.64 [R1+0xb78], R38 ;  /* 0x000b782601007387 */ /* 0x000fe80000100a00 */
        /* <DEDUP_REMOVED lines=68> */
[C---:B-1----:R-:W-:Y:S03]  /*328e0*/  HMMA.1688.F32.TF32 R120, R44.reuse, R102, R200 ;  /* 0x000000662c78723c */ /* 0x042fe600000810c8 */
[----:B------:R-:W4:Y:S04]  /*328f0*/  LDL.LU R200, [R1+0x12c0] ;  /* 0x0012c00001c87983 */ /* 0x000f280000300800 */
[----:B------:R-:W4:Y:S04]  /*32900*/  LDL.LU R201, [R1+0x12c4] ;  /* 0x0012c40001c97983 */ /* 0x000f280000300800 */
[----:B------:R-:W4:Y:S04]  /*32910*/  LDL.LU R202, [R1+0x12c8] ;  /* 0x0012c80001ca7983 */ /* 0x000f280000300800 */
[----:B------:R-:W4:Y:S04]  /*32920*/  LDL.LU R203, [R1+0x12cc] ;  /* 0x0012cc0001cb7983 */ /* 0x000f280000300800 */
[----:B------:R-:W-:Y:S04]  /*32930*/  LDS R36, [R3+0xc580] ;  /* 0x00c5800003247984 */ /* 0x000fe80000000800 */
[----:B------:R-:W-:Y:S04]  /*32940*/  STL.64 [R1+0x1fb0], R122 ;  /* 0x001fb07a01007387 */ /* 0x000fe80000100a00 */
[----:B------:R-:W-:Y:S04]  /*32950*/  STL.64 [R1+0x1fa8], R120 ;  /* 0x001fa87801007387 */ /* 0x000fe80000100a00 */
[----:B------:R-:W-:Y:S04]  /*32960*/  LDS R38, [R3+0xe580] ;  /* 0x00e5800003267984 */ /* 0x000fe80000000800 */
[----:B------:R-:W-:Y:S04]  /*32970*/  LDS R37, [R4+0xc580] ;  /* 0x00c5800004257984 */ /* 0x000fe80000000800 */
[----:B------:R-:W1:Y:S04]  /*32980*/  LDS R39, [R4+0xe580] ;  /* 0x00e5800004277984 */ /* 0x000e680000000800 */
[----:B------:R-:W-:Y:S04]  /*32990*/  LDS R40, [R3+0xc600] ;  /* 0x00c6000003287984 */ /* 0x000fe80000000800 */
        /* <DEDUP_REMOVED lines=38> */
[----:B--2---:R-:W-:Y:S08]  /*32c00*/  HMMA.1688.F32.TF32 R48, R44, R154, R64 ;  /* 0x0000009a2c30723c */ /* 0x004ff00000081040 */
[----:B-1----:R-:W-:Y:S08]  /*32c10*/  HMMA.1688.F32.TF32 R116, R36, R102, R204 ;  /* 0x000000662474723c */ /* 0x002ff000000810cc */
[----:B------:R-:W-:Y:S01]  /*32c20*/  HMMA.1688.F32.TF32 R44, R44, R158, R180 ;  /* 0x0000009e2c2c723c */ /* 0x000fe200000810b4 */
[----:B------:R-:W-:Y:S04]  /*32c30*/  STL.64 [R1+0xab0], R56 ;  /* 0x000ab03801007387 */ /* 0x000fe80000100a00 */
[----:B------:R-:W-:Y:S04]  /*32c40*/  STL.64 [R1+0xab8], R58 ;  /* 0x000ab83a01007387 */ /* 0x000fe80000100a00 */
[----:B------:R-:W-:Y:S04]  /*32c50*/  STL.64 [R1+0xaa0], R52 ;  /* 0x000aa03401007387 */ /* 0x000fe80000100a00 */
[----:B------:R-:W-:Y:S04]  /*32c60*/  STL.64 [R1+0xaa8], R54 ;  /* 0x000aa83601007387 */ /* 0x000fe80000100a00 */
[----:B------:R1:W-:Y:S04]  /*32c70*/  STL.64 [R1+0xa90], R48 ;  /* 0x000a903001007387 */ /* 0x0003e80000100a00 */
[----:B------:R2:W-:Y:S01]  /*32c80*/  STL.64 [R1+0xa98], R50 ;  /* 0x000a983201007387 */ /* 0x0005e20000100a00 */
[C---:B------:R-:W-:Y:S03]  /*32c90*/  HMMA.1688.F32.TF32 R80, R36.reuse, R34, R200 ;  /* 0x000000222450723c */ /* 0x040fe600000810c8 */
[----:B------:R-:W-:Y:S04]  /*32ca0*/  STL.64 [R1+0x2000], R118 ;  /* 0x0020007601007387 */ /* 0x000fe80000100a00 */
[----:B------:R-:W-:Y:S04]  /*32cb0*/  STL.64 [R1+0xa60], R44 ;  /* 0x000a602c01007387 */ /* 0x000fe80000100a00 */
[----:B------:R3:W-:Y:S04]  /*32cc0*/  STL.64 [R1+0xa68], R46 ;  /* 0x000a682e01007387 */ /* 0x0007e80000100a00 */
[----:B------:R-:W-:Y:S04]  /*32cd0*/  STL.64 [R1+0x1ff8], R116 ;  /* 0x001ff87401007387 */ /* 0x000fe80000100a00 */
        /* <DEDUP_REMOVED lines=101> */
[----:B------:R2:W-:Y:S01]  /*33330*/  STL.64 [R1+0x2008], R80 ;  /* 0x0020085001007387 */ /* 0x0005e20000100a00 */
[C---:B---3--:R-:W-:Y:S08]  /*33340*/  HMMA.1688.F32.TF32 R44, R36.reuse, R18, R240 ;  /* 0x00000012242c723c */ /* 0x048ff000000810f0 */
[C---:B--2---:R-:W-:Y:S11]  /*33350*/  HMMA.1688.F32.TF32 R80, R36.reuse, R10, R60 ;  /* 0x0000000a2450723c */ /* 0x044ff6000008103c */
[----:B------:R-:W-:Y:S04]  /*33360*/  @!UPT UIADD3 URZ, URZ, URZ, URZ ;  /* 0x0000003f3f3ff290 */ /* 0x000fe8000fffe03f */
[----:B------:R-:W-:Y:S04]  /*33370*/  STL.64 [R1+0x40], R44 ;  /* 0x0000402c01007387 */ /* 0x000fe80000100a00 */
[----:B------:R1:W-:Y:S02]  /*33380*/  STL.64 [R1+0x48], R46 ;  /* 0x0000482e01007387 */ /* 0x0003e40000100a00 */
[C---:B-1----:R-:W-:Y:S08]  /*33390*/  HMMA.1688.F32.TF32 R44, R36.reuse, R130, R56 ;  /* 0x00000082242c723c */ /* 0x042ff00000081038 */
[C---:B----4-:R-:W-:Y:S08]  /*333a0*/  HMMA.1688.F32.TF32 R84, R36.reuse, R14, R172 ;  /* 0x0000000e2454723c */ /* 0x050ff000000810ac */
        /* <DEDUP_REMOVED lines=17> */
[C---:B------:R-:W-:Y:S08]  /*334c0*/  HMMA.1688.F32.TF32 R76, R36.reuse, R30, R76 ;  /* 0x0000001e244c723c */ /* 0x040ff0000008104c */
[C---:B-1----:R-:W-:Y:S08]  /*334d0*/  HMMA.1688.F32.TF32 R44, R36.reuse, R154, R164 ;  /* 0x0000009a242c723c */ /* 0x042ff000000810a4 */
[C---:B------:R-:W-:Y:S08]  /*334e0*/  HMMA.1688.F32.TF32 R216, R36.reuse, R26, R216 ;  /* 0x0000001a24d8723c */ /* 0x040ff000000810d8 */
[----:B------:R-:W-:Y:S01]  /*334f0*/  HMMA.1688.F32.TF32 R212, R36, R22, R212 ;  /* 0x0000001624d4723c */ /* 0x000fe200000810d4 */
[----:B------:R-:W-:Y:S01]  /*33500*/  STL.64 [R1+0xa00], R60 ;  /* 0x000a003c01007387 */ /* 0x000fe20000100a00 */
[----:B------:R-:W-:Y:S01]  /*33510*/  IMAD.MOV.U32 R240, RZ, RZ, R194 ;  /* 0x000000fffff07224 */ /* 0x000fe200078e00c2 */
[----:B------:R-:W-:Y:S01]  /*33520*/  MOV R242, R2 ;  /* 0x0000000200f27202 */ /* 0x000fe20000000f00 */
[----:B------:R-:W-:-:S02]  /*33530*/  IMAD.MOV.U32 R241, RZ, RZ, R195 ;  /* 0x000000fffff17224 */ /* 0x000fc400078e00c3 */
[----:B------:R-:W-:Y:S02]  /*33540*/  IMAD.MOV.U32 R243, RZ, RZ, R9 ;  /* 0x000000fffff37224 */ /* 0x000fe400078e0009 */
[----:B------:R-:W-:Y:S01]  /*33550*/  IMAD.MOV.U32 R172, RZ, RZ, R137 ;  /* 0x000000ffffac7224 */ /* 0x000fe200078e0089 */
[----:B------:R-:W-:Y:S01]  /*33560*/  HMMA.1688.F32.TF32 R36, R36, R158, R188 ;  /* 0x0000009e2424723c */ /* 0x000fe200000810bc */
[----:B------:R-:W-:Y:S04]  /*33570*/  STL.64 [R1+0xa08], R62 ;  /* 0x000a083e01007387 */ /* 0x000fe80000100a00 */
[----:B------:R-:W-:Y:S04]  /*33580*/  STL.64 [R1+0x9f0], R56 ;  /* 0x0009f03801007387 */ /* 0x000fe80000100a00 */
[----:B------:R-:W-:Y:S04]  /*33590*/  STL.64 [R1+0x9f8], R58 ;  /* 0x0009f83a01007387 */ /* 0x000fe80000100a00 */
[----:B------:R-:W-:Y:S04]  /*335a0*/  STL.64 [R1+0x9e0], R44 ;  /* 0x0009e02c01007387 */ /* 0x000fe80000100a00 */
[----:B------:R1:W-:Y:S01]  /*335b0*/  STL.64 [R1+0x9e8], R46 ;  /* 0x0009e82e01007387 */ /* 0x0003e20000100a00 */
[C---:B------:R-:W-:Y:S01]  /*335c0*/  HMMA.1688.F32.TF32 R208, R40.reuse, R26, R52 ;  /* 0x0000001a28d0723c */ /* 0x040fe20000081034 */
[----:B------:R-:W-:Y:S01]  /*335d0*/  IMAD.MOV.U32 R173, RZ, RZ, R7 ;  /* 0x000000ffffad7224 */ /* 0x000fe200078e0007 */
[----:B------:R-:W-:Y:S01]  /*335e0*/  MOV R174, R0 ;  /* 0x0000000000ae7202 */ /* 0x000fe20000000f00 */
[----:B------:R-:W-:Y:S01]  /*335f0*/  IMAD.MOV.U32 R175, RZ, RZ, R13 ;  /* 0x000000ffffaf7224 */ /* 0x000fe200078e000d */
[----:B------:R-:W-:Y:S04]  /*33600*/  LDS R164, [R3+0xc700] ;  /* 0x00c7000003a47984 */ /* 0x000fe80000000800 */
[----:B------:R-:W-:Y:S01]  /*33610*/  STL.64 [R1+0x9d0], R36 ;  /* 0x0009d02401007387 */ /* 0x000fe20000100a00 */
[C---:B------:R-:W-:Y:S03]  /*33620*/  HMMA.1688.F32.TF32 R52, R40.reuse, R14, R104 ;  /* 0x0000000e2834723c */ /* 0x040fe60000081068 */
[----:B------:R2:W-:Y:S04]  /*33630*/  STL.64 [R1+0x9d8], R38 ;  /* 0x0009d82601007387 */ /* 0x0005e80000100a00 */
[----:B------:R-:W-:Y:S01]  /*33640*/  LDS R166, [R3+0xe700] ;  /* 0x00e7000003a67984 */ /* 0x000fe20000000800 */
[C---:B-1----:R-:W-:Y:S03]  /*33650*/  HMMA.1688.F32.TF32 R44, R40.reuse, R10, R48 ;  /* 0x0000000a282c723c */ /* 0x042fe60000081030 */
[----:B------:R-:W-:Y:S04]  /*33660*/  LDS R165, [R4+0xc700] ;  /* 0x00c7000004a57984 */ /* 0x000fe80000000800 */
[----:B------:R-:W-:Y:S01]  /*33670*/  LDS R167, [R4+0xe700] ;  /* 0x00e7000004a77984 */ /* 0x000fe20000000800 */
[C---:B--2---:R-:W-:Y:S11]  /*33680*/  HMMA.1688.F32.TF32 R36, R40.reuse, R18, R108 ;  /* 0x000000122824723c */ /* 0x044ff6000008106c */
[----:B------:R-:W-:Y:S11]  /*33690*/  @!UPT UIADD3 URZ, URZ, URZ, URZ ;  /* 0x0000003f3f3ff290 */ /* 0x000ff6000fffe03f */
[----:B------:R-:W-:Y:S01]  /*336a0*/  @!UPT UIADD3 URZ, URZ, URZ, URZ ;  /* 0x0000003f3f3ff290 */ /* 0x000fe2000fffe03f */
[----:B------:R-:W-:Y:S04]  /*336b0*/  STL.64 [R1+0x20], R36 ;  /* 0x0000202401007387 */ /* 0x000fe80000100a00 */
[----:B------:R-:W-:Y:S04]  /*336c0*/  STL.64 [R1+0x28], R38 ;  /* 0x0000282601007387 */ /* 0x000fe80000100a00 */
[----:B------:R-:W-:Y:S04]  /*336d0*/  STL.64 [R1+0x10], R52 ;  /* 0x0000103401007387 */ /* 0x000fe80000100a00 */
[----:B------:R-:W-:Y:S04]  /*336e0*/  STL.64 [R1+0x18], R54 ;  /* 0x0000183601007387 */ /* 0x000fe80000100a00 */
[----:B------:R-:W-:Y:S04]  /*336f0*/  STL.64 [R1+0xd0], R44 ;  /* 0x0000d02c01007387 */ /* 0x000fe80000100a00 */
[----:B------:R1:W-:Y:S01]  /*33700*/  STL.64 [R1+0xd8], R46 ;  /* 0x0000d82e01007387 */ /* 0x0003e20000100a00 */
[C---:B------:R-:W-:Y:S03]  /*33710*/  HMMA.1688.F32.TF32 R48, R40.reuse, R138, R180 ;  /* 0x0000008a2830723c */ /* 0x040fe600000810b4 */
[----:B------:R-:W-:Y:S04]  /*33720*/  LDS R36, [R3+0xc680] ;  /* 0x00c6800003247984 */ /* 0x000fe80000000800 */
[----:B------:R-:W-:Y:S01]  /*33730*/  LDS R38, [R3+0xe680] ;  /* 0x00e6800003267984 */ /* 0x000fe20000000800 */
[C---:B-1----:R-:W-:Y:S03]  /*33740*/  HMMA.1688.F32.TF32 R44, R40.reuse, R130, R184 ;  /* 0x00000082282c723c */ /* 0x042fe600000810b8 */
[----:B------:R-:W-:Y:S04]  /*33750*/  LDS R37, [R4+0xc680] ;  /* 0x00c6800004257984 */ /* 0x000fe80000000800 */
[----:B------:R-:W1:Y:S01]  /*33760*/  LDS R39, [R4+0xe680] ;  /* 0x00e6800004277984 */ /* 0x000e620000000800 */
[C---:B------:R-:W-:Y:S11]  /*33770*/  HMMA.1688.F32.TF32 R52, R40.reuse, R134, R64 ;  /* 0x000000862834723c */ /* 0x040ff60000081040 */
[----:B------:R-:W-:Y:S04]  /*33780*/  @!UPT UIADD3 URZ, URZ, URZ, URZ ;  /* 0x0000003f3f3ff290 */ /* 0x000fe8000fffe03f */
[----:B------:R-:W-:Y:S04]  /*33790*/  STL.64 [R1+0x1f0], R44 ;  /* 0x0001f02c01007387 */ /* 0x000fe80000100a00 */
[----:B------:R2:W-:Y:S02]  /*337a0*/  STL.64 [R1+0x1f8], R46 ;  /* 0x0001f82e01007387 */ /* 0x0005e40000100a00 */
[----:B--2---:R-:W-:Y:S02]  /*337b0*/  HMMA.1688.F32.TF32 R44, R40, R142, R200 ;  /* 0x0000008e282c723c */ /* 0x004fe400000810c8 */
[----:B------:R-:W-:Y:S04]  /*337c0*/  STL.64 [R1+0x2e0], R52 ;  /* 0x0002e03401007387 */ /* 0x000fe80000100a00 */
[----:B------:R-:W-:Y:S04]  /*337d0*/  STL.64 [R1+0x2e8], R54 ;  /* 0x0002e83601007387 */ /* 0x000fe80000100a00 */
[----:B------:R-:W2:Y:S04]  /*337e0*/  LDL.LU R200, [R1+0x1170] ;  /* 0x0011700001c87983 */ /* 0x000ea80000300800 */
[----:B------:R3:W-:Y:S04]  /*337f0*/  STL.64 [R1+0x3c0], R48 ;  /* 0x0003c03001007387 */ /* 0x0007e80000100a00 */
[----:B------:R4:W-:Y:S05]  /*33800*/  STL.64 [R1+0x3c8], R50 ;  /* 0x0003c83201007387 */ /* 0x0009ea0000100a00 */
        /* <DEDUP_REMOVED lines=74> */
[----:B------:R-:W1:Y:S01]  /*33cb0*/  LDL.LU R161, [R1+0x664] ;  /* 0x0006640001a17983 */ /* 0x000e620000300800 */
[----:B--2---:R-:W-:Y:S01]  /*33cc0*/  MOV R163, R2 ;  /* 0x0000000200a37202 */ /* 0x004fe20000000f00 */
[----:B---3--:R-:W-:-:S02]  /*33cd0*/  IMAD.MOV.U32 R162, RZ, RZ, R9 ;  /* 0x000000ffffa27224 */ /* 0x008fc400078e0009 */
[----:B------:R-:W2:Y:S04]  /*33ce0*/  LDL.LU R9, [R1+0x20b8] ;  /* 0x0020b80001097983 */ /* 0x000ea80000300800 */
        /* <DEDUP_REMOVED lines=21> */
[C---:B------:R-:W-:Y:S03]  /*33e40*/  HMMA.1688.F32.TF32 R112, R40.reuse, R102, R112 ;  /* 0x000000662870723c */ /* 0x040fe60000081070 */
[----:B------:R-:W3:Y:S04]  /*33e50*/  LDL.LU R168, [R1+0x1400] ;  /* 0x0014000001a87983 */ /* 0x000ee80000300800 */
[----:B------:R-:W3:Y:S01]  /*33e60*/  LDL.LU R169, [R1+0x1404] ;  /* 0x0014040001a97983 */ /* 0x000ee20000300800 */
[C---:B------:R-:W-:Y:S03]  /*33e70*/  HMMA.1688.F32.TF32 R72, R40.reuse, R34, R72 ;  /* 0x000000222848723c */ /* 0x040fe60000081048 */
[----:B------:R-:W3:Y:S04]  /*33e80*/  LDL.LU R170, [R1+0x1408] ;  /* 0x0014080001aa7983 */ /* 0x000ee80000300800 */
[----:B------:R-:W3:Y:S01]  /*33e90*/  LDL.LU R171, [R1+0x140c] ;  /* 0x00140c0001ab7983 */ /* 0x000ee20000300800 */
[C---:B------:R-:W-:Y:S08]  /*33ea0*/  HMMA.1688.F32.TF32 R68, R40.reuse, R30, R68 ;  /* 0x0000001e2844723c */ /* 0x040ff00000081044 */
[C---:B------:R-:W-:Y:S08]  /*33eb0*/  HMMA.1688.F32.TF32 R204, R40.reuse, R22, R204 ;  /* 0x0000001628cc723c */ /* 0x040ff000000810cc */
[C---:B----4-:R-:W-:Y:S08]  /*33ec0*/  HMMA.1688.F32.TF32 R80, R40.reuse, R150, R120 ;  /* 0x000000962850723c */ /* 0x050ff00000081078 */
[C---:B------:R-:W-:Y:S08]  /*33ed0*/  HMMA.1688.F32.TF32 R84, R40.reuse, R146, R88 ;  /* 0x000000922854723c */ /* 0x040ff00000081058 */
[----:B-1----:R-:W-:Y:S08]  /*33ee0*/  HMMA.1688.F32.TF32 R44, R40, R154, R160 ;  /* 0x0000009a282c723c */ /* 0x002ff000000810a0 */
[C---:B------:R-:W-:Y:S08]  /*33ef0*/  HMMA.1688.F32.TF32 R64, R36.reuse, R34, R64 ;  /* 0x000000222440723c */ /* 0x040ff00000081040 */
[----:B------:R-:W-:Y:S01]  /*33f00*/  HMMA.1688.F32.TF32 R56, R36, R26, R56 ;  /* 0x0000001a2438723c */ /* 0x000fe20000081038 */
[----:B------:R-:W-:Y:S07]  /*33f10*/  STL.64 [R1+0x9a0], R84 ;  /* 0x0009a05401007387 */ /* 0x000fee0000100a00 */
[----:B------:R-:W-:Y:S01]  /*33f20*/  HMMA.1688.F32.TF32 R40, R40, R158, R192 ;  /* 0x0000009e2828723c */ /* 0x000fe200000810c0 */
[----:B------:R-:W-:Y:S04]  /*33f30*/  STL.64 [R1+0x9a8], R86 ;  /* 0x0009a85601007387 */ /* 0x000fe80000100a00 */
[----:B------:R-:W-:Y:S04]  /*33f40*/  STL.64 [R1+0x990], R80 ;  /* 0x0009905001007387 */ /* 0x000fe80000100a00 */
[----:B------:R-:W-:Y:S04]  /*33f50*/  STL.64 [R1+0x998], R82 ;  /* 0x0009985201007387 */ /* 0x000fe80000100a00 */
[----:B------:R-:W-:Y:S04]  /*33f60*/  STL.64 [R1+0x980], R44 ;  /* 0x0009802c01007387 */ /* 0x000fe80000100a00 */
[----:B------:R-:W-:Y:S01]  /*33f70*/  STL.64 [R1+0x988], R46 ;  /* 0x0009882e01007387 */ /* 0x000fe20000100a00 */
[----:B------:R-:W-:Y:S01]  /*33f80*/  HMMA.1688.F32.TF32 R52, R36, R22, R52 ;  /* 0x000000162434723c */ /* 0x000fe20000081034 */
[----:B------:R-:W-:Y:S01]  /*33f90*/  MOV R88, R6 ;  /* 0x0000000600587202 */ /* 0x000fe20000000f00 */
[----:B------:R-:W-:-:S06]  /*33fa0*/  IMAD.MOV.U32 R89, RZ, RZ, R101 ;  /* 0x000000ffff597224 */ /* 0x000fcc00078e0065 */
[C---:B--2---:R-:W-:Y:S01]  /*33fb0*/  HMMA.1688.F32.TF32 R108, R36.reuse, R102, R108 ;  /* 0x00000066246c723c */ /* 0x044fe2000008106c */
[----:B------:R-:W-:Y:S04]  /*33fc0*/  STL.64 [R1+0x970], R40 ;  /* 0x0009702801007387 */ /* 0x000fe80000100a00 */
[----:B------:R1:W-:Y:S03]  /*33fd0*/  STL.64 [R1+0x978], R42 ;  /* 0x0009782a01007387 */ /* 0x0003e60000100a00 */
[C---:B---3--:R-:W-:Y:S08]  /*33fe0*/  HMMA.1688.F32.TF32 R60, R36.reuse, R30, R60 ;  /* 0x0000001e243c723c */ /* 0x048ff0000008103c */
[C---:B------:R-:W-:Y:S01]  /*33ff0*/  HMMA.1688.F32.TF32 R248, R36.reuse, R14, R248 ;  /* 0x0000000e24f8723c */ /* 0x040fe200000810f8 */
[----:B------:R-:W-:Y:S01]  /*34000*/  IMAD.MOV.U32 R90, RZ, RZ, R141 ;  /* 0x000000ffff5a7224 */ /* 0x000fe200078e008d */
[----:B------:R-:W-:Y:S01]  /*34010*/  MOV R91, R140 ;  /* 0x0000008c005b7202 */ /* 0x000fe20000000f00 */
[----:B------:R-:W-:Y:S01]  /*34020*/  IMAD.MOV.U32 R120, RZ, RZ, R136 ;  /* 0x000000ffff787224 */ /* 0x000fe200078e0088 */
[----:B------:R-:W-:Y:S01]  /*34030*/  MOV R121, R133 ;  /* 0x0000008500797202 */ /* 0x000fe20000000f00 */
[----:B------:R-:W-:Y:S01]  /*34040*/  IMAD.MOV.U32 R122, RZ, RZ, R132 ;  /* 0x000000ffff7a7224 */ /* 0x000fe200078e0084 */
[----:B------:R-:W-:Y:S02]  /*34050*/  LDS R162, [R3+0xe780] ;  /* 0x00e7800003a27984 */ /* 0x000fe40000000800 */
[C---:B-1----:R-:W-:Y:S01]  /*34060*/  HMMA.1688.F32.TF32 R40, R36.reuse, R18, R228 ;  /* 0x000000122428723c */ /* 0x042fe200000810e4 */
[----:B------:R-:W-:Y:S01]  /*34070*/  IMAD.MOV.U32 R123, RZ, RZ, R129 ;  /* 0x000000ffff7b7224 */ /* 0x000fe200078e0081 */
[----:B------:R-:W-:Y:S04]  /*34080*/  LDS R160, [R3+0xc780] ;  /* 0x00c7800003a07984 */ /* 0x000fe80000000800 */
[----:B------:R-:W-:Y:S02]  /*34090*/  LDS R163, [R4+0xe780] ;  /* 0x00e7800004a37984 */ /* 0x000fe40000000800 */
[C---:B------:R-:W-:Y:S02]  /*340a0*/  HMMA.1688.F32.TF32 R44, R36.reuse, R10, R232 ;  /* 0x0000000a242c723c */ /* 0x040fe400000810e8 */
[----:B------:R-:W1:Y:S11]  /*340b0*/  LDS R161, [R4+0xc780] ;  /* 0x00c7800004a17984 */ /* 0x000e760000000800 */
[----:B------:R-:W-:Y:S02]  /*340c0*/  @!UPT UIADD3 URZ, URZ, URZ, URZ ;  /* 0x0000003f3f3ff290 */ /* 0x000fe4000fffe03f */
[----:B------:R-:W-:Y:S04]  /*340d0*/  STL.64 [R1], R40 ;  /* 0x0000002801007387 */ /* 0x000fe80000100a00 */
[----:B------:R2:W-:Y:S02]  /*340e0*/  STL.64 [R1+0x8], R42 ;  /* 0x0000082a01007387 */ /* 0x0005e40000100a00 */
[C---:B--2---:R-:W-:Y:S02]  /*340f0*/  HMMA.1688.F32.TF32 R40, R36.reuse, R130, R92 ;  /* 0x000000822428723c */ /* 0x044fe4000008105c */
[----:B------:R-:W-:Y:S04]  /*34100*/  STL.64 [R1+0xc0], R44 ;  /* 0x0000c02c01007387 */ /* 0x000fe80000100a00 */
[----:B------:R2:W-:Y:S02]  /*34110*/  STL.64 [R1+0xc8], R46 ;  /* 0x0000c82e01007387 */ /* 0x0005e40000100a00 */
[C---:B------:R-:W-:Y:S08]  /*34120*/  HMMA.1688.F32.TF32 R80, R36.reuse, R134, R96 ;  /* 0x000000862450723c */ /* 0x040ff00000081060 */
[C---:B--2---:R-:W-:Y:S07]  /*34130*/  HMMA.1688.F32.TF32 R44, R36.reuse, R138, R124 ;  /* 0x0000008a242c723c */ /* 0x044fee000008107c */
        /* <DEDUP_REMOVED lines=11> */
[C---:B--2---:R-:W-:Y:S08]  /*341f0*/  HMMA.1688.F32.TF32 R40, R36.reuse, R154, R172 ;  /* 0x0000009a2428723c */ /* 0x044ff000000810ac */
[----:B------:R-:W-:Y:S01]  /*34200*/  HMMA.1688.F32.TF32 R36, R36, R158, R196 ;  /* 0x0000009e2424723c */ /* 0x000fe200000810c4 */
[----:B------:R2:W-:Y:S04]  /*34210*/  STL.64 [R1+0x6d0], R80 ;  /* 0x0006d05001007387 */ /* 0x0005e80000100a00 */
[----:B------:R3:W-:Y:S04]  /*34220*/  STL.64 [R1+0x6d8], R82 ;  /* 0x0006d85201007387 */ /* 0x0007e80000100a00 */
[----:B------:R-:W-:Y:S04]  /*34230*/  STL.64 [R1+0x960], R44 ;  /* 0x0009602c01007387 */ /* 0x000fe80000100a00 */
[----:B------:R-:W-:Y:S04]  /*34240*/  STL.64 [R1+0x968], R46 ;  /* 0x0009682e01007387 */ /* 0x000fe80000100a00 */
[----:B------:R-:W-:Y:S04]  /*34250*/  STL.64 [R1+0x950], R40 ;  /* 0x0009502801007387 */ /* 0x000fe80000100a00 */
[----:B------:R-:W-:Y:S01]  /*34260*/  STL.64 [R1+0x958], R42 ;  /* 0x0009582a01007387 */ /* 0x000fe20000100a00 */
[----:B------:R-:W-:-:S03]  /*34270*/  MOV R178, R2 ;  /* 0x0000000200b27202 */ /* 0x000fc60000000f00 */
[----:B------:R-:W-:Y:S01]  /*34280*/  STL.64 [R1+0x6a0], R36 ;  /* 0x0006a02401007387 */ /* 0x000fe20000100a00 */
[----:B------:R-:W-:-:S03]  /*34290*/  IMAD.MOV.U32 R179, RZ, RZ, R9 ;  /* 0x000000ffffb37224 */ /* 0x000fc600078e0009 */
[----:B------:R-:W-:Y:S04]  /*342a0*/  STL.64 [R1+0x6a8], R38 ;  /* 0x0006a82601007387 */ /* 0x000fe80000100a00 */
[----:B------:R-:W4:Y:S04]  /*342b0*/  LDL.LU R176, [R1+0xe00] ;  /* 0x000e000001b07983 */ /* 0x000f280000300800 */
[----:B------:R-:W4:Y:S04]  /*342c0*/  LDL.LU R177, [R1+0xe04] ;  /* 0x000e040001b17983 */ /* 0x000f280000300800 */
[----:B------:R-:W2:Y:S04]  /*342d0*/  LDL.LU R2, [R1+0x20a0] ;  /* 0x0020a00001027983 */ /* 0x000ea80000300800 */
        /* <DEDUP_REMOVED lines=31> */
[----:B------:R-:W4:Y:S01]  /*344d0*/  LDL.LU R12, [R1+0x2094] ;  /* 0x00209400010c7983 */ /* 0x000f220000300800 */
[----:B------:R-:W-:-:S03]  /*344e0*/  IMAD.MOV.U32 R84, RZ, RZ, R13 ;  /* 0x000000ffff547224 */ /* 0x000fc600078e000d */
[----:B------:R-:W4:Y:S01]  /*344f0*/  LDL.LU R100, [R1+0x2090] ;  /* 0x0020900001647983 */ /* 0x000f220000300800 */
[----:B------:R-:W-:-:S03]  /*34500*/  IMAD.MOV.U32 R85, RZ, RZ, R0 ;  /* 0x000000ffff557224 */ /* 0x000fc600078e0000 */
[----:B------:R-:W4:Y:S01]  /*34510*/  LDL.LU R252, [R1+0x208c] ;  /* 0x00208c0001fc7983 */ /* 0x000f220000300800 */
[----:B------:R-:W-:-:S03]  /*34520*/  MOV R86, R7 ;  /* 0x0000000700567202 */ /* 0x000fc60000000f00 */
[----:B------:R-:W4:Y:S04]  /*34530*/  LDL.LU R6, [R1+0x2088] ;  /* 0x0020880001067983 */ /* 0x000f280000300800 */
[----:B------:R-:W4:Y:S04]  /*34540*/  LDL.LU R101, [R1+0x2084] ;  /* 0x0020840001657983 */ /* 0x000f280000300800 */
[----:B------:R-:W4:Y:S04]  /*34550*/  LDL.LU R13, [R1+0x2080] ;  /* 0x00208000010d7983 */ /* 0x000f280000300800 */
[----:B------:R-:W4:Y:S04]  /*34560*/  LDL.LU R0, [R1+0x207c] ;  /* 0x00207c0001007983 */ /* 0x000f280000300800 */
[----:B------:R-:W4:Y:S01]  /*34570*/  LDL.LU R7, [R1+0x2078] ;  /* 0x0020780001077983 */ /* 0x000f220000300800 */
[----:B--2---:R-:W-:-:S02]  /*34580*/  IMAD.MOV.U32 R227, RZ, RZ, R2 ;  /* 0x000000ffffe37224 */ /* 0x004fc400078e0002 */
[----:B---3--:R-:W-:Y:S01]  /*34590*/  IMAD.MOV.U32 R226, RZ, RZ, R9 ;  /* 0x000000ffffe27224 */ /* 0x008fe200078e0009 */
[----:B----4-:R-:W-:Y:S01]  /*345a0*/  MOV R225, R8 ;  /* 0x0000000800e17202 */ /* 0x010fe20000000f00 */
[----:B------:R-:W-:Y:S02]  /*345b0*/  IMAD.MOV.U32 R224, RZ, RZ, R12 ;  /* 0x000000ffffe07224 */ /* 0x000fe400078e000c */
[----:B------:R-:W2:Y:S04]  /*345c0*/  LDL.LU R12, [R1+0x2074] ;  /* 0x00207400010c7983 */ /* 0x000ea80000300800 */
[----:B------:R-:W3:Y:S04]  /*345d0*/  LDL.LU R8, [R1+0x2070] ;  /* 0x0020700001087983 */ /* 0x000ee80000300800 */
[----:B------:R-:W4:Y:S04]  /*345e0*/  LDL.LU R9, [R1+0x206c] ;  /* 0x00206c0001097983 */ /* 0x000f280000300800 */
[----:B------:R-:W3:Y:S01]  /*345f0*/  LDL.LU R2, [R1+0x2068] ;  /* 0x0020680001027983 */ /* 0x000ee20000300800 */
[----:B------:R-:W-:-:S03]  /*34600*/  MOV R116, R0 ;  /* 0x0000000000747202 */ /* 0x000fc60000000f00 */
[----:B------:R-:W4:Y:S01]  /*34610*/  LDL.LU R0, [R1+0x2064] ;  /* 0x0020640001007983 */ /* 0x000f220000300800 */
[----:B------:R-:W-:-:S03]  /*34620*/  IMAD.MOV.U32 R117, RZ, RZ, R7 ;  /* 0x000000ffff757224 */ /* 0x000fc600078e0007 */
[----:B------:R-:W4:Y:S01]  /*34630*/  LDL.LU R7, [R1+0x2060] ;  /* 0x0020600001077983 */ /* 0x000f220000300800 */
[----:B------:R-:W-:Y:S01]  /*34640*/  MOV R119, R13 ;  /* 0x0000000d00777202 */ /* 0x000fe20000000f00 */
[----:B------:R-:W-:Y:S02]  /*34650*/  IMAD.MOV.U32 R220, RZ, RZ, R101 ;  /* 0x000000ffffdc7224 */ /* 0x000fe400078e0065 */
[----:B------:R-:W-:Y:S02]  /*34660*/  IMAD.MOV.U32 R221, RZ, RZ, R6 ;  /* 0x000000ffffdd7224 */ /* 0x000fe400078e0006 */
[----:B------:R-:W-:Y:S01]  /*34670*/  IMAD.MOV.U32 R87, RZ, RZ, R137 ;  /* 0x000000ffff577224 */ /* 0x000fe200078e0089 */
[C---:B------:R-:W-:Y:S08]  /*34680*/  HMMA.1688.F32.TF32 R88, R164.reuse, R146, R88 ;  /* 0x00000092a458723c */ /* 0x040ff00000081058 */
[C---:B------:R-:W-:Y:S08]  /*34690*/  HMMA.1688.F32.TF32 R120, R164.reuse, R150, R120 ;  /* 0x00000096a478723c */ /* 0x040ff00000081078 */
[C---:B------:R-:W-:Y:S08]  /*346a0*/  HMMA.1688.F32.TF32 R104, R164.reuse, R102, R104 ;  /* 0x00000066a468723c */ /* 0x040ff00000081068 */
[----:B------:R-:W-:Y:S01]  /*346b0*/  HMMA.1688.F32.TF32 R48, R164, R34, R48 ;  /* 0x00000022a430723c */ /* 0x000fe20000081030 */
[----:B------:R-:W-:Y:S01]  /*346c0*/  BAR.SYNC.DEFER_BLOCKING 0x0 ;  /* 0x0000000000007b1d */ /* 0x000fe20000010000 */
[----:B--2---:R-:W-:-:S05]  /*346d0*/  IMAD.MOV.U32 R118, RZ, RZ, R12 ;  /* 0x000000ffff767224 */ /* 0x004fca00078e000c */
[----:B------:R-:W2:Y:S04]  /*346e0*/  LDL.LU R12, [R1+0x205c] ;  /* 0x00205c00010c7983 */ /* 0x000ea80000300800 */
[----:B------:R-:W2:Y:S04]  /*346f0*/  LDL.LU R13, [R1+0x2058] ;  /* 0x00205800010d7983 */ /* 0x000ea80000300800 */
[----:B------:R-:W2:Y:S01]  /*34700*/  LDL.LU R80, [R1+0x1040] ;  /* 0x0010400001507983 */ /* 0x000ea20000300800 */
[----:B---3--:R-:W-:-:S03]  /*34710*/  IMAD.MOV.U32 R81, RZ, RZ, R2 ;  /* 0x000000ffff517224 */ /* 0x008fc600078e0002 */
[----:B------:R-:W3:Y:S01]  /*34720*/  LDL.LU R2, [R1+0x2054] ;  /* 0x0020540001027983 */ /* 0x000ee20000300800 */
[----:B----4-:R-:W-:-:S03]  /*34730*/  IMAD.MOV.U32 R82, RZ, RZ, R0 ;  /* 0x000000ffff527224 */ /* 0x010fc600078e0000 */
[----:B------:R-:W4:Y:S01]  /*34740*/  LDL.LU R0, [R1+0x2050] ;  /* 0x0020500001007983 */ /* 0x000f220000300800 */
[----:B------:R-:W-:-:S03]  /*34750*/  MOV R83, R7 ;  /* 0x0000000700537202 */ /* 0x000fc60000000f00 */
[----:B------:R-:W2:Y:S04]  /*34760*/  LDL.LU R7, [R1+0x204c] ;  /* 0x00204c0001077983 */ /* 0x000ea80000300800 */
[----:B------:R-:W2:Y:S04]  /*34770*/  LDL.LU R101, [R1+0x2048] ;  /* 0x0020480001657983 */ /* 0x000ea80000300800 */
[----:B------:R-:W3:Y:S01]  /*34780*/  LDL.LU R6, [R1+0x2044] ;  /* 0x0020440001067983 */ /* 0x000ee20000300800 */
[----:B------:R-:W-:Y:S01]  /*34790*/  MOV R222, R252 ;  /* 0x000000fc00de7202 */ /* 0x000fe20000000f00 */
[----:B------:R-:W-:-:S02]  /*347a0*/  IMAD.MOV.U32 R223, RZ, RZ, R100 ;  /* 0x000000ffffdf7224 */ /* 0x000fc400078e0064 */
[----:B------:R-:W4:Y:S04]  /*347b0*/  LDL.LU R252, [R1+0x2040] ;  /* 0x0020400001fc7983 */ /* 0x000f280000300800 */
[----:B------:R-:W4:Y:S01]  /*347c0*/  LDL.LU R100, [R1+0x203c] ;  /* 0x00203c0001647983 */ /* 0x000f220000300800 */
[----:B--2---:R-:W-:-:S03]  /*347d0*/  MOV R232, R101 ;  /* 0x0000006500e87202 */ /* 0x004fc60000000f00 */
[----:B------:R-:W2:Y:S01]  /*347e0*/  LDL.LU R101, [R1+0x2038] ;  /* 0x0020380001657983 */ /* 0x000ea20000300800 */
[----:B---3--:R-:W-:-:S03]  /*347f0*/  IMAD.MOV.U32 R233, RZ, RZ, R6 ;  /* 0x000000ffffe97224 */ /* 0x008fc600078e0006 */
[----:B------:R-:W3:Y:S01]  /*34800*/  LDL.LU R6, [R1+0x2034] ;  /* 0x0020340001067983 */ /* 0x000ee20000300800 */
[C---:B------:R-:W-:Y:S03]  /*34810*/  HMMA.1688.F32.TF32 R80, R164.reuse, R10, R80 ;  /* 0x0000000aa450723c */ /* 0x040fe60000081050 */
[----:B------:R-:W3:Y:S05]  /*34820*/  LDL.LU R234, [R1+0x1468] ;  /* 0x0014680001ea7983 */ /* 0x000eea0000300800 */
[C---:B------:R-:W-:Y:S01]  /*34830*/  HMMA.1688.F32.TF32 R116, R164.reuse, R130, R116 ;  /* 0x00000082a474723c */ /* 0x040fe20000081074 */
[----:B------:R-:W3:Y:S07]  /*34840*/  LDL.LU R235, [R1+0x146c] ;  /* 0x00146c0001eb7983 */ /* 0x000eee0000300800 */
[----:B------:R-:W-:Y:S01]  /*34850*/  HMMA.1688.F32.TF32 R220, R164, R134, R220 ;  /* 0x00000086a4dc723c */ /* 0x000fe200000810dc */
[----:B------:R-:W3:Y:S01]  /*34860*/  LDL.LU R228, [R1+0x1490] ;  /* 0x0014900001e47983 */ /* 0x000ee20000300800 */
[----:B----4-:R-:W-:-:S03]  /*34870*/  IMAD.MOV.U32 R229, RZ, RZ, R100 ;  /* 0x000000ffffe57224 */ /* 0x010fc600078e0064 */
[----:B------:R-:W4:Y:S03]  /*34880*/  LDL.LU R100, [R1+0x2030] ;  /* 0x0020300001647983 */ /* 0x000f260000300800 */
[----:B------:R-:W-:Y:S01]  /*34890*/  HMMA.1688.F32.TF32 R224, R164, R138, R224 ;  /* 0x0000008aa4e0723c */ /* 0x000fe200000810e0 */
[----:B------:R-:W-:Y:S01]  /*348a0*/  IMAD.MOV.U32 R96, RZ, RZ, R252 ;  /* 0x000000ffff607224 */ /* 0x000fe200078e00fc */
[----:B------:R-:W-:Y:S01]  /*348b0*/  MOV R97, R7 ;  /* 0x0000000700617202 */ /* 0x000fe20000000f00 */
[----:B------:R-:W-:-:S05]  /*348c0*/  IMAD.MOV.U32 R98, RZ, RZ, R0 ;  /* 0x000000ffff627224 */ /* 0x000fca00078e0000 */
[----:B------:R-:W-:Y:S01]  /*348d0*/  HMMA.1688.F32.TF32 R84, R164, R142, R84 ;  /* 0x0000008ea454723c */ /* 0x000fe20000081054 */
[----:B------:R-:W-:-:S07]  /*348e0*/  IMAD.MOV.U32 R99, RZ, RZ, R2 ;  /* 0x000000ffff637224 */ /* 0x000fce00078e0002 */
[----:B------:R-:W-:Y:S01]  /*348f0*/  HMMA.1688.F32.TF32 R200, R164, R154, R200 ;  /* 0x0000009aa4c8723c */ /* 0x000fe200000810c8 */
[----:B--2---:R-:W-:Y:S02]  /*34900*/  MOV R230, R101 ;  /* 0x0000006500e67202 */ /* 0x004fe40000000f00 */
[----:B------:R-:W2:Y:S01]  /*34910*/  LDL.LU R101, [R1+0x202c] ;  /* 0x00202c0001657983 */ /* 0x000ea20000300800 */
[----:B---3--:R-:W-:-:S03]  /*34920*/  IMAD.MOV.U32 R231, RZ, RZ, R6 ;  /* 0x000000ffffe77224 */ /* 0x008fc600078e0006 */
[----:B------:R-:W3:Y:S04]  /*34930*/  LDL.LU R6, [R1+0x2028] ;  /* 0x0020280001067983 */ /* 0x000ee80000300800 */
[----:B------:R-:W2:Y:S04]  /*34940*/  LDL.LU R252, [R1+0x2024] ;  /* 0x0020240001fc7983 */ /* 0x000ea80000300800 */
[----:B------:R-:W2:Y:S04]  /*34950*/  LDL.LU R7, [R1+0x2020] ;  /* 0x0020200001077983 */ /* 0x000ea80000300800 */
[----:B------:R-:W2:Y:S04]  /*34960*/  LDL.LU R0, [R1+0x201c] ;  /* 0x00201c0001007983 */ /* 0x000ea80000300800 */
[----:B------:R-:W2:Y:S04]  /*34970*/  LDL.LU R2, [R1+0x2018] ;  /* 0x0020180001027983 */ /* 0x000ea80000300800 */
[----:B------:R-:W-:Y:S04]  /*34980*/  STL.64 [R1+0xb0], R80 ;  /* 0x0000b05001007387 */ /* 0x000fe80000100a00 */
[----:B------:R1:W-:Y:S04]  /*34990*/  STL.64 [R1+0xb8], R82 ;  /* 0x0000b85201007387 */ /* 0x0003e80000100a00 */
[----:B-1----:R1:W5:Y:S04]  /*349a0*/  LDL.LU.64 R82, [R1+0x2010] ;  /* 0x0020100001527983 */ /* 0x0023680000300a00 */
[----:B------:R1:W5:Y:S04]  /*349b0*/  LDL.LU.64 R80, [R1+0x2008] ;  /* 0x0020080001507983 */ /* 0x0003680000300a00 */
        /* <DEDUP_REMOVED lines=26> */
[----:B-1----:R-:W2:Y:S04]  /*34b60*/  LDL.LU.64 R202, [R1+0x1fa0] ;  /* 0x001fa00001ca7983 */ /* 0x002ea80000300a00 */
[----:B------:R-:W2:Y:S01]  /*34b70*/  LDL.LU.64 R200, [R1+0x1f98] ;  /* 0x001f980001c87983 */ /* 0x000ea20000300a00 */
[----:B------:R-:W-:Y:S08]  /*34b80*/  HMMA.1688.F32.TF32 R40, R164, R26, R244 ;  /* 0x0000001aa428723c */ /* 0x000ff000000810f4 */
[----:B------:R-:W-:Y:S08]  /*34b90*/  HMMA.1688.F32.TF32 R192, R160, R134, R192 ;  /* 0x00000086a0c0723c */ /* 0x000ff000000810c0 */
[C---:B------:R-:W-:Y:S08]  /*34ba0*/  HMMA.1688.F32.TF32 R44, R164.reuse, R30, R168 ;  /* 0x0000001ea42c723c */ /* 0x040ff000000810a8 */
[C---:B------:R-:W-:Y:S08]  /*34bb0*/  HMMA.1688.F32.TF32 R36, R164.reuse, R22, R184 ;  /* 0x00000016a424723c */ /* 0x040ff000000810b8 */
[----:B------:R-:W-:Y:S01]  /*34bc0*/  HMMA.1688.F32.TF32 R244, R164, R18, R180 ;  /* 0x00000012a4f4723c */ /* 0x000fe200000810b4 */
[----:B------:R-:W-:-:S07]  /*34bd0*/  IMAD.MOV.U32 R173, RZ, RZ, R33 ;  /* 0x000000ffffad7224 */ /* 0x000fce00078e0021 */
[----:B------:R-:W-:Y:S01]  /*34be0*/  HMMA.1688.F32.TF32 R136, R160, R138, R188 ;  /* 0x0000008aa088723c */ /* 0x000fe200000810bc */
[----:B------:R-:W-:Y:S01]  /*34bf0*/  IMAD.MOV.U32 R174, RZ, RZ, R32 ;  /* 0x000000ffffae7224 */ /* 0x000fe200078e0020 */
[----:B------:R-:W-:Y:S01]  /*34c00*/  MOV R175, R29 ;  /* 0x0000001d00af7202 */ /* 0x000fe20000000f00 */
[----:B------:R-:W-:Y:S01]  /*34c10*/  IMAD.MOV.U32 R184, RZ, RZ, R28 ;  /* 0x000000ffffb87224 */ /* 0x000fe200078e001c */
[----:B------:R-:W-:Y:S01]  /*34c20*/  MOV R186, R24 ;  /* 0x0000001800ba7202 */ /* 0x000fe20000000f00 */
[----:B------:R-:W-:-:S03]  /*34c30*/  IMAD.MOV.U32 R185, RZ, RZ, R25 ;  /* 0x000000ffffb97224 */ /* 0x000fc600078e0019 */
[----:B------:R-:W-:Y:S01]  /*34c40*/  HMMA.1688.F32.TF32 R32, R160, R34, R228 ;  /* 0x00000022a020723c */ /* 0x000fe200000810e4 */
[----:B------:R-:W-:Y:S02]  /*34c50*/  IMAD.MOV.U32 R187, RZ, RZ, R21 ;  /* 0x000000ffffbb7224 */ /* 0x000fe400078e0015 */
[----:B------:R-:W-:-:S05]  /*34c60*/  IMAD.MOV.U32 R180, RZ, RZ, R20 ;  /* 0x000000ffffb47224 */ /* 0x000fca00078e0014 */
[----:B------:R-:W-:Y:S01]  /*34c70*/  HMMA.1688.F32.TF32 R28, R160, R30, R232 ;  /* 0x0000001ea01c723c */ /* 0x000fe200000810e8 */
[----:B------:R-:W-:Y:S01]  /*34c80*/  MOV R172, R128 ;  /* 0x0000008000ac7202 */ /* 0x000fe20000000f00 */
[----:B------:R-:W-:Y:S01]  /*34c90*/  IMAD.MOV.U32 R182, RZ, RZ, R16 ;  /* 0x000000ffffb67224 */ /* 0x000fe200078e0010 */
[----:B------:R-:W-:-:S05]  /*34ca0*/  MOV R181, R17 ;  /* 0x0000001100b57202 */ /* 0x000fca0000000f00 */
[----:B------:R-:W-:Y:S01]  /*34cb0*/  HMMA.1688.F32.TF32 R24, R160, R26, R92 ;  /* 0x0000001aa018723c */ /* 0x000fe2000008105c */
[----:B------:R-:W-:Y:S01]  /*34cc0*/  IMAD.MOV.U32 R168, RZ, RZ, R149 ;  /* 0x000000ffffa87224 */ /* 0x000fe200078e0095 */
[----:B------:R-:W-:Y:S01]  /*34cd0*/  MOV R169, R148 ;  /* 0x0000009400a97202 */ /* 0x000fe20000000f00 */
[----:B------:R-:W-:-:S05]  /*34ce0*/  IMAD.MOV.U32 R170, RZ, RZ, R145 ;  /* 0x000000ffffaa7224 */ /* 0x000fca00078e0091 */
[----:B------:R-:W-:Y:S01]  /*34cf0*/  HMMA.1688.F32.TF32 R20, R160, R22, R96 ;  /* 0x00000016a014723c */ /* 0x000fe20000081060 */
[----:B------:R-:W-:-:S07]  /*34d00*/  IMAD.MOV.U32 R171, RZ, RZ, R144 ;  /* 0x000000ffffab7224 */ /* 0x000fce00078e0090 */
[C---:B------:R-:W-:Y:S08]  /*34d10*/  HMMA.1688.F32.TF32 R16, R160.reuse, R18, R124 ;  /* 0x00000012a010723c */ /* 0x040ff0000008107c */
[----:B------:R-:W-:Y:S01]  /*34d20*/  HMMA.1688.F32.TF32 R132, R160, R142, R176 ;  /* 0x0000008ea084723c */ /* 0x000fe200000810b0 */
[----:B------:R-:W-:-:S07]  /*34d30*/  IMAD.MOV.U32 R183, RZ, RZ, R5 ;  /* 0x000000ffffb77224 */ /* 0x000fce00078e0005 */
[C---:B------:R-:W-:Y:S08]  /*34d40*/  HMMA.1688.F32.TF32 R140, R160.reuse, R146, R172 ;  /* 0x00000092a08c723c */ /* 0x040ff000000810ac */
[----:B------:R-:W-:Y:S08]  /*34d50*/  HMMA.1688.F32.TF32 R144, R160, R154, R184 ;  /* 0x0000009aa090723c */ /* 0x000ff000000810b8 */
[----:B--2---:R-:W-:Y:S07]  /*34d60*/  HMMA.1688.F32.TF32 R200, R164, R158, R200 ;  /* 0x0000009ea4c8723c */ /* 0x004fee00000810c8 */
[----:B------:R-:W-:Y:S01]  /*34d70*/  MOV R164, R252 ;  /* 0x000000fc00a47202 */ /* 0x000fe20000000f00 */
[----:B---3--:R-:W-:Y:S01]  /*34d80*/  IMAD.MOV.U32 R165, RZ, RZ, R6 ;  /* 0x000000ffffa57224 */ /* 0x008fe200078e0006 */
[----:B----4-:R-:W-:Y:S01]  /*34d90*/  MOV R167, R100 ;  /* 0x0000006400a77202 */ /* 0x010fe20000000f00 */
[----:B------:R-:W-:Y:S01]  /*34da0*/  IMAD.MOV.U32 R166, RZ, RZ, R101 ;  /* 0x000000ffffa67224 */ /* 0x000fe200078e0065 */
[----:B------:R1:W5:Y:S06]  /*34db0*/  LDL.LU R252, [R1+0x1f90] ;  /* 0x001f900001fc7983 */ /* 0x00036c0000300800 */
[----:B------:R-:W-:Y:S06]  /*34dc0*/  HMMA.1688.F32.TF32 R100, R160, R102, R164 ;  /* 0x00000066a064723c */ /* 0x000fec00000810a4 */
[----:B------:R2:W-:Y:S04]  /*34dd0*/  STL.64 [R1+0x930], R200 ;  /* 0x000930c801007387 */ /* 0x0005e80000100a00 */
[----:B------:R-:W-:Y:S04]  /*34de0*/  STL.64 [R1+0x938], R202 ;  /* 0x000938ca01007387 */ /* 0x000fe80000100a00 */
[----:B------:R-:W3:Y:S04]  /*34df0*/  LDL.LU R164, [R1+0x18d8] ;  /* 0x0018d80001a47983 */ /* 0x000ee80000300800 */
[----:B------:R1:W5:Y:S04]  /*34e00*/  LDL.LU.64 R230, [R1+0x1f88] ;  /* 0x001f880001e67983 */ /* 0x0003680000300a00 */
[----:B------:R1:W5:Y:S04]  /*34e10*/  LDL.LU.64 R228, [R1+0x1f80] ;  /* 0x001f800001e47983 */ /* 0x0003680000300a00 */
[----:B------:R1:W5:Y:S04]  /*34e20*/  LDL.LU.64 R234, [R1+0x1f78] ;  /* 0x001f780001ea7983 */ /* 0x0003680000300a00 */
[----:B------:R1:W5:Y:S04]  /*34e30*/  LDL.LU.64 R232, [R1+0x1f70] ;  /* 0x001f700001e87983 */ /* 0x0003680000300a00 */
[----:B------:R1:W5:Y:S01]  /*34e40*/  LDL.LU.64 R94, [R1+0x1f68] ;  /* 0x001f6800015e7983 */ /* 0x0003620000300a00 */
[----:B--2---:R-:W-:-:S03]  /*34e50*/  IMAD.MOV.U32 R200, RZ, RZ, R13 ;  /* 0x000000ffffc87224 */ /* 0x004fc600078e000d */
[----:B------:R1:W5:Y:S01]  /*34e60*/  LDL.LU.64 R92, [R1+0x1f60] ;  /* 0x001f6000015c7983 */ /* 0x0003620000300a00 */
[----:B------:R-:W-:-:S03]  /*34e70*/  IMAD.MOV.U32 R201, RZ, RZ, R12 ;  /* 0x000000ffffc97224 */ /* 0x000fc600078e000c */
[----:B------:R1:W5:Y:S01]  /*34e80*/  LDL.LU.64 R98, [R1+0x1f58] ;  /* 0x001f580001627983 */ /* 0x0003620000300a00 */
[C---:B------:R-:W-:Y:S03]  /*34e90*/  HMMA.1688.F32.TF32 R12, R160.reuse, R14, R240 ;  /* 0x0000000ea00c723c */ /* 0x040fe600000810f0 */
[----:B------:R1:W5:Y:S04]  /*34ea0*/  LDL.LU.64 R96, [R1+0x1f50] ;  /* 0x001f500001607983 */ /* 0x0003680000300a00 */
[----:B------:R1:W5:Y:S04]  /*34eb0*/  LDL.LU.64 R126, [R1+0x1f48] ;  /* 0x001f4800017e7983 */ /* 0x0003680000300a00 */
[----:B------:R1:W5:Y:S04]  /*34ec0*/  LDL.LU.64 R124, [R1+0x1f40] ;  /* 0x001f4000017c7983 */ /* 0x0003680000300a00 */
[----:B------:R1:W5:Y:S04]  /*34ed0*/  LDL.LU.64 R242, [R1+0x1f38] ;  /* 0x001f380001f27983 */ /* 0x0003680000300a00 */
[----:B------:R1:W5:Y:S04]  /*34ee0*/  LDL.LU.64 R240, [R1+0x1f30] ;  /* 0x001f300001f07983 */ /* 0x0003680000300a00 */
[----:B------:R-:W-:Y:S04]  /*34ef0*/  STL.64 [R1+0x150], R192 ;  /* 0x000150c001007387 */ /* 0x000fe80000100a00 */
[----:B------:R-:W-:Y:S04]  /*34f00*/  STL.64 [R1+0x158], R194 ;  /* 0x000158c201007387 */ /* 0x000fe80000100a00 */
[----:B------:R-:W-:Y:S04]  /*34f10*/  STL.64 [R1+0x2c0], R136 ;  /* 0x0002c08801007387 */ /* 0x000fe80000100a00 */
[----:B------:R2:W-:Y:S02]  /*34f20*/  STL.64 [R1+0x2c8], R138 ;  /* 0x0002c88a01007387 */ /* 0x0005e40000100a00 */
[C---:B--2---:R-:W-:Y:S08]  /*34f30*/  HMMA.1688.F32.TF32 R136, R160.reuse, R150, R168 ;  /* 0x00000096a088723c */ /* 0x044ff000000810a8 */
[----:B------:R-:W-:Y:S01]  /*34f40*/  HMMA.1688.F32.TF32 R148, R160, R158, R180 ;  /* 0x0000009ea094723c */ /* 0x000fe200000810b4 */
[----:B------:R2:W-:Y:S04]  /*34f50*/  STL.64 [R1+0x390], R132 ;  /* 0x0003908401007387 */ /* 0x0005e80000100a00 */
[----:B------:R-:W-:Y:S04]  /*34f60*/  STL.64 [R1+0x398], R134 ;  /* 0x0003988601007387 */ /* 0x000fe80000100a00 */
[----:B--2---:R-:W2:Y:S04]  /*34f70*/  LDL.LU R133, [R1+0x18ec] ;  /* 0x0018ec0001857983 */ /* 0x004ea80000300800 */
[----:B------:R-:W-:Y:S04]  /*34f80*/  STL.64 [R1+0x8d0], R140 ;  /* 0x0008d08c01007387 */ /* 0x000fe80000100a00 */
[----:B------:R4:W-:Y:S04]  /*34f90*/  STL.64 [R1+0x8d8], R142 ;  /* 0x0008d88e01007387 */ /* 0x0009e80000100a00 */
[----:B------:R-:W2:Y:S04]  /*34fa0*/  LDL.LU R132, [R1+0x18f0] ;  /* 0x0018f00001847983 */ /* 0x000ea80000300800 */
[----:B------:R-:W-:Y:S04]  /*34fb0*/  STL.64 [R1+0x8a0], R136 ;  /* 0x0008a08801007387 */ /* 0x000fe80000100a00 */
[----:B------:R1:W-:Y:S04]  /*34fc0*/  STL.64 [R1+0x8a8], R138 ;  /* 0x0008a88a01007387 */ /* 0x0003e80000100a00 */
[----:B----4-:R-:W4:Y:S04]  /*34fd0*/  LDL.LU R143, [R1+0x18f8] ;  /* 0x0018f800018f7983 */ /* 0x010f280000300800 */
[----:B-1----:R-:W4:Y:S04]  /*34fe0*/  LDL.LU R138, [R1+0x1900] ;  /* 0x00190000018a7983 */ /* 0x002f280000300800 */
[----:B------:R1:W-:Y:S04]  /*34ff0*/  STL.64 [R1+0x850], R144 ;  /* 0x0008509001007387 */ /* 0x0003e80000100a00 */
[----:B------:R-:W-:Y:S04]  /*35000*/  STL.64 [R1+0x858], R146 ;  /* 0x0008589201007387 */ /* 0x000fe80000100a00 */
[----:B-1----:R-:W4:Y:S04]  /*35010*/  LDL.LU R144, [R1+0x18f4] ;  /* 0x0018f40001907983 */ /* 0x002f280000300800 */
[----:B------:R-:W-:Y:S04]  /*35020*/  STL.64 [R1+0x7d0], R148 ;  /* 0x0007d09401007387 */ /* 0x000fe80000100a00 */
[----:B------:R-:W-:Y:S04]  /*35030*/  STL.64 [R1+0x7d8], R150 ;  /* 0x0007d89601007387 */ /* 0x000fe80000100a00 */
[----:B------:R-:W4:Y:S01]  /*35040*/  LDL.LU R142, [R1+0x18fc] ;  /* 0x0018fc00018e7983 */ /* 0x000f220000300800 */
[----:B------:R-:W-:-:S03]  /*35050*/  MOV R136, c[0x0][0x180] ;  /* 0x0000600000887a02 */ /* 0x000fc60000000f00 */
[----:B------:R-:W4:Y:S01]  /*35060*/  LDL.LU R141, [R1+0x1904] ;  /* 0x00190400018d7983 */ /* 0x000f220000300800 */
[----:B------:R-:W-:Y:S01]  /*35070*/  IADD3 R3, R136, -0x40, RZ ;  /* 0xffffffc088037810 */ /* 0x000fe20007ffe0ff */
[----:B------:R-:W-:Y:S02]  /*35080*/  IMAD.MOV.U32 R137, RZ, RZ, 0x1f ;  /* 0x0000001fff897424 */ /* 0x000fe400078e00ff */
[----:B------:R-:W4:Y:S04]  /*35090*/  LDL.LU R140, [R1+0x1908] ;  /* 0x00190800018c7983 */ /* 0x000f280000300800 */
[----:B------:R-:W4:Y:S04]  /*350a0*/  LDL.LU R139, [R1+0x190c] ;  /* 0x00190c00018b7983 */ /* 0x000f280000300800 */
[----:B------:R-:W4:Y:S01]  /*350b0*/  LDL.LU R136, [R1+0x1910] ;  /* 0x0019100001887983 */ /* 0x000f220000300800 */
[----:B------:R-:W-:-:S04]  /*350c0*/  IADD3 R137, R137, c[0x0][0x180], RZ ;  /* 0x0000600089897a10 */ /* 0x000fc80007ffe0ff */
[----:B------:R-:W-:-:S04]  /*350d0*/  SHF.R.S32.HI R4, RZ, 0x1f, R137 ;  /* 0x0000001fff047819 */ /* 0x000fc80000011489 */
[----:B------:R-:W-:Y:S02]  /*350e0*/  LEA.HI R4, R4, R137, RZ, 0x5 ;  /* 0x0000008904047211 */ /* 0x000fe400078f28ff */
[----:B------:R-:W4:Y:S04]  /*350f0*/  LDL.LU R137, [R1+0x1914] ;  /* 0x0019140001897983 */ /* 0x000f280000300800 */
[----:B------:R-:W4:Y:S04]  /*35100*/  LDL.LU R135, [R1+0x1918] ;  /* 0x0019180001877983 */ /* 0x000f280000300800 */
[----:B------:R-:W4:Y:S04]  /*35110*/  LDL.LU R134, [R1+0x191c] ;  /* 0x00191c0001867983 */ /* 0x000f280000300800 */
[----:B------:R-:W4:Y:S04]  /*35120*/  LDL.LU R5, [R1+0x1920] ;  /* 0x0019200001057983 */ /* 0x000f280000300800 */
[----:B------:R-:W1:Y:S01]  /*35130*/  S2R R182, SR_TID.X ;  /* 0x0000000000b67919 */ /* 0x000e620000002100 */
[----:B------:R-:W-:Y:S01]  /*35140*/  SHF.R.S32.HI R4, RZ, 0x5, R4 ;  /* 0x00000005ff047819 */ /* 0x000fe20000011404 */
[----:B------:R-:W-:-:S03]  /*35150*/  IMAD.MOV.U32 R6, RZ, RZ, c[0x0][0x188] ;  /* 0x00006200ff067624 */ /* 0x000fc600078e00ff */
[----:B------:R-:W-:Y:S02]  /*35160*/  IADD3 R4, R4, -0x2, RZ ;  /* 0xfffffffe04047810 */ /* 0x000fe40007ffe0ff */
[----:B------:R-:W-:Y:S02]  /*35170*/  SHF.L.U32 R6, R6, 0x5, RZ ;  /* 0x0000000506067819 */ /* 0x000fe400000006ff */
[----:B------:R-:W-:-:S03]  /*35180*/  IADD3 R7, R7, 0x1, RZ ;  /* 0x0000000107077810 */ /* 0x000fc60007ffe0ff */
[----:B------:R-:W-:Y:S01]  /*35190*/  IMAD.SHL.U32 R6, R6, 0x4, RZ ;  /* 0x0000000406067824 */ /* 0x000fe200078e00ff */
[----:B------:R-:W-:-:S04]  /*351a0*/  ISETP.GT.AND P3, PT, R7, 0x1, PT ;  /* 0x000000010700780c */ /* 0x000fc80003f64270 */
[----:B------:R-:W-:Y:S02]  /*351b0*/  SEL R7, R7, RZ, !P3 ;  /* 0x000000ff07077207 */ /* 0x000fe40005800000 */
[----:B-1----:R-:W-:-:S05]  /*351c0*/  LOP3.LUT R183, R182, 0x3f, RZ, 0xc0, !PT ;  /* 0x0000003fb6b77812 */ /* 0x002fca00078ec0ff */
[----:B------:R-:W-:Y:S02]  /*351d0*/  IMAD.SHL.U32 R168, R183, 0x4, RZ ;  /* 0x00000004b7a87824 */ /* 0x000fe400078e00ff */
[C---:B---3--:R-:W-:Y:S01]  /*351e0*/  IMAD R3, R164.reuse, -0x20, R3 ;  /* 0xffffffe0a4037824 */ /* 0x048fe200078e0203 */
[----:B------:R-:W-:-:S04]  /*351f0*/  ISETP.GE.AND P0, PT, R164, R4, PT ;  /* 0x00000004a400720c */ /* 0x000fc80003f06270 */
[----:B------:R-:W-:-:S04]  /*35200*/  ISETP.GT.AND P1, PT, R3, RZ, PT ;  /* 0x000000ff0300720c */ /* 0x000fc80003f24270 */
[----:B------:R-:W-:-:S04]  /*35210*/  SEL R4, RZ, 0x4, !P1 ;  /* 0x00000004ff047807 */ /* 0x000fc80004800000 */
[----:B------:R-:W-:-:S04]  /*35220*/  SEL R4, R4, RZ, !P0 ;  /* 0x000000ff04047207 */ /* 0x000fc80004000000 */
[----:B------:R-:W-:Y:S02]  /*35230*/  ISETP.NE.U32.AND P1, PT, R4, RZ, PT ;  /* 0x000000ff0400720c */ /* 0x000fe40003f25070 */
[----:B------:R-:W-:Y:S02]  /*35240*/  LEA R4, R7, R168, 0x10 ;  /* 0x000000a807047211 */ /* 0x000fe400078e80ff */
[----:B--2---:R-:W-:-:S05]  /*35250*/  IADD3 R132, P4, R132, R6, RZ ;  /* 0x0000000684847210 */ /* 0x004fca0007f9e0ff */
[----:B------:R-:W-:Y:S01]  /*35260*/  IMAD.X R133, R133, 0x1, R0, P4 ;  /* 0x0000000185857824 */ /* 0x000fe200020e0600 */
[-C--:B----4-:R-:W-:Y:S01]  /*35270*/  IADD3 R143, P3, R143, R6.reuse, RZ ;  /* 0x000000068f8f7210 */ /* 0x090fe20007f7e0ff */
[----:B------:R1:W-:Y:S01]  /*35280*/  STL [R1+0x18f0], R132 ;  /* 0x0018f08401007387 */ /* 0x0003e20000100800 */
[----:B------:R-:W-:-:S03]  /*35290*/  IADD3 R138, P4, R138, R6, RZ ;  /* 0x000000068a8a7210 */ /* 0x000fc60007f9e0ff */
[----:B------:R2:W-:Y:S04]  /*352a0*/  STL [R1+0x18ec], R133 ;  /* 0x0018ec8501007387 */ /* 0x0005e80000100800 */
[----:B------:R-:W-:Y:S01]  /*352b0*/  @!PT LDS RZ, [RZ] ;  /* 0x00000000fffff984 */ /* 0x000fe20000000800 */
[----:B------:R-:W-:Y:S01]  /*352c0*/  @!PT LDS RZ, [RZ] ;  /* 0x00000000fffff984 */ /* 0x000fe20000000800 */
[----:B------:R-:W-:Y:S01]  /*352d0*/  @!PT LDS RZ, [RZ] ;  /* 0x00000000fffff984 */ /* 0x000fe20000000800 */
[----:B------:R1:W-:Y:S04]  /*352e0*/  LDGSTS.E [R4], [R132.64], P1 ;  /* 0x0000000084047fae */ /* 0x0003e80008921844 */
[----:B------:R-:W-:Y:S01]  /*352f0*/  STL [R1+0x18f8], R143 ;  /* 0x0018f88f01007387 */ /* 0x000fe20000100800 */
[----:B------:R-:W-:Y:S01]  /*35300*/  IMAD.X R144, R144, 0x1, R0, P3 ;  /* 0x0000000190907824 */ /* 0x000fe200018e0600 */
[----:B-1----:R-:W-:-:S03]  /*35310*/  MOV R132, R143 ;  /* 0x0000008f00847202 */ /* 0x002fc60000000f00 */
[----:B--2---:R-:W-:Y:S01]  /*35320*/  IMAD.MOV.U32 R133, RZ, RZ, R144 ;  /* 0x000000ffff857224 */ /* 0x004fe200078e0090 */
[----:B------:R-:W-:Y:S01]  /*35330*/  STL [R1+0x18f4], R144 ;  /* 0x0018f49001007387 */ /* 0x000fe20000100800 */
[----:B------:R-:W-:-:S03]  /*35340*/  IMAD.X R142, R142, 0x1, R0, P4 ;  /* 0x000000018e8e7824 */ /* 0x000fc600020e0600 */
[----:B------:R1:W-:Y:S04]  /*35350*/  STL [R1+0x1900], R138 ;  /* 0x0019008a01007387 */ /* 0x0003e80000100800 */
[----:B------:R2:W-:Y:S04]  /*35360*/  LDGSTS.E [R4+0x100], [R132.64], P1 ;  /* 0x0010000084047fae */ /* 0x0005e80008921844 */
[----:B------:R3:W-:Y:S01]  /*35370*/  STL [R1+0x18fc], R142 ;  /* 0x0018fc8e01007387 */ /* 0x0007e20000100800 */
[----:B------:R-:W-:-:S03]  /*35380*/  IADD3 R140, P3, R140, R6, RZ ;  /* 0x000000068c8c7210 */ /* 0x000fc60007f7e0ff */
[----:B------:R-:W4:Y:S01]  /*35390*/  LDL.LU R147, [R1+0x1924] ;  /* 0x0019240001937983 */ /* 0x000f220000300800 */
[----:B--2---:R-:W-:-:S03]  /*353a0*/  IMAD.MOV.U32 R132, RZ, RZ, R138 ;  /* 0x000000ffff847224 */ /* 0x004fc600078e008a */
[----:B-1----:R-:W2:Y:S01]  /*353b0*/  LDL.LU R138, [R1+0x1928] ;  /* 0x00192800018a7983 */ /* 0x002ea20000300800 */
[----:B------:R-:W-:Y:S01]  /*353c0*/  IADD3 R136, P4, R136, R6, RZ ;  /* 0x0000000688887210 */ /* 0x000fe20007f9e0ff */
[--C-:B------:R-:W-:Y:S01]  /*353d0*/  IMAD.X R141, R141, 0x1, R0.reuse, P3 ;  /* 0x000000018d8d7824 */ /* 0x100fe200018e0600 */
[----:B------:R-:W-:Y:S01]  /*353e0*/  MOV R133, R142 ;  /* 0x0000008e00857202 */ /* 0x000fe20000000f00 */
[----:B------:R-:W4:Y:S02]  /*353f0*/  LDL.LU R146, [R1+0x19ec] ;  /* 0x0019ec0001927983 */ /* 0x000f240000300800 */
[----:B------:R-:W-:Y:S02]  /*35400*/  IMAD.X R139, R139, 0x1, R0, P4 ;  /* 0x000000018b8b7824 */ /* 0x000fe400020e0600 */
[----:B------:R-:W4:Y:S04]  /*35410*/  LDL.LU R145, [R1+0x19f0] ;  /* 0x0019f00001917983 */ /* 0x000f280000300800 */
[----:B------:R-:W-:Y:S04]  /*35420*/  STL [R1+0x1908], R140 ;  /* 0x0019088c01007387 */ /* 0x000fe80000100800 */
[----:B------:R1:W-:Y:S04]  /*35430*/  LDGSTS.E [R4+0x200], [R132.64], P1 ;  /* 0x0020000084047fae */ /* 0x0003e80008921844 */
[----:B------:R-:W-:Y:S04]  /*35440*/  STL [R1+0x1904], R141 ;  /* 0x0019048d01007387 */ /* 0x000fe80000100800 */
[----:B------:R3:W-:Y:S01]  /*35450*/  STL [R1+0x1910], R136 ;  /* 0x0019108801007387 */ /* 0x0007e20000100800 */
[----:B-1----:R-:W-:Y:S01]  /*35460*/  MOV R132, R140 ;  /* 0x0000008c00847202 */ /* 0x002fe20000000f00 */
[----:B------:R-:W-:-:S02]  /*35470*/  IMAD.MOV.U32 R133, RZ, RZ, R141 ;  /* 0x000000ffff857224 */ /* 0x000fc400078e008d */
[----:B------:R1:W-:Y:S04]  /*35480*/  STL [R1+0x190c], R139 ;  /* 0x00190c8b01007387 */ /* 0x0003e80000100800 */
[----:B------:R-:W4:Y:S01]  /*35490*/  LDL.LU R144, [R1+0x19f4] ;  /* 0x0019f40001907983 */ /* 0x000f220000300800 */
[----:B------:R-:W-:-:S03]  /*354a0*/  IADD3 R135, P3, R135, R6, RZ ;  /* 0x0000000687877210 */ /* 0x000fc60007f7e0ff */
[----:B------:R-:W4:Y:S01]  /*354b0*/  LDL.LU R143, [R1+0x19f8] ;  /* 0x0019f800018f7983 */ /* 0x000f220000300800 */
[----:B------:R-:W-:-:S03]  /*354c0*/  IADD3 R5, P4, R5, R6, RZ ;  /* 0x0000000605057210 */ /* 0x000fc60007f9e0ff */
[----:B------:R1:W-:Y:S04]  /*354d0*/  LDGSTS.E [R4+0x300], [R132.64], P1 ;  /* 0x0030000084047fae */ /* 0x0003e80008921844 */
[----:B---3--:R-:W2:Y:S01]  /*354e0*/  LDL.LU R142, [R1+0x19fc] ;  /* 0x0019fc00018e7983 */ /* 0x008ea20000300800 */
[----:B------:R-:W-:Y:S02]  /*354f0*/  IMAD.X R137, R137, 0x1, R0, P3 ;  /* 0x0000000189897824 */ /* 0x000fe400018e0600 */
[----:B-1----:R-:W-:Y:S02]  /*35500*/  IMAD.MOV.U32 R132, RZ, RZ, R136 ;  /* 0x000000ffff847224 */ /* 0x002fe400078e0088 */
[----:B------:R-:W2:Y:S01]  /*35510*/  LDL.LU R136, [R1+0x1a00] ;  /* 0x001a000001887983 */ /* 0x000ea20000300800 */
[----:B------:R-:W-:Y:S01]  /*35520*/  IMAD.X R134, R134, 0x1, R0, P4 ;  /* 0x0000000186867824 */ /* 0x000fe200020e0600 */
[----:B------:R-:W-:-:S02]  /*35530*/  MOV R133, R139 ;  /* 0x0000008b00857202 */ /* 0x000fc40000000f00 */
[----:B------:R-:W-:Y:S04]  /*35540*/  STL [R1+0x1918], R135 ;  /* 0x0019188701007387 */ /* 0x000fe80000100800 */
[----:B------:R1:W-:Y:S04]  /*35550*/  STL [R1+0x1914], R137 ;  /* 0x0019148901007387 */ /* 0x0003e80000100800 */
[----:B------:R1:W-:Y:S04]  /*35560*/  STL [R1+0x1920], R5 ;  /* 0x0019200501007387 */ /* 0x0003e80000100800 */
[----:B------:R1:W-:Y:S04]  /*35570*/  STL [R1+0x191c], R134 ;  /* 0x00191c8601007387 */ /* 0x0003e80000100800 */
[----:B------:R-:W2:Y:S04]  /*35580*/  LDL.LU R141, [R1+0x1a04] ;  /* 0x001a0400018d7983 */ /* 0x000ea80000300800 */
[----:B------:R1:W-:Y:S04]  /*35590*/  LDGSTS.E [R4+0x400], [R132.64], P1 ;  /* 0x0040000084047fae */ /* 0x0003e80008921844 */
[----:B------:R-:W2:Y:S04]  /*355a0*/  LDL.LU R140, [R1+0x1a08] ;  /* 0x001a0800018c7983 */ /* 0x000ea80000300800 */
[----:B------:R-:W2:Y:S01]  /*355b0*/  LDL.LU R139, [R1+0x1a0c] ;  /* 0x001a0c00018b7983 */ /* 0x000ea20000300800 */
[----:B-1----:R-:W-:-:S03]  /*355c0*/  IMAD.MOV.U32 R133, RZ, RZ, R137 ;  /* 0x000000ffff857224 */ /* 0x002fc600078e0089 */
[----:B------:R-:W2:Y:S01]  /*355d0*/  LDL.LU R137, [R1+0x1a10] ;  /* 0x001a100001897983 */ /* 0x000ea20000300800 */
[----:B------:R-:W-:Y:S02]  /*355e0*/  MOV R132, R135 ;  /* 0x0000008700847202 */ /* 0x000fe40000000f00 */
[----:B------:R-:W-:Y:S01]  /*355f0*/  ISETP.GT.AND P3, PT, R3, 0x4, PT ;  /* 0x000000040300780c */ /* 0x000fe20003f64270 */
[----:B------:R-:W2:Y:S04]  /*35600*/  LDL.LU R135, [R1+0x1a18] ;  /* 0x001a180001877983 */ /* 0x000ea80000300800 */
[----:B------:R1:W-:Y:S02]  /*35610*/  LDGSTS.E [R4+0x500], [R132.64], P1 ;  /* 0x0050000084047fae */ /* 0x0003e40008921844 */
[----:B-1----:R-:W-:Y:S01]  /*35620*/  IMAD.MOV.U32 R132, RZ, RZ, R5 ;  /* 0x000000ffff847224 */ /* 0x002fe200078e0005 */
[----:B------:R-:W-:-:S02]  /*35630*/  SEL R5, RZ, 0x4, !P3 ;  /* 0x00000004ff057807 */ /* 0x000fc40005800000 */
[----:B------:R-:W-:Y:S02]  /*35640*/  MOV R133, R134 ;  /* 0x0000008600857202 */ /* 0x000fe40000000f00 */
[----:B------:R-:W-:Y:S01]  /*35650*/  SEL R5, R5, RZ, !P0 ;  /* 0x000000ff05057207 */ /* 0x000fe20004000000 */
[----:B------:R-:W2:Y:S04]  /*35660*/  LDL.LU R134, [R1+0x1a20] ;  /* 0x001a200001867983 */ /* 0x000ea80000300800 */
[----:B------:R1:W-:Y:S01]  /*35670*/  LDGSTS.E [R4+0x600], [R132.64], P1 ;  /* 0x0060000084047fae */ /* 0x0003e20008921844 */
[----:B------:R-:W-:Y:S02]  /*35680*/  ISETP.NE.U32.AND P3, PT, R5, RZ, PT ;  /* 0x000000ff0500720c */ /* 0x000fe40003f65070 */
[----:B--2---:R-:W-:-:S05]  /*35690*/  IADD3 R138, P4, R138, R6, RZ ;  /* 0x000000068a8a7210 */ /* 0x004fca0007f9e0ff */
[--C-:B----4-:R-:W-:Y:S01]  /*356a0*/  IMAD.X R147, R147, 0x1, R0.reuse, P4 ;  /* 0x0000000193937824 */ /* 0x110fe200020e0600 */
[----:B-1----:R-:W-:Y:S02]  /*356b0*/  MOV R132, R138 ;  /* 0x0000008a00847202 */ /* 0x002fe40000000f00 */
[----:B------:R-:W-:Y:S01]  /*356c0*/  IADD3 R145, P5, R145, R6, RZ ;  /* 0x0000000691917210 */ /* 0x000fe20007fbe0ff */
[----:B------:R-:W-:Y:S01]  /*356d0*/  IMAD.MOV.U32 R133, RZ, RZ, R147 ;  /* 0x000000ffff857224 */ /* 0x000fe200078e0093 */
[----:B------:R1:W-:Y:S03]  /*356e0*/  STL [R1+0x1928], R138 ;  /* 0x0019288a01007387 */ /* 0x0003e60000100800 */
[----:B------:R-:W-:Y:S01]  /*356f0*/  IMAD.X R146, R146, 0x1, R0, P5 ;  /* 0x0000000192927824 */ /* 0x000fe200028e0600 */
[----:B------:R2:W-:Y:S04]  /*35700*/  STL [R1+0x1924], R147 ;  /* 0x0019249301007387 */ /* 0x0005e80000100800 */
[----:B------:R4:W-:Y:S04]  /*35710*/  LDGSTS.E [R4+0x700], [R132.64], P1 ;  /* 0x0070000084047fae */ /* 0x0009e80008921844 */
[----:B------:R-:W-:Y:S04]  /*35720*/  STL [R1+0x19f0], R145 ;  /* 0x0019f09101007387 */ /* 0x000fe80000100800 */
[----:B-1----:R-:W3:Y:S04]  /*35730*/  LDL.LU R138, [R1+0x1a14] ;  /* 0x001a1400018a7983 */ /* 0x002ee80000300800 */
[----:B------:R-:W-:Y:S01]  /*35740*/  STL [R1+0x19ec], R146 ;  /* 0x0019ec9201007387 */ /* 0x000fe20000100800 */
[----:B----4-:R-:W-:Y:S01]  /*35750*/  IMAD.MOV.U32 R132, RZ, RZ, R145 ;  /* 0x000000ffff847224 */ /* 0x010fe200078e0091 */
[----:B------:R-:W-:-:S02]  /*35760*/  MOV R133, R146 ;  /* 0x0000009200857202 */ /* 0x000fc40000000f00 */
[----:B------:R-:W4:Y:S01]  /*35770*/  LDL.LU R5, [R1+0x1a1c] ;  /* 0x001a1c0001057983 */ /* 0x000f220000300800 */
[----:B------:R-:W-:-:S03]  /*35780*/  IADD3 R143, P1, R143, R6, RZ ;  /* 0x000000068f8f7210 */ /* 0x000fc60007f3e0ff */
[----:B------:R1:W-:Y:S02]  /*35790*/  LDGSTS.E [R4+0x2000], [R132.64], P3 ;  /* 0x0200000084047fae */ /* 0x0003e40009921844 */
[----:B------:R-:W-:Y:S02]  /*357a0*/  IMAD.X R144, R144, 0x1, R0, P1 ;  /* 0x0000000190907824 */ /* 0x000fe400008e0600 */
[----:B------:R-:W-:Y:S04]  /*357b0*/  STL [R1+0x19f8], R143 ;  /* 0x0019f88f01007387 */ /* 0x000fe80000100800 */
[----:B------:R-:W-:Y:S01]  /*357c0*/  STL [R1+0x19f4], R144 ;  /* 0x0019f49001007387 */ /* 0x000fe20000100800 */
[----:B-1----:R-:W-:Y:S02]  /*357d0*/  MOV R132, R143 ;  /* 0x0000008f00847202 */ /* 0x002fe40000000f00 */
[----:B--2---:R-:W-:Y:S01]  /*357e0*/  IADD3 R136, P4, R136, R6, RZ ;  /* 0x0000000688887210 */ /* 0x004fe20007f9e0ff */
[----:B------:R-:W-:-:S04]  /*357f0*/  IMAD.MOV.U32 R133, RZ, RZ, R144 ;  /* 0x000000ffff857224 */ /* 0x000fc800078e0090 */
[----:B------:R-:W-:Y:S01]  /*35800*/  IMAD.X R142, R142, 0x1, R0, P4 ;  /* 0x000000018e8e7824 */ /* 0x000fe200020e0600 */
[----:B------:R1:W-:Y:S04]  /*35810*/  STL [R1+0x1a00], R136 ;  /* 0x001a008801007387 */ /* 0x0003e80000100800 */
[----:B------:R2:W-:Y:S04]  /*35820*/  LDGSTS.E [R4+0x2100], [R132.64], P3 ;  /* 0x0210000084047fae */ /* 0x0005e80009921844 */
[----:B------:R1:W-:Y:S04]  /*35830*/  STL [R1+0x19fc], R142 ;  /* 0x0019fc8e01007387 */ /* 0x0003e80000100800 */
[----:B------:R-:W4:Y:S01]  /*35840*/  LDL.LU R147, [R1+0x1a24] ;  /* 0x001a240001937983 */ /* 0x000f220000300800 */
[----:B--2---:R-:W-:-:S03]  /*35850*/  IMAD.MOV.U32 R132, RZ, RZ, R136 ;  /* 0x000000ffff847224 */ /* 0x004fc600078e0088 */
[----:B-1----:R-:W2:Y:S01]  /*35860*/  LDL.LU R136, [R1+0x1a28] ;  /* 0x001a280001887983 */ /* 0x002ea20000300800 */
[----:B------:R-:W-:-:S03]  /*35870*/  IADD3 R140, P1, R140, R6, RZ ;  /* 0x000000068c8c7210 */ /* 0x000fc60007f3e0ff */
[----:B------:R-:W2:Y:S01]  /*35880*/  LDL.LU R146, [R1+0x1aec] ;  /* 0x001aec0001927983 */ /* 0x000ea20000300800 */
[----:B------:R-:W-:-:S03]  /*35890*/  MOV R133, R142 ;  /* 0x0000008e00857202 */ /* 0x000fc60000000f00 */
[----:B------:R-:W2:Y:S01]  /*358a0*/  LDL.LU R145, [R1+0x1af0] ;  /* 0x001af00001917983 */ /* 0x000ea20000300800 */
[--C-:B------:R-:W-:Y:S01]  /*358b0*/  IMAD.X R141, R141, 0x1, R0.reuse, P1 ;  /* 0x000000018d8d7824 */ /* 0x100fe200008e0600 */
[----:B------:R-:W-:Y:S02]  /*358c0*/  IADD3 R137, P4, R137, R6, RZ ;  /* 0x0000000689897210 */ /* 0x000fe40007f9e0ff */
[----:B------:R-:W-:Y:S03]  /*358d0*/  STL [R1+0x1a08], R140 ;  /* 0x001a088c01007387 */ /* 0x000fe60000100800 */
[----:B------:R-:W-:Y:S01]  /*358e0*/  IMAD.X R139, R139, 0x1, R0, P4 ;  /* 0x000000018b8b7824 */ /* 0x000fe200020e0600 */
[----:B------:R1:W-:Y:S04]  /*358f0*/  LDGSTS.E [R4+0x2200], [R132.64], P3 ;  /* 0x0220000084047fae */ /* 0x0003e80009921844 */
[----:B------:R-:W-:Y:S04]  /*35900*/  STL [R1+0x1a04], R141 ;  /* 0x001a048d01007387 */ /* 0x000fe80000100800 */
[----:B------:R1:W-:Y:S02]  /*35910*/  STL [R1+0x1a10], R137 ;  /* 0x001a108901007387 */ /* 0x0003e40000100800 */
[----:B-1----:R-:W-:Y:S01]  /*35920*/  MOV R132, R140 ;  /* 0x0000008c00847202 */ /* 0x002fe20000000f00 */
[----:B------:R-:W-:Y:S01]  /*35930*/  IMAD.MOV.U32 R133, RZ, RZ, R141 ;  /* 0x000000ffff857224 */ /* 0x000fe200078e008d */
[----:B------:R1:W-:Y:S04]  /*35940*/  STL [R1+0x1a0c], R139 ;  /* 0x001a0c8b01007387 */ /* 0x0003e80000100800 */
[----:B------:R-:W2:Y:S04]  /*35950*/  LDL.LU R144, [R1+0x1af4] ;  /* 0x001af40001907983 */ /* 0x000ea80000300800 */
[----:B------:R-:W2:Y:S04]  /*35960*/  LDL.LU R143, [R1+0x1af8] ;  /* 0x001af800018f7983 */ /* 0x000ea80000300800 */
[----:B------:R1:W-:Y:S04]  /*35970*/  LDGSTS.E [R4+0x2300], [R132.64], P3 ;  /* 0x0230000084047fae */ /* 0x0003e80009921844 */
[----:B------:R-:W2:Y:S01]  /*35980*/  LDL.LU R142, [R1+0x1afc] ;  /* 0x001afc00018e7983 */ /* 0x000ea20000300800 */
[----:B-1----:R-:W-:-:S03]  /*35990*/  IMAD.MOV.U32 R132, RZ, RZ, R137 ;  /* 0x000000ffff847224 */ /* 0x002fc600078e0089 */
[----:B------:R-:W2:Y:S01]  /*359a0*/  LDL.LU R137, [R1+0x1b00] ;  /* 0x001b000001897983 */ /* 0x000ea20000300800 */
[-C--:B------:R-:W-:Y:S02]  /*359b0*/  IADD3 R135, P1, R135, R6.reuse, RZ ;  /* 0x0000000687877210 */ /* 0x080fe40007f3e0ff */
[----:B------:R-:W-:Y:S02]  /*359c0*/  IADD3 R134, P4, R134, R6, RZ ;  /* 0x0000000686867210 */ /* 0x000fe40007f9e0ff */
[----:B------:R-:W-:Y:S01]  /*359d0*/  MOV R133, R139 ;  /* 0x0000008b00857202 */ /* 0x000fe20000000f00 */
[----:B------:R-:W-:Y:S04]  /*359e0*/  STL [R1+0x1a18], R135 ;  /* 0x001a188701007387 */ /* 0x000fe80000100800 */
[----:B------:R1:W-:Y:S02]  /*359f0*/  LDGSTS.E [R4+0x2400], [R132.64], P3 ;  /* 0x0240000084047fae */ /* 0x0003e40009921844 */
[----:B-1----:R-:W-:Y:S01]  /*35a00*/  MOV R132, R135 ;  /* 0x0000008700847202 */ /* 0x002fe20000000f00 */
[----:B---3--:R-:W-:-:S05]  /*35a10*/  IMAD.X R138, R138, 0x1, R0, P1 ;  /* 0x000000018a8a7824 */ /* 0x008fca00008e0600 */
[----:B------:R1:W-:Y:S01]  /*35a20*/  STL [R1+0x1a14], R138 ;  /* 0x001a148a01007387 */ /* 0x0003e20000100800 */
[----:B----4-:R-:W-:-:S03]  /*35a30*/  IMAD.X R5, R5, 0x1, R0, P4 ;  /* 0x0000000105057824 */ /* 0x010fc600020e0600 */
[----:B------:R-:W-:Y:S01]  /*35a40*/  STL [R1+0x1a20], R134 ;  /* 0x001a208601007387 */ /* 0x000fe20000100800 */
[----:B------:R-:W-:-:S03]  /*35a50*/  IMAD.MOV.U32 R133, RZ, RZ, R138 ;  /* 0x000000ffff857224 */ /* 0x000fc600078e008a */
[----:B------:R3:W-:Y:S04]  /*35a60*/  STL [R1+0x1a1c], R5 ;  /* 0x001a1c0501007387 */ /* 0x0007e80000100800 */
[----:B------:R-:W4:Y:S04]  /*35a70*/  LDL.LU R141, [R1+0x1b04] ;  /* 0x001b0400018d7983 */ /* 0x000f280000300800 */
[----:B------:R-:W4:Y:S01]  /*35a80*/  LDL.LU R140, [R1+0x1b08] ;  /* 0x001b0800018c7983 */ /* 0x000f220000300800 */
[----:B------:R-:W-:-:S03]  /*35a90*/  ISETP.GT.AND P1, PT, R3, 0x8, PT ;  /* 0x000000080300780c */ /* 0x000fc60003f24270 */
[----:B------:R-:W4:Y:S04]  /*35aa0*/  LDL.LU R139, [R1+0x1b0c] ;  /* 0x001b0c00018b7983 */ /* 0x000f280000300800 */
[----:B-1----:R-:W4:Y:S04]  /*35ab0*/  LDL.LU R138, [R1+0x1b10] ;  /* 0x001b1000018a7983 */ /* 0x002f280000300800 */
[----:B------:R1:W-:Y:S04]  /*35ac0*/  LDGSTS.E [R4+0x2500], [R132.64], P3 ;  /* 0x0250000084047fae */ /* 0x0003e80009921844 */
[----:B------:R-:W4:Y:S01]  /*35ad0*/  LDL.LU R135, [R1+0x1b18] ;  /* 0x001b180001877983 */ /* 0x000f220000300800 */
[----:B-1----:R-:W-:Y:S01]  /*35ae0*/  MOV R133, R5 ;  /* 0x0000000500857202 */ /* 0x002fe20000000f00 */
[----:B------:R-:W-:Y:S01]  /*35af0*/  IMAD.MOV.U32 R132, RZ, RZ, R134 ;  /* 0x000000ffff847224 */ /* 0x000fe200078e0086 */
[----:B---3--:R-:W-:Y:S01]  /*35b00*/  SEL R5, RZ, 0x4, !P1 ;  /* 0x00000004ff057807 */ /* 0x008fe20004800000 */
[----:B------:R-:W3:Y:S01]  /*35b10*/  LDL.LU R134, [R1+0x1b20] ;  /* 0x001b200001867983 */ /* 0x000ee20000300800 */
[----:B--2---:R-:W-:-:S03]  /*35b20*/  IADD3 R136, P4, R136, R6, RZ ;  /* 0x0000000688887210 */ /* 0x004fc60007f9e0ff */
[----:B------:R1:W-:Y:S01]  /*35b30*/  LDGSTS.E [R4+0x2600], [R132.64], P3 ;  /* 0x0260000084047fae */ /* 0x0003e20009921844 */
[----:B------:R-:W-:Y:S01]  /*35b40*/  SEL R5, R5, RZ, !P0 ;  /* 0x000000ff05057207 */ /* 0x000fe20004000000 */
[--C-:B------:R-:W-:Y:S01]  /*35b50*/  IMAD.X R147, R147, 0x1, R0.reuse, P4 ;  /* 0x0000000193937824 */ /* 0x100fe200020e0600 */
[----:B------:R-:W-:Y:S01]  /*35b60*/  IADD3 R145, P5, R145, R6, RZ ;  /* 0x0000000691917210 */ /* 0x000fe20007fbe0ff */
[----:B------:R2:W-:Y:S01]  /*35b70*/  STL [R1+0x1a28], R136 ;  /* 0x001a288801007387 */ /* 0x0005e20000100800 */
[----:B------:R-:W-:Y:S02]  /*35b80*/  ISETP.NE.U32.AND P1, PT, R5, RZ, PT ;  /* 0x000000ff0500720c */ /* 0x000fe40003f25070 */
[----:B-1----:R-:W-:Y:S01]  /*35b90*/  MOV R132, R136 ;  /* 0x0000008800847202 */ /* 0x002fe20000000f00 */
[----:B------:R-:W-:Y:S02]  /*35ba0*/  IMAD.MOV.U32 R133, RZ, RZ, R147 ;  /* 0x000000ffff857224 */ /* 0x000fe400078e0093 */
[----:B------:R-:W-:Y:S01]  /*35bb0*/  IMAD.X R146, R146, 0x1, R0, P5 ;  /* 0x0000000192927824 */ /* 0x000fe200028e0600 */
[----:B------:R1:W-:Y:S04]  /*35bc0*/  STL [R1+0x1a24], R147 ;  /* 0x001a249301007387 */ /* 0x0003e80000100800 */
[----:B------:R-:W-:Y:S04]  /*35bd0*/  STL [R1+0x1af0], R145 ;  /* 0x001af09101007387 */ /* 0x000fe80000100800 */
[----:B--2---:R-:W4:Y:S04]  /*35be0*/  LDL.LU R136, [R1+0x1b14] ;  /* 0x001b140001887983 */ /* 0x004f280000300800 */
[----:B------:R1:W-:Y:S04]  /*35bf0*/  LDGSTS.E [R4+0x2700], [R132.64], P3 ;  /* 0x0270000084047fae */ /* 0x0003e80009921844 */
[----:B------:R-:W-:Y:S04]  /*35c00*/  STL [R1+0x1aec], R146 ;  /* 0x001aec9201007387 */ /* 0x000fe80000100800 */
[----:B------:R-:W4:Y:S01]  /*35c10*/  LDL.LU R5, [R1+0x1b1c] ;  /* 0x001b1c0001057983 */ /* 0x000f220000300800 */
[----:B------:R-:W-:Y:S01]  /*35c20*/  IADD3 R143, P3, R143, R6, RZ ;  /* 0x000000068f8f7210 */ /* 0x000fe20007f7e0ff */
[----:B-1----:R-:W-:Y:S01]  /*35c30*/  IMAD.MOV.U32 R132, RZ, RZ, R145 ;  /* 0x000000ffff847224 */ /* 0x002fe200078e0091 */
[----:B------:R-:W-:-:S03]  /*35c40*/  MOV R133, R146 ;  /* 0x0000009200857202 */ /* 0x000fc60000000f00 */
[----:B------:R-:W-:Y:S02]  /*35c50*/  IMAD.X R144, R144, 0x1, R0, P3 ;  /* 0x0000000190907824 */ /* 0x000fe400018e0600 */
[----:B------:R1:W-:Y:S04]  /*35c60*/  LDGSTS.E [R4+0x4000], [R132.64], P1 ;  /* 0x0400000084047fae */ /* 0x0003e80008921844 */
[----:B------:R-:W-:Y:S01]  /*35c70*/  STL [R1+0x1af8], R143 ;  /* 0x001af88f01007387 */ /* 0x000fe20000100800 */
[----:B------:R-:W-:Y:S01]  /*35c80*/  IADD3 R137, P4, R137, R6, RZ ;  /* 0x0000000689897210 */ /* 0x000fe20007f9e0ff */
[----:B-1----:R-:W-:Y:S01]  /*35c90*/  IMAD.MOV.U32 R133, RZ, RZ, R144 ;  /* 0x000000ffff857224 */ /* 0x002fe200078e0090 */
[----:B------:R-:W-:-:S03]  /*35ca0*/  MOV R132, R143 ;  /* 0x0000008f00847202 */ /* 0x000fc60000000f00 */
[----:B------:R-:W-:Y:S01]  /*35cb0*/  IMAD.X R142, R142, 0x1, R0, P4 ;  /* 0x000000018e8e7824 */ /* 0x000fe200020e0600 */
[----:B------:R-:W-:Y:S04]  /*35cc0*/  STL [R1+0x1af4], R144 ;  /* 0x001af49001007387 */ /* 0x000fe80000100800 */
[----:B------:R1:W-:Y:S04]  /*35cd0*/  STL [R1+0x1b00], R137 ;  /* 0x001b008901007387 */ /* 0x0003e80000100800 */
[----:B------:R1:W-:Y:S04]  /*35ce0*/  LDGSTS.E [R4+0x4100], [R132.64], P1 ;  /* 0x0410000084047fae */ /* 0x0003e80008921844 */
[----:B------:R3:W-:Y:S04]  /*35cf0*/  STL [R1+0x1afc], R142 ;  /* 0x001afc8e01007387 */ /* 0x0007e80000100800 */
[----:B------:R-:W4:Y:S01]  /*35d00*/  LDL.LU R147, [R1+0x1b24] ;  /* 0x001b240001937983 */ /* 0x000f220000300800 */
[----:B-1----:R-:W-:-:S03]  /*35d10*/  IMAD.MOV.U32 R132, RZ, RZ, R137 ;  /* 0x000000ffff847224 */ /* 0x002fc600078e0089 */
[----:B------:R-:W4:Y:S04]  /*35d20*/  LDL.LU R137, [R1+0x1b28] ;  /* 0x001b280001897983 */ /* 0x000f280000300800 */
[----:B------:R-:W4:Y:S04]  /*35d30*/  LDL.LU R146, [R1+0x1bec] ;  /* 0x001bec0001927983 */ /* 0x000f280000300800 */
[----:B------:R-:W4:Y:S01]  /*35d40*/  LDL.LU R145, [R1+0x1bf0] ;  /* 0x001bf00001917983 */ /* 0x000f220000300800 */
[----:B------:R-:W-:-:S05]  /*35d50*/  MOV R133, R142 ;  /* 0x0000008e00857202 */ /* 0x000fca0000000f00 */
[----:B------:R1:W-:Y:S01]  /*35d60*/  LDGSTS.E [R4+0x4200], [R132.64], P1 ;  /* 0x0420000084047fae */ /* 0x0003e20008921844 */
[----:B----4-:R-:W-:-:S05]  /*35d70*/  IADD3 R140, P3, R140, R6, RZ ;  /* 0x000000068c8c7210 */ /* 0x010fca0007f7e0ff */
[--C-:B------:R-:W-:Y:S01]  /*35d80*/  IMAD.X R141, R141, 0x1, R0.reuse, P3 ;  /* 0x000000018d8d7824 */ /* 0x100fe200018e0600 */
[----:B------:R-:W-:Y:S01]  /*35d90*/  IADD3 R138, P4, R138, R6, RZ ;  /* 0x000000068a8a7210 */ /* 0x000fe20007f9e0ff */
[----:B------:R-:W-:Y:S04]  /*35da0*/  STL [R1+0x1b08], R140 ;  /* 0x001b088c01007387 */ /* 0x000fe80000100800 */
[----:B------:R-:W-:Y:S01]  /*35db0*/  IMAD.X R139, R139, 0x1, R0, P4 ;  /* 0x000000018b8b7824 */ /* 0x000fe200020e0600 */
[----:B------:R4:W-:Y:S04]  /*35dc0*/  STL [R1+0x1b04], R141 ;  /* 0x001b048d01007387 */ /* 0x0009e80000100800 */
[----:B------:R-:W-:Y:S01]  /*35dd0*/  STL [R1+0x1b10], R138 ;  /* 0x001b108a01007387 */ /* 0x000fe20000100800 */
[----:B-1----:R-:W-:-:S03]  /*35de0*/  IMAD.MOV.U32 R133, RZ, RZ, R141 ;  /* 0x000000ffff857224 */ /* 0x002fc600078e008d */
[----:B------:R1:W-:Y:S01]  /*35df0*/  STL [R1+0x1b0c], R139 ;  /* 0x001b0c8b01007387 */ /* 0x0003e20000100800 */
[----:B------:R-:W-:-:S03]  /*35e00*/  IADD3 R135, P3, R135, R6, RZ ;  /* 0x0000000687877210 */ /* 0x000fc60007f7e0ff */
[----:B------:R-:W2:Y:S01]  /*35e10*/  LDL.LU R144, [R1+0x1bf4] ;  /* 0x001bf40001907983 */ /* 0x000ea20000300800 */
[----:B---3--:R-:W-:-:S03]  /*35e20*/  IADD3 R134, P4, R134, R6, RZ ;  /* 0x0000000686867210 */ /* 0x008fc60007f9e0ff */
[----:B------:R-:W3:Y:S01]  /*35e30*/  LDL.LU R143, [R1+0x1bf8] ;  /* 0x001bf800018f7983 */ /* 0x000ee20000300800 */
[----:B------:R-:W-:-:S03]  /*35e40*/  MOV R132, R140 ;  /* 0x0000008c00847202 */ /* 0x000fc60000000f00 */
[----:B------:R-:W2:Y:S04]  /*35e50*/  LDL.LU R142, [R1+0x1bfc] ;  /* 0x001bfc00018e7983 */ /* 0x000ea80000300800 */
[----:B----4-:R-:W4:Y:S04]  /*35e60*/  LDL.LU R141, [R1+0x1c00] ;  /* 0x001c0000018d7983 */ /* 0x010f280000300800 */
[----:B------:R1:W-:Y:S04]  /*35e70*/  LDGSTS.E [R4+0x4300], [R132.64], P1 ;  /* 0x0430000084047fae */ /* 0x0003e80008921844 */
[----:B------:R-:W-:Y:S01]  /*35e80*/  STL [R1+0x1b18], R135 ;  /* 0x001b188701007387 */ /* 0x000fe20000100800 */
[----:B-1----:R-:W-:-:S02]  /*35e90*/  IMAD.MOV.U32 R132, RZ, RZ, R138 ;  /* 0x000000ffff847224 */ /* 0x002fc400078e008a */
[----:B------:R-:W-:Y:S01]  /*35ea0*/  IMAD.X R136, R136, 0x1, R0, P3 ;  /* 0x0000000188887824 */ /* 0x000fe200018e0600 */
[----:B------:R-:W-:-:S04]  /*35eb0*/  MOV R133, R139 ;  /* 0x0000008b00857202 */ /* 0x000fc80000000f00 */
[----:B------:R1:W-:Y:S01]  /*35ec0*/  STL [R1+0x1b14], R136 ;  /* 0x001b148801007387 */ /* 0x0003e20000100800 */
[----:B------:R-:W-:-:S03]  /*35ed0*/  IMAD.X R5, R5, 0x1, R0, P4 ;  /* 0x0000000105057824 */ /* 0x000fc600020e0600 */
[----:B------:R-:W-:Y:S04]  /*35ee0*/  STL [R1+0x1b20], R134 ;  /* 0x001b208601007387 */ /* 0x000fe80000100800 */
[----:B------:R1:W-:Y:S04]  /*35ef0*/  STL [R1+0x1b1c], R5 ;  /* 0x001b1c0501007387 */ /* 0x0003e80000100800 */
[----:B------:R-:W4:Y:S04]  /*35f00*/  LDL.LU R140, [R1+0x1c04] ;  /* 0x001c0400018c7983 */ /* 0x000f280000300800 */
[----:B------:R1:W-:Y:S04]  /*35f10*/  LDGSTS.E [R4+0x4400], [R132.64], P1 ;  /* 0x0440000084047fae */ /* 0x0003e80008921844 */
[----:B------:R-:W4:Y:S04]  /*35f20*/  LDL.LU R139, [R1+0x1c08] ;  /* 0x001c0800018b7983 */ /* 0x000f280000300800 */
[----:B------:R-:W4:Y:S01]  /*35f30*/  LDL.LU R138, [R1+0x1c0c] ;  /* 0x001c0c00018a7983 */ /* 0x000f220000300800 */
[----:B-1----:R-:W-:-:S03]  /*35f40*/  IMAD.MOV.U32 R133, RZ, RZ, R136 ;  /* 0x000000ffff857224 */ /* 0x002fc600078e0088 */
[----:B------:R-:W4:Y:S01]  /*35f50*/  LDL.LU R136, [R1+0x1c10] ;  /* 0x001c100001887983 */ /* 0x000f220000300800 */
[----:B------:R-:W-:Y:S02]  /*35f60*/  MOV R132, R135 ;  /* 0x0000008700847202 */ /* 0x000fe40000000f00 */
[----:B------:R-:W-:Y:S01]  /*35f70*/  ISETP.GT.AND P3, PT, R3, 0xc, PT ;  /* 0x0000000c0300780c */ /* 0x000fe20003f64270 */
[----:B------:R-:W4:Y:S04]  /*35f80*/  LDL.LU R135, [R1+0x1c18] ;  /* 0x001c180001877983 */ /* 0x000f280000300800 */
[----:B------:R1:W-:Y:S02]  /*35f90*/  LDGSTS.E [R4+0x4500], [R132.64], P1 ;  /* 0x0450000084047fae */ /* 0x0003e40008921844 */
[----:B-1----:R-:W-:-:S02]  /*35fa0*/  MOV R133, R5 ;  /* 0x0000000500857202 */ /* 0x002fc40000000f00 */
[-C--:B------:R-:W-:Y:S01]  /*35fb0*/  IADD3 R137, P4, R137, R6.reuse, RZ ;  /* 0x0000000689897210 */ /* 0x080fe20007f9e0ff */
[----:B------:R-:W-:Y:S01]  /*35fc0*/  IMAD.MOV.U32 R132, RZ, RZ, R134 ;  /* 0x000000ffff847224 */ /* 0x000fe200078e0086 */
[----:B------:R-:W-:Y:S01]  /*35fd0*/  SEL R5, RZ, 0x4, !P3 ;  /* 0x00000004ff057807 */ /* 0x000fe20005800000 */
[----:B------:R-:W4:Y:S02]  /*35fe0*/  LDL.LU R134, [R1+0x1c20] ;  /* 0x001c200001867983 */ /* 0x000f240000300800 */
[----:B------:R-:W-:Y:S01]  /*35ff0*/  IMAD.X R147, R147, 0x1, R0, P4 ;  /* 0x0000000193937824 */ /* 0x000fe200020e0600 */
[----:B------:R-:W-:Y:S01]  /*36000*/  IADD3 R145, P5, R145, R6, RZ ;  /* 0x0000000691917210 */ /* 0x000fe20007fbe0ff */
[----:B------:R1:W-:Y:S01]  /*36010*/  STL [R1+0x1b28], R137 ;  /* 0x001b288901007387 */ /* 0x0003e20000100800 */
[----:B------:R-:W-:-:S03]  /*36020*/  SEL R5, R5, RZ, !P0 ;  /* 0x000000ff05057207 */ /* 0x000fc60004000000 */
[----:B------:R-:W-:Y:S01]  /*36030*/  IMAD.X R146, R146, 0x1, R0, P5 ;  /* 0x0000000192927824 */ /* 0x000fe200028e0600 */
[----:B------:R1:W-:Y:S01]  /*36040*/  LDGSTS.E [R4+0x4600], [R132.64], P1 ;  /* 0x0460000084047fae */ /* 0x0003e20008921844 */
[----:B------:R-:W-:-:S03]  /*36050*/  ISETP.NE.U32.AND P3, PT, R5, RZ, PT ;  /* 0x000000ff0500720c */ /* 0x000fc60003f65070 */
[----:B------:R2:W-:Y:S04]  /*36060*/  STL [R1+0x1b24], R147 ;  /* 0x001b249301007387 */ /* 0x0005e80000100800 */
[----:B------:R-:W-:Y:S01]  /*36070*/  STL [R1+0x1bf0], R145 ;  /* 0x001bf09101007387 */ /* 0x000fe20000100800 */
[----:B-1----:R-:W-:-:S03]  /*36080*/  MOV R132, R137 ;  /* 0x0000008900847202 */ /* 0x002fc60000000f00 */
[----:B------:R-:W4:Y:S04]  /*36090*/  LDL.LU R137, [R1+0x1c14] ;  /* 0x001c140001897983 */ /* 0x000f280000300800 */
[----:B------:R-:W-:Y:S04]  /*360a0*/  STL [R1+0x1bec], R146 ;  /* 0x001bec9201007387 */ /* 0x000fe80000100800 */
[----:B------:R-:W4:Y:S01]  /*360b0*/  LDL.LU R5, [R1+0x1c1c] ;  /* 0x001c1c0001057983 */ /* 0x000f220000300800 */
[----:B------:R-:W-:-:S05]  /*360c0*/  IMAD.MOV.U32 R133, RZ, RZ, R147 ;  /* 0x000000ffff857224 */ /* 0x000fca00078e0093 */
[----:B------:R1:W-:Y:S02]  /*360d0*/  LDGSTS.E [R4+0x4700], [R132.64], P1 ;  /* 0x0470000084047fae */ /* 0x0003e40008921844 */
[----:B-1----:R-:W-:Y:S01]  /*360e0*/  IMAD.MOV.U32 R132, RZ, RZ, R145 ;  /* 0x000000ffff847224 */ /* 0x002fe200078e0091 */
[----:B------:R-:W-:-:S05]  /*360f0*/  MOV R133, R146 ;  /* 0x0000009200857202 */ /* 0x000fca0000000f00 */
[----:B------:R1:W-:Y:S01]  /*36100*/  LDGSTS.E [R4+0x6000], [R132.64], P3 ;  /* 0x0600000084047fae */ /* 0x0003e20009921844 */
[----:B---3--:R-:W-:-:S05]  /*36110*/  IADD3 R143, P1, R143, R6, RZ ;  /* 0x000000068f8f7210 */ /* 0x008fca0007f3e0ff */
[--C-:B--2---:R-:W-:Y:S01]  /*36120*/  IMAD.X R144, R144, 0x1, R0.reuse, P1 ;  /* 0x0000000190907824 */ /* 0x104fe200008e0600 */
[----:B----4-:R-:W-:Y:S01]  /*36130*/  IADD3 R141, P4, R141, R6, RZ ;  /* 0x000000068d8d7210 */ /* 0x010fe20007f9e0ff */
[----:B------:R-:W-:Y:S04]  /*36140*/  STL [R1+0x1bf8], R143 ;  /* 0x001bf88f01007387 */ /* 0x000fe80000100800 */
[----:B------:R-:W-:Y:S01]  /*36150*/  IMAD.X R142, R142, 0x1, R0, P4 ;  /* 0x000000018e8e7824 */ /* 0x000fe200020e0600 */
[----:B------:R2:W-:Y:S01]  /*36160*/  STL [R1+0x1bf4], R144 ;  /* 0x001bf49001007387 */ /* 0x0005e20000100800 */
[----:B-1----:R-:W-:Y:S01]  /*36170*/  MOV R132, R143 ;  /* 0x0000008f00847202 */ /* 0x002fe20000000f00 */
[----:B------:R-:W-:Y:S02]  /*36180*/  IMAD.MOV.U32 R133, RZ, RZ, R144 ;  /* 0x000000ffff857224 */ /* 0x000fe400078e0090 */
[----:B------:R1:W-:Y:S04]  /*36190*/  STL [R1+0x1c00], R141 ;  /* 0x001c008d01007387 */ /* 0x0003e80000100800 */
[----:B------:R-:W-:Y:S04]  /*361a0*/  STL [R1+0x1bfc], R142 ;  /* 0x001bfc8e01007387 */ /* 0x000fe80000100800 */
[----:B------:R-:W3:Y:S04]  /*361b0*/  LDL.LU R147, [R1+0x1c24] ;  /* 0x001c240001937983 */ /* 0x000ee80000300800 */
[----:B--2---:R-:W2:Y:S04]  /*361c0*/  LDL.LU R144, [R1+0x1c28] ;  /* 0x001c280001907983 */ /* 0x004ea80000300800 */
[----:B------:R4:W-:Y:S04]  /*361d0*/  LDGSTS.E [R4+0x6100], [R132.64], P3 ;  /* 0x0610000084047fae */ /* 0x0009e80009921844 */
[----:B------:R-:W3:Y:S04]  /*361e0*/  LDL.LU R146, [R1+0x1cec] ;  /* 0x001cec0001927983 */ /* 0x000ee80000300800 */
[----:B------:R-:W3:Y:S01]  /*361f0*/  LDL.LU R145, [R1+0x1cf0] ;  /* 0x001cf00001917983 */ /* 0x000ee20000300800 */
[----:B----4-:R-:W-:Y:S01]  /*36200*/  IMAD.MOV.U32 R132, RZ, RZ, R141 ;  /* 0x000000ffff847224 */ /* 0x010fe200078e008d */
[----:B------:R-:W-:-:S05]  /*36210*/  MOV R133, R142 ;  /* 0x0000008e00857202 */ /* 0x000fca0000000f00 */
[----:B------:R4:W-:Y:S01]  /*36220*/  LDGSTS.E [R4+0x6200], [R132.64], P3 ;  /* 0x0620000084047fae */ /* 0x0009e20009921844 */
[----:B------:R-:W-:-:S05]  /*36230*/  IADD3 R139, P1, R139, R6, RZ ;  /* 0x000000068b8b7210 */ /* 0x000fca0007f3e0ff */
[----:B------:R-:W-:Y:S01]  /*36240*/  IMAD.X R140, R140, 0x1, R0, P1 ;  /* 0x000000018c8c7824 */ /* 0x000fe200008e0600 */
[-C--:B------:R-:W-:Y:S01]  /*36250*/  IADD3 R136, P4, R136, R6.reuse, RZ ;  /* 0x0000000688887210 */ /* 0x080fe20007f9e0ff */
[----:B------:R-:W-:Y:S01]  /*36260*/  STL [R1+0x1c08], R139 ;  /* 0x001c088b01007387 */ /* 0x000fe20000100800 */
[----:B----4-:R-:W-:Y:S01]  /*36270*/  MOV R132, R139 ;  /* 0x0000008b00847202 */ /* 0x010fe20000000f00 */
[----:B------:R-:W-:Y:S02]  /*36280*/  IMAD.MOV.U32 R133, RZ, RZ, R140 ;  /* 0x000000ffff857224 */ /* 0x000fe400078e008c */
[----:B------:R-:W-:Y:S01]  /*36290*/  IMAD.X R138, R138, 0x1, R0, P4 ;  /* 0x000000018a8a7824 */ /* 0x000fe200020e0600 */
[----:B------:R4:W-:Y:S04]  /*362a0*/  STL [R1+0x1c04], R140 ;  /* 0x001c048c01007387 */ /* 0x0009e80000100800 */
[----:B------:R4:W-:Y:S01]  /*362b0*/  STL [R1+0x1c10], R136 ;  /* 0x001c108801007387 */ /* 0x0009e20000100800 */
[----:B------:R-:W-:-:S03]  /*362c0*/  IADD3 R135, P1, R135, R6, RZ ;  /* 0x0000000687877210 */ /* 0x000fc60007f3e0ff */
[----:B------:R4:W-:Y:S04]  /*362d0*/  STL [R1+0x1c0c], R138 ;  /* 0x001c0c8a01007387 */ /* 0x0009e80000100800 */
[----:B-1----:R-:W3:Y:S04]  /*362e0*/  LDL.LU R141, [R1+0x1cf4] ;  /* 0x001cf400018d7983 */ /* 0x002ee80000300800 */
[----:B------:R1:W-:Y:S04]  /*362f0*/  LDGSTS.E [R4+0x6300], [R132.64], P3 ;  /* 0x0630000084047fae */ /* 0x0003e80009921844 */
[----:B----4-:R-:W4:Y:S01]  /*36300*/  LDL.LU R140, [R1+0x1cf8] ;  /* 0x001cf800018c7983 */ /* 0x010f220000300800 */
[----:B------:R-:W-:-:S03]  /*36310*/  IADD3 R134, P4, R134, R6, RZ ;  /* 0x0000000686867210 */ /* 0x000fc60007f9e0ff */
[----:B------:R-:W4:Y:S01]  /*36320*/  LDL.LU R139, [R1+0x1cfc] ;  /* 0x001cfc00018b7983 */ /* 0x000f220000300800 */
[----:B-1----:R-:W-:-:S03]  /*36330*/  IMAD.MOV.U32 R132, RZ, RZ, R136 ;  /* 0x000000ffff847224 */ /* 0x002fc600078e0088 */
[----:B------:R-:W4:Y:S01]  /*36340*/  LDL.LU R136, [R1+0x1d00] ;  /* 0x001d000001887983 */ /* 0x000f220000300800 */
[----:B------:R-:W-:-:S03]  /*36350*/  MOV R133, R138 ;  /* 0x0000008a00857202 */ /* 0x000fc60000000f00 */
[----:B------:R-:W-:Y:S04]  /*36360*/  STL [R1+0x1c18], R135 ;  /* 0x001c188701007387 */ /* 0x000fe80000100800 */
[----:B------:R1:W-:Y:S01]  /*36370*/  LDGSTS.E [R4+0x6400], [R132.64], P3 ;  /* 0x0640000084047fae */ /* 0x0003e20009921844 */
[----:B------:R-:W-:Y:S01]  /*36380*/  IMAD.X R137, R137, 0x1, R0, P1 ;  /* 0x0000000189897824 */ /* 0x000fe200008e0600 */
[----:B-1----:R-:W-:-:S03]  /*36390*/  MOV R132, R135 ;  /* 0x0000008700847202 */ /* 0x002fc60000000f00 */
[----:B------:R-:W-:Y:S02]  /*363a0*/  IMAD.MOV.U32 R133, RZ, RZ, R137 ;  /* 0x000000ffff857224 */ /* 0x000fe400078e0089 */
[----:B------:R-:W-:Y:S01]  /*363b0*/  IMAD.X R5, R5, 0x1, R0, P4 ;  /* 0x0000000105057824 */ /* 0x000fe200020e0600 */
[----:B------:R1:W-:Y:S04]  /*363c0*/  STL [R1+0x1c14], R137 ;  /* 0x001c148901007387 */ /* 0x0003e80000100800 */
[----:B------:R1:W-:Y:S04]  /*363d0*/  STL [R1+0x1c20], R134 ;  /* 0x001c208601007387 */ /* 0x0003e80000100800 */
[----:B------:R1:W-:Y:S04]  /*363e0*/  STL [R1+0x1c1c], R5 ;  /* 0x001c1c0501007387 */ /* 0x0003e80000100800 */
[----:B------:R-:W4:Y:S04]  /*363f0*/  LDL.LU R138, [R1+0x1d04] ;  /* 0x001d0400018a7983 */ /* 0x000f280000300800 */
[----:B------:R1:W-:Y:S04]  /*36400*/  LDGSTS.E [R4+0x6500], [R132.64], P3 ;  /* 0x0650000084047fae */ /* 0x0003e80009921844 */
[----:B-1----:R-:W4:Y:S04]  /*36410*/  LDL.LU R137, [R1+0x1d08] ;  /* 0x001d080001897983 */ /* 0x002f280000300800 */
[----:B------:R-:W4:Y:S01]  /*36420*/  LDL.LU R135, [R1+0x1d0c] ;  /* 0x001d0c0001877983 */ /* 0x000f220000300800 */
[----:B------:R-:W-:-:S03]  /*36430*/  IMAD.MOV.U32 R132, RZ, RZ, R134 ;  /* 0x000000ffff847224 */ /* 0x000fc600078e0086 */
[----:B------:R-:W4:Y:S01]  /*36440*/  LDL.LU R134, [R1+0x1d10] ;  /* 0x001d100001867983 */ /* 0x000f220000300800 */
[----:B------:R-:W-:Y:S02]  /*36450*/  ISETP.GT.AND P1, PT, R3, 0x10, PT ;  /* 0x000000100300780c */ /* 0x000fe40003f24270 */
[----:B------:R-:W-:Y:S01]  /*36460*/  MOV R133, R5 ;  /* 0x0000000500857202 */ /* 0x000fe20000000f00 */
[----:B------:R-:W4:Y:S01]  /*36470*/  LDL.LU R143, [R1+0x1d18] ;  /* 0x001d1800018f7983 */ /* 0x000f220000300800 */
[----:B------:R-:W-:-:S03]  /*36480*/  SEL R5, RZ, 0x4, !P1 ;  /* 0x00000004ff057807 */ /* 0x000fc60004800000 */
[----:B------:R1:W-:Y:S01]  /*36490*/  LDGSTS.E [R4+0x6600], [R132.64], P3 ;  /* 0x0660000084047fae */ /* 0x0003e20009921844 */
[----:B------:R-:W-:-:S03]  /*364a0*/  SEL R5, R5, RZ, !P0 ;  /* 0x000000ff05057207 */ /* 0x000fc60004000000 */
[----:B------:R-:W4:Y:S01]  /*364b0*/  LDL.LU R142, [R1+0x1d20] ;  /* 0x001d2000018e7983 */ /* 0x000f220000300800 */
[----:B------:R-:W-:Y:S02]  /*364c0*/  ISETP.NE.U32.AND P1, PT, R5, RZ, PT ;  /* 0x000000ff0500720c */ /* 0x000fe40003f25070 */
[----:B--2---:R-:W-:-:S05]  /*364d0*/  IADD3 R144, P4, R144, R6, RZ ;  /* 0x0000000690907210 */ /* 0x004fca0007f9e0ff */
[----:B---3--:R-:W-:Y:S01]  /*364e0*/  IMAD.X R147, R147, 0x1, R0, P4 ;  /* 0x0000000193937824 */ /* 0x008fe200020e0600 */
[----:B-1----:R-:W-:-:S03]  /*364f0*/  MOV R132, R144 ;  /* 0x0000009000847202 */ /* 0x002fc60000000f00 */
[----:B------:R-:W-:Y:S01]  /*36500*/  IMAD.MOV.U32 R133, RZ, RZ, R147 ;  /* 0x000000ffff857224 */ /* 0x000fe200078e0093 */
[----:B------:R-:W-:Y:S01]  /*36510*/  IADD3 R145, P5, R145, R6, RZ ;  /* 0x0000000691917210 */ /* 0x000fe20007fbe0ff */
[----:B------:R1:W-:Y:S04]  /*36520*/  STL [R1+0x1c28], R144 ;  /* 0x001c289001007387 */ /* 0x0003e80000100800 */
[----:B------:R-:W-:Y:S01]  /*36530*/  IMAD.X R146, R146, 0x1, R0, P5 ;  /* 0x0000000192927824 */ /* 0x000fe200028e0600 */
[----:B------:R2:W-:Y:S04]  /*36540*/  LDGSTS.E [R4+0x6700], [R132.64], P3 ;  /* 0x0670000084047fae */ /* 0x0005e80009921844 */
[----:B------:R-:W-:Y:S04]  /*36550*/  STL [R1+0x1c24], R147 ;  /* 0x001c249301007387 */ /* 0x000fe80000100800 */
[----:B------:R-:W-:Y:S04]  /*36560*/  STL [R1+0x1cf0], R145 ;  /* 0x001cf09101007387 */ /* 0x000fe80000100800 */
[----:B-1----:R-:W3:Y:S01]  /*36570*/  LDL.LU R144, [R1+0x1d14] ;  /* 0x001d140001907983 */ /* 0x002ee20000300800 */
[----:B--2---:R-:W-:Y:S01]  /*36580*/  IMAD.MOV.U32 R132, RZ, RZ, R145 ;  /* 0x000000ffff847224 */ /* 0x004fe200078e0091 */
[----:B------:R-:W-:-:S02]  /*36590*/  MOV R133, R146 ;  /* 0x0000009200857202 */ /* 0x000fc40000000f00 */
[----:B------:R-:W-:Y:S04]  /*365a0*/  STL [R1+0x1cec], R146 ;  /* 0x001cec9201007387 */ /* 0x000fe80000100800 */
[----:B------:R-:W2:Y:S04]  /*365b0*/  LDL.LU R5, [R1+0x1d1c] ;  /* 0x001d1c0001057983 */ /* 0x000ea80000300800 */
[----:B------:R1:W-:Y:S01]  /*365c0*/  LDGSTS.E [R4+0x8000], [R132.64], P1 ;  /* 0x0800000084047fae */ /* 0x0003e20008921844 */
[----:B----4-:R-:W-:-:S05]  /*365d0*/  IADD3 R140, P3, R140, R6, RZ ;  /* 0x000000068c8c7210 */ /* 0x010fca0007f7e0ff */
[--C-:B------:R-:W-:Y:S01]  /*365e0*/  IMAD.X R141, R141, 0x1, R0.reuse, P3 ;  /* 0x000000018d8d7824 */ /* 0x100fe200018e0600 */
[----:B------:R-:W-:Y:S01]  /*365f0*/  IADD3 R136, P4, R136, R6, RZ ;  /* 0x0000000688887210 */ /* 0x000fe20007f9e0ff */
[----:B------:R-:W-:Y:S04]  /*36600*/  STL [R1+0x1cf8], R140 ;  /* 0x001cf88c01007387 */ /* 0x000fe80000100800 */
[----:B------:R-:W-:Y:S01]  /*36610*/  IMAD.X R139, R139, 0x1, R0, P4 ;  /* 0x000000018b8b7824 */ /* 0x000fe200020e0600 */
[----:B------:R4:W-:Y:S01]  /*36620*/  STL [R1+0x1cf4], R141 ;  /* 0x001cf48d01007387 */ /* 0x0009e20000100800 */
[----:B-1----:R-:W-:Y:S01]  /*36630*/  IMAD.MOV.U32 R133, RZ, RZ, R141 ;  /* 0x000000ffff857224 */ /* 0x002fe200078e008d */
[----:B------:R-:W-:Y:S02]  /*36640*/  MOV R132, R140 ;  /* 0x0000008c00847202 */ /* 0x000fe40000000f00 */
[----:B------:R-:W-:Y:S04]  /*36650*/  STL [R1+0x1d00], R136 ;  /* 0x001d008801007387 */ /* 0x000fe80000100800 */
[----:B------:R1:W-:Y:S04]  /*36660*/  STL [R1+0x1cfc], R139 ;  /* 0x001cfc8b01007387 */ /* 0x0003e80000100800 */
[----:B----4-:R-:W4:Y:S04]  /*36670*/  LDL.LU R141, [R1+0x1d24] ;  /* 0x001d2400018d7983 */ /* 0x010f280000300800 */
[----:B------:R-:W4:Y:S04]  /*36680*/  LDL.LU R140, [R1+0x1d28] ;  /* 0x001d2800018c7983 */ /* 0x000f280000300800 */
[----:B------:R1:W-:Y:S02]  /*36690*/  LDGSTS.E [R4+0x8100], [R132.64], P1 ;  /* 0x0810000084047fae */ /* 0x0003e40008921844 */
[----:B-1----:R-:W-:Y:S01]  /*366a0*/  IMAD.MOV.U32 R132, RZ, RZ, R136 ;  /* 0x000000ffff847224 */ /* 0x002fe200078e0088 */
[----:B------:R-:W-:-:S02]  /*366b0*/  MOV R133, R139 ;  /* 0x0000008b00857202 */ /* 0x000fc40000000f00 */
[----:B------:R-:W4:Y:S01]  /*366c0*/  LDL.LU R139, [R1+0x1dec] ;  /* 0x001dec00018b7983 */ /* 0x000f220000300800 */
[----:B------:R-:W-:-:S03]  /*366d0*/  IADD3 R137, P3, R137, R6, RZ ;  /* 0x0000000689897210 */ /* 0x000fc60007f7e0ff */
[----:B------:R-:W4:Y:S02]  /*366e0*/  LDL.LU R136, [R1+0x1df0] ;  /* 0x001df00001887983 */ /* 0x000f240000300800 */
[--C-:B------:R-:W-:Y:S01]  /*366f0*/  IMAD.X R138, R138, 0x1, R0.reuse, P3 ;  /* 0x000000018a8a7824 */ /* 0x100fe200018e0600 */
[----:B------:R-:W-:Y:S01]  /*36700*/  IADD3 R134, P4, R134, R6, RZ ;  /* 0x0000000686867210 */ /* 0x000fe20007f9e0ff */
[----:B------:R-:W-:Y:S04]  /*36710*/  STL [R1+0x1d08], R137 ;  /* 0x001d088901007387 */ /* 0x000fe80000100800 */
[----:B------:R-:W-:Y:S01]  /*36720*/  IMAD.X R135, R135, 0x1, R0, P4 ;  /* 0x0000000187877824 */ /* 0x000fe200020e0600 */
[----:B------:R1:W-:Y:S04]  /*36730*/  STL [R1+0x1d04], R138 ;  /* 0x001d048a01007387 */ /* 0x0003e80000100800 */
[----:B------:R1:W-:Y:S04]  /*36740*/  LDGSTS.E [R4+0x8200], [R132.64], P1 ;  /* 0x0820000084047fae */ /* 0x0003e80008921844 */
[----:B------:R-:W-:Y:S04]  /*36750*/  STL [R1+0x1d10], R134 ;  /* 0x001d108601007387 */ /* 0x000fe80000100800 */
[----:B------:R1:W-:Y:S02]  /*36760*/  STL [R1+0x1d0c], R135 ;  /* 0x001d0c8701007387 */ /* 0x0003e40000100800 */
[----:B-1----:R-:W-:Y:S01]  /*36770*/  MOV R132, R137 ;  /* 0x0000008900847202 */ /* 0x002fe20000000f00 */
[----:B------:R-:W-:-:S02]  /*36780*/  IMAD.MOV.U32 R133, RZ, RZ, R138 ;  /* 0x000000ffff857224 */ /* 0x000fc400078e008a */
[----:B------:R-:W4:Y:S04]  /*36790*/  LDL.LU R138, [R1+0x1df4] ;  /* 0x001df400018a7983 */ /* 0x000f280000300800 */
[----:B------:R-:W4:Y:S04]  /*367a0*/  LDL.LU R137, [R1+0x1df8] ;  /* 0x001df80001897983 */ /* 0x000f280000300800 */
[----:B------:R1:W-:Y:S02]  /*367b0*/  LDGSTS.E [R4+0x8300], [R132.64], P1 ;  /* 0x0830000084047fae */ /* 0x0003e40008921844 */
[----:B-1----:R-:W-:Y:S01]  /*367c0*/  MOV R133, R135 ;  /* 0x0000008700857202 */ /* 0x002fe20000000f00 */
[----:B------:R-:W-:Y:S01]  /*367d0*/  IMAD.MOV.U32 R132, RZ, RZ, R134 ;  /* 0x000000ffff847224 */ /* 0x000fe200078e0086 */
[----:B------:R-:W4:Y:S04]  /*367e0*/  LDL.LU R135, [R1+0x1dfc] ;  /* 0x001dfc0001877983 */ /* 0x000f280000300800 */
[----:B------:R-:W4:Y:S01]  /*367f0*/  LDL.LU R134, [R1+0x1e00] ;  /* 0x001e000001867983 */ /* 0x000f220000300800 */
[----:B------:R-:W-:-:S02]  /*36800*/  IADD3 R143, P3, R143, R6, RZ ;  /* 0x000000068f8f7210 */ /* 0x000fc40007f7e0ff */
[----:B------:R-:W-:Y:S01]  /*36810*/  IADD3 R142, P4, R142, R6, RZ ;  /* 0x000000068e8e7210 */ /* 0x000fe20007f9e0ff */
[----:B------:R1:W-:Y:S04]  /*36820*/  LDGSTS.E [R4+0x8400], [R132.64], P1 ;  /* 0x0840000084047fae */ /* 0x0003e80008921844 */
[----:B------:R2:W-:Y:S01]  /*36830*/  STL [R1+0x1d18], R143 ;  /* 0x001d188f01007387 */ /* 0x0005e20000100800 */
[----:B-1----:R-:W-:Y:S01]  /*36840*/  MOV R132, R143 ;  /* 0x0000008f00847202 */ /* 0x002fe20000000f00 */
[----:B---3--:R-:W-:-:S05]  /*36850*/  IMAD.X R144, R144, 0x1, R0, P3 ;  /* 0x0000000190907824 */ /* 0x008fca00018e0600 */
[----:B------:R-:W-:Y:S01]  /*36860*/  STL [R1+0x1d14], R144 ;  /* 0x001d149001007387 */ /* 0x000fe20000100800 */
[----:B--2---:R-:W-:-:S03]  /*36870*/  IMAD.X R5, R5, 0x1, R0, P4 ;  /* 0x0000000105057824 */ /* 0x004fc600020e0600 */
[----:B------:R-:W-:Y:S01]  /*36880*/  STL [R1+0x1d20], R142 ;  /* 0x001d208e01007387 */ /* 0x000fe20000100800 */
[----:B------:R-:W-:-:S03]  /*36890*/  IMAD.MOV.U32 R133, RZ, RZ, R144 ;  /* 0x000000ffff857224 */ /* 0x000fc600078e0090 */
[----:B------:R1:W-:Y:S04]  /*368a0*/  STL [R1+0x1d1c], R5 ;  /* 0x001d1c0501007387 */ /* 0x0003e80000100800 */
[----:B------:R-:W2:Y:S04]  /*368b0*/  LDL.LU R148, [R1+0x1e04] ;  /* 0x001e040001947983 */ /* 0x000ea80000300800 */
[----:B------:R-:W3:Y:S01]  /*368c0*/  LDL.LU R147, [R1+0x1e08] ;  /* 0x001e080001937983 */ /* 0x000ee20000300800 */
[----:B------:R-:W-:-:S03]  /*368d0*/  ISETP.GT.AND P3, PT, R3, 0x14, PT ;  /* 0x000000140300780c */ /* 0x000fc60003f64270 */
[----:B------:R1:W-:Y:S04]  /*368e0*/  LDGSTS.E [R4+0x8500], [R132.64], P1 ;  /* 0x0850000084047fae */ /* 0x0003e80008921844 */
[----:B------:R-:W2:Y:S04]  /*368f0*/  LDL.LU R146, [R1+0x1e0c] ;  /* 0x001e0c0001927983 */ /* 0x000ea80000300800 */
[----:B------:R-:W2:Y:S01]  /*36900*/  LDL.LU R145, [R1+0x1e10] ;  /* 0x001e100001917983 */ /* 0x000ea20000300800 */
[----:B-1----:R-:W-:Y:S01]  /*36910*/  IMAD.MOV.U32 R132, RZ, RZ, R142 ;  /* 0x000000ffff847224 */ /* 0x002fe200078e008e */
[----:B------:R-:W-:-:S02]  /*36920*/  MOV R133, R5 ;  /* 0x0000000500857202 */ /* 0x000fc40000000f00 */
[----:B------:R-:W2:Y:S01]  /*36930*/  LDL.LU R143, [R1+0x1e18] ;  /* 0x001e1800018f7983 */ /* 0x000ea20000300800 */
[----:B------:R-:W-:-:S03]  /*36940*/  SEL R5, RZ, 0x4, !P3 ;  /* 0x00000004ff057807 */ /* 0x000fc60005800000 */
[----:B------:R1:W-:Y:S01]  /*36950*/  LDGSTS.E [R4+0x8600], [R132.64], P1 ;  /* 0x0860000084047fae */ /* 0x0003e20008921844 */
[----:B------:R-:W-:-:S03]  /*36960*/  SEL R5, R5, RZ, !P0 ;  /* 0x000000ff05057207 */ /* 0x000fc60004000000 */
[----:B------:R-:W2:Y:S01]  /*36970*/  LDL.LU R142, [R1+0x1e20] ;  /* 0x001e2000018e7983 */ /* 0x000ea20000300800 */
[----:B------:R-:W-:Y:S02]  /*36980*/  ISETP.NE.U32.AND P3, PT, R5, RZ, PT ;  /* 0x000000ff0500720c */ /* 0x000fe40003f65070 */
[----:B----4-:R-:W-:-:S05]  /*36990*/  IADD3 R140, P4, R140, R6, RZ ;  /* 0x000000068c8c7210 */ /* 0x010fca0007f9e0ff */
[----:B------:R-:W-:Y:S01]  /*369a0*/  IMAD.X R141, R141, 0x1, R0, P4 ;  /* 0x000000018d8d7824 */ /* 0x000fe200020e0600 */
[----:B-1----:R-:W-:-:S03]  /*369b0*/  MOV R132, R140 ;  /* 0x0000008c00847202 */ /* 0x002fc60000000f00 */
[----:B------:R-:W-:Y:S01]  /*369c0*/  IMAD.MOV.U32 R133, RZ, RZ, R141 ;  /* 0x000000ffff857224 */ /* 0x000fe200078e008d */
[----:B------:R1:W-:Y:S04]  /*369d0*/  STL [R1+0x1d28], R140 ;  /* 0x001d288c01007387 */ /* 0x0003e80000100800 */
[----:B------:R-:W-:Y:S04]  /*369e0*/  STL [R1+0x1d24], R141 ;  /* 0x001d248d01007387 */ /* 0x000fe80000100800 */
[----:B------:R4:W-:Y:S01]  /*369f0*/  LDGSTS.E [R4+0x8700], [R132.64], P1 ;  /* 0x0870000084047fae */ /* 0x0009e20008921844 */
[----:B------:R-:W-:-:S05]  /*36a00*/  IADD3 R136, P5, R136, R6, RZ ;  /* 0x0000000688887210 */ /* 0x000fca0007fbe0ff */
[----:B------:R-:W-:Y:S01]  /*36a10*/  IMAD.X R139, R139, 0x1, R0, P5 ;  /* 0x000000018b8b7824 */ /* 0x000fe200028e0600 */
[----:B------:R1:W-:Y:S04]  /*36a20*/  STL [R1+0x1df0], R136 ;  /* 0x001df08801007387 */ /* 0x0003e80000100800 */
[----:B------:R-:W2:Y:S01]  /*36a30*/  LDL.LU R144, [R1+0x1e14] ;  /* 0x001e140001907983 */ /* 0x000ea20000300800 */
[----:B----4-:R-:W-:-:S03]  /*36a40*/  IMAD.MOV.U32 R132, RZ, RZ, R136 ;  /* 0x000000ffff847224 */ /* 0x010fc600078e0088 */
[----:B------:R-:W-:Y:S01]  /*36a50*/  STL [R1+0x1dec], R139 ;  /* 0x001dec8b01007387 */ /* 0x000fe20000100800 */
[----:B------:R-:W-:-:S03]  /*36a60*/  MOV R133, R139 ;  /* 0x0000008b00857202 */ /* 0x000fc60000000f00 */
[----:B------:R-:W4:Y:S04]  /*36a70*/  LDL.LU R5, [R1+0x1e1c] ;  /* 0x001e1c0001057983 */ /* 0x000f280000300800 */
[----:B-1----:R-:W4:Y:S04]  /*36a80*/  LDL.LU R140, [R1+0x1e28] ;  /* 0x001e2800018c7983 */ /* 0x002f280000300800 */
[----:B------:R-:W4:Y:S04]  /*36a90*/  LDL.LU R136, [R1+0x1ef0] ;  /* 0x001ef00001887983 */ /* 0x000f280000300800 */
[----:B------:R1:W-:Y:S01]  /*36aa0*/  LDGSTS.E [R4+0xa000], [R132.64], P3 ;  /* 0x0a00000084047fae */ /* 0x0003e20009921844 */
[----:B------:R-:W-:-:S05]  /*36ab0*/  IADD3 R137, P1, R137, R6, RZ ;  /* 0x0000000689897210 */ /* 0x000fca0007f3e0ff */
[----:B------:R-:W-:Y:S01]  /*36ac0*/  IMAD.X R138, R138, 0x1, R0, P1 ;  /* 0x000000018a8a7824 */ /* 0x000fe200008e0600 */
[----:B------:R1:W-:Y:S04]  /*36ad0*/  STL [R1+0x1df8], R137 ;  /* 0x001df88901007387 */ /* 0x0003e80000100800 */
[----:B------:R-:W-:Y:S01]  /*36ae0*/  STL [R1+0x1df4], R138 ;  /* 0x001df48a01007387 */ /* 0x000fe20000100800 */
[----:B-1----:R-:W-:Y:S01]  /*36af0*/  MOV R132, R137 ;  /* 0x0000008900847202 */ /* 0x002fe20000000f00 */
[----:B------:R-:W-:-:S05]  /*36b00*/  IMAD.MOV.U32 R133, RZ, RZ, R138 ;  /* 0x000000ffff857224 */ /* 0x000fca00078e008a */
[----:B------:R1:W-:Y:S01]  /*36b10*/  LDGSTS.E [R4+0xa100], [R132.64], P3 ;  /* 0x0a10000084047fae */ /* 0x0003e20009921844 */
[----:B------:R-:W-:-:S05]  /*36b20*/  IADD3 R134, P4, R134, R6, RZ ;  /* 0x0000000686867210 */ /* 0x000fca0007f9e0ff */
[----:B------:R-:W-:Y:S01]  /*36b30*/  STL [R1+0x1e00], R134 ;  /* 0x001e008601007387 */ /* 0x000fe20000100800 */
[----:B------:R-:W-:-:S03]  /*36b40*/  IMAD.X R135, R135, 0x1, R0, P4 ;  /* 0x0000000187877824 */ /* 0x000fc600020e0600 */
[----:B------:R-:W4:Y:S01]  /*36b50*/  LDL.LU R141, [R1+0x1e24] ;  /* 0x001e2400018d7983 */ /* 0x000f220000300800 */
[----:B-1----:R-:W-:Y:S01]  /*36b60*/  IMAD.MOV.U32 R132, RZ, RZ, R134 ;  /* 0x000000ffff847224 */ /* 0x002fe200078e0086 */
[----:B------:R-:W-:Y:S02]  /*36b70*/  MOV R133, R135 ;  /* 0x0000008700857202 */ /* 0x000fe40000000f00 */
[----:B------:R1:W-:Y:S04]  /*36b80*/  STL [R1+0x1dfc], R135 ;  /* 0x001dfc8701007387 */ /* 0x0003e80000100800 */
[----:B------:R-:W4:Y:S04]  /*36b90*/  LDL.LU R137, [R1+0x1eec] ;  /* 0x001eec0001897983 */ /* 0x000f280000300800 */
[----:B------:R2:W-:Y:S04]  /*36ba0*/  LDGSTS.E [R4+0xa200], [R132.64], P3 ;  /* 0x0a20000084047fae */ /* 0x0005e80009921844 */
[----:B-1----:R-:W4:Y:S04]  /*36bb0*/  LDL.LU R135, [R1+0x1ef4] ;  /* 0x001ef40001877983 */ /* 0x002f280000300800 */
[----:B------:R-:W4:Y:S04]  /*36bc0*/  LDL.LU R134, [R1+0x1ef8] ;  /* 0x001ef80001867983 */ /* 0x000f280000300800 */
[----:B------:R-:W4:Y:S04]  /*36bd0*/  LDL.LU R139, [R1+0x1efc] ;  /* 0x001efc00018b7983 */ /* 0x000f280000300800 */
[----:B------:R-:W4:Y:S01]  /*36be0*/  LDL.LU R138, [R1+0x1f00] ;  /* 0x001f0000018a7983 */ /* 0x000f220000300800 */
[----:B------:R-:W-:Y:S01]  /*36bf0*/  MOV R202, R9 ;  /* 0x0000000900ca7202 */ /* 0x000fe20000000f00 */
[----:B------:R-:W-:Y:S01]  /*36c00*/  IMAD.MOV.U32 R203, RZ, RZ, R8 ;  /* 0x000000ffffcb7224 */ /* 0x000fe200078e0008 */
[C---:B------:R-:W-:Y:S08]  /*36c10*/  HMMA.1688.F32.TF32 R128, R160.reuse, R130, R196 ;  /* 0x00000082a080723c */ /* 0x040ff000000810c4 */
[----:B------:R-:W-:Y:S01]  /*36c20*/  HMMA.1688.F32.TF32 R8, R160, R10, R200 ;  /* 0x0000000aa008723c */ /* 0x000fe200000810c8 */
[----:B---3--:R-:W-:-:S05]  /*36c30*/  IADD3 R147, P1, R147, R6, RZ ;  /* 0x0000000693937210 */ /* 0x008fca0007f3e0ff */
[----:B--2---:R-:W-:Y:S01]  /*36c40*/  IMAD.X R148, R148, 0x1, R0, P1 ;  /* 0x0000000194947824 */ /* 0x004fe200008e0600 */
[----:B------:R-:W-:Y:S02]  /*36c50*/  MOV R132, R147 ;  /* 0x0000009300847202 */ /* 0x000fe40000000f00 */
[----:B------:R-:W-:Y:S01]  /*36c60*/  IADD3 R145, P4, R145, R6, RZ ;  /* 0x0000000691917210 */ /* 0x000fe20007f9e0ff */
[----:B------:R-:W-:-:S04]  /*36c70*/  IMAD.MOV.U32 R133, RZ, RZ, R148 ;  /* 0x000000ffff857224 */ /* 0x000fc800078e0094 */
[----:B------:R-:W-:Y:S01]  /*36c80*/  IMAD.X R146, R146, 0x1, R0, P4 ;  /* 0x0000000192927824 */ /* 0x000fe200020e0600 */
[-C--:B------:R-:W-:Y:S01]  /*36c90*/  IADD3 R143, P1, R143, R6.reuse, RZ ;  /* 0x000000068f8f7210 */ /* 0x080fe20007f3e0ff */
[----:B------:R1:W-:Y:S04]  /*36ca0*/  LDGSTS.E [R4+0xa300], [R132.64], P3 ;  /* 0x0a30000084047fae */ /* 0x0003e80009921844 */
[----:B------:R-:W-:Y:S01]  /*36cb0*/  STL [R1+0x1e08], R147 ;  /* 0x001e089301007387 */ /* 0x000fe20000100800 */
[----:B------:R-:W-:Y:S01]  /*36cc0*/  IADD3 R142, P4, R142, R6, RZ ;  /* 0x000000068e8e7210 */ /* 0x000fe20007f9e0ff */
[----:B-1----:R-:W-:Y:S01]  /*36cd0*/  IMAD.MOV.U32 R132, RZ, RZ, R145 ;  /* 0x000000ffff847224 */ /* 0x002fe200078e0091 */
[----:B------:R-:W-:Y:S01]  /*36ce0*/  MOV R133, R146 ;  /* 0x0000009200857202 */ /* 0x000fe20000000f00 */
[----:B------:R-:W-:Y:S04]  /*36cf0*/  STL [R1+0x1e04], R148 ;  /* 0x001e049401007387 */ /* 0x000fe80000100800 */
[----:B------:R1:W-:Y:S04]  /*36d00*/  LDGSTS.E [R4+0xa400], [R132.64], P3 ;  /* 0x0a40000084047fae */ /* 0x0003e80009921844 */
[----:B------:R-:W-:Y:S04]  /*36d10*/  STL [R1+0x1e10], R145 ;  /* 0x001e109101007387 */ /* 0x000fe80000100800 */
[----:B------:R-:W-:Y:S01]  /*36d20*/  STL [R1+0x1e0c], R146 ;  /* 0x001e0c9201007387 */ /* 0x000fe20000100800 */
[----:B-1----:R-:W-:-:S03]  /*36d30*/  MOV R132, R143 ;  /* 0x0000008f00847202 */ /* 0x002fc60000000f00 */
[----:B------:R-:W-:Y:S01]  /*36d40*/  STL [R1+0x1e18], R143 ;  /* 0x001e188f01007387 */ /* 0x000fe20000100800 */
[----:B------:R-:W-:Y:S01]  /*36d50*/  IMAD.X R144, R144, 0x1, R0, P1 ;  /* 0x0000000190907824 */ /* 0x000fe200008e0600 */
[----:B------:R-:W-:-:S03]  /*36d60*/  ISETP.GT.AND P1, PT, R3, 0x18, PT ;  /* 0x000000180300780c */ /* 0x000fc60003f24270 */
[----:B------:R-:W-:Y:S01]  /*36d70*/  IMAD.MOV.U32 R133, RZ, RZ, R144 ;  /* 0x000000ffff857224 */ /* 0x000fe200078e0090 */
[----:B------:R-:W-:Y:S01]  /*36d80*/  STL [R1+0x1e14], R144 ;  /* 0x001e149001007387 */ /* 0x000fe20000100800 */
[----:B----4-:R-:W-:-:S03]  /*36d90*/  IMAD.X R5, R5, 0x1, R0, P4 ;  /* 0x0000000105057824 */ /* 0x010fc600020e0600 */
[----:B------:R-:W-:Y:S01]  /*36da0*/  STL [R1+0x1e20], R142 ;  /* 0x001e208e01007387 */ /* 0x000fe20000100800 */
[----:B------:R-:W-:-:S03]  /*36db0*/  IADD3 R140, P4, R140, R6, RZ ;  /* 0x000000068c8c7210 */ /* 0x000fc60007f9e0ff */
[----:B------:R1:W-:Y:S04]  /*36dc0*/  LDGSTS.E [R4+0xa500], [R132.64], P3 ;  /* 0x0a50000084047fae */ /* 0x0003e80009921844 */
[----:B------:R2:W-:Y:S01]  /*36dd0*/  STL [R1+0x1e1c], R5 ;  /* 0x001e1c0501007387 */ /* 0x0005e20000100800 */
[----:B------:R-:W-:Y:S01]  /*36de0*/  IADD3 R136, P5, R136, R6, RZ ;  /* 0x0000000688887210 */ /* 0x000fe20007fbe0ff */
[----:B-1----:R-:W-:Y:S01]  /*36df0*/  IMAD.MOV.U32 R132, RZ, RZ, R142 ;  /* 0x000000ffff847224 */ /* 0x002fe200078e008e */
[----:B------:R-:W-:Y:S02]  /*36e00*/  MOV R133, R5 ;  /* 0x0000000500857202 */ /* 0x000fe40000000f00 */
[----:B--2---:R-:W-:-:S03]  /*36e10*/  SEL R5, RZ, 0x4, !P1 ;  /* 0x00000004ff057807 */ /* 0x004fc60004800000 */
[----:B------:R1:W-:Y:S01]  /*36e20*/  LDGSTS.E [R4+0xa600], [R132.64], P3 ;  /* 0x0a60000084047fae */ /* 0x0003e20009921844 */
[----:B------:R-:W-:-:S04]  /*36e30*/  SEL R5, R5, RZ, !P0 ;  /* 0x000000ff05057207 */ /* 0x000fc80004000000 */
[----:B------:R-:W-:Y:S02]  /*36e40*/  ISETP.NE.U32.AND P1, PT, R5, RZ, PT ;  /* 0x000000ff0500720c */ /* 0x000fe40003f25070 */
[----:B-1----:R-:W-:Y:S01]  /*36e50*/  MOV R132, R140 ;  /* 0x0000008c00847202 */ /* 0x002fe20000000f00 */
[----:B------:R-:W-:Y:S01]  /*36e60*/  STL [R1+0x1e28], R140 ;  /* 0x001e288c01007387 */ /* 0x000fe20000100800 */
[----:B------:R-:W-:-:S04]  /*36e70*/  IMAD.X R141, R141, 0x1, R0, P4 ;  /* 0x000000018d8d7824 */ /* 0x000fc800020e0600 */
[----:B------:R-:W-:Y:S02]  /*36e80*/  IMAD.MOV.U32 R133, RZ, RZ, R141 ;  /* 0x000000ffff857224 */ /* 0x000fe400078e008d */
[----:B------:R-:W-:-:S03]  /*36e90*/  IMAD.X R137, R137, 0x1, R0, P5 ;  /* 0x0000000189897824 */ /* 0x000fc600028e0600 */
[----:B------:R1:W-:Y:S04]  /*36ea0*/  LDGSTS.E [R4+0xa700], [R132.64], P3 ;  /* 0x0a70000084047fae */ /* 0x0003e80009921844 */
[----:B------:R-:W-:Y:S01]  /*36eb0*/  STL [R1+0x1e24], R141 ;  /* 0x001e248d01007387 */ /* 0x000fe20000100800 */
[-C--:B------:R-:W-:Y:S01]  /*36ec0*/  IADD3 R134, P3, R134, R6.reuse, RZ ;  /* 0x0000000686867210 */ /* 0x080fe20007f7e0ff */
[----:B-1----:R-:W-:Y:S01]  /*36ed0*/  IMAD.MOV.U32 R132, RZ, RZ, R136 ;  /* 0x000000ffff847224 */ /* 0x002fe200078e0088 */
[----:B------:R-:W-:Y:S01]  /*36ee0*/  MOV R133, R137 ;  /* 0x0000008900857202 */ /* 0x000fe20000000f00 */
[----:B------:R-:W-:Y:S02]  /*36ef0*/  STL [R1+0x1ef0], R136 ;  /* 0x001ef08801007387 */ /* 0x000fe40000100800 */
[--C-:B------:R-:W-:Y:S01]  /*36f00*/  IMAD.X R135, R135, 0x1, R0.reuse, P3 ;  /* 0x0000000187877824 */ /* 0x100fe200018e0600 */
[----:B------:R-:W-:Y:S01]  /*36f10*/  IADD3 R138, P4, R138, R6, RZ ;  /* 0x000000068a8a7210 */ /* 0x000fe20007f9e0ff */
[----:B------:R-:W-:Y:S04]  /*36f20*/  STL [R1+0x1eec], R137 ;  /* 0x001eec8901007387 */ /* 0x000fe80000100800 */
[----:B------:R-:W-:Y:S01]  /*36f30*/  STL [R1+0x1ef8], R134 ;  /* 0x001ef88601007387 */ /* 0x000fe20000100800 */
[----:B------:R-:W-:-:S03]  /*36f40*/  IMAD.X R139, R139, 0x1, R0, P4 ;  /* 0x000000018b8b7824 */ /* 0x000fc600020e0600 */
[----:B------:R1:W-:Y:S04]  /*36f50*/  LDGSTS.E [R4+0xc000], [R132.64], P1 ;  /* 0x0c00000084047fae */ /* 0x0003e80008921844 */
[----:B------:R2:W-:Y:S04]  /*36f60*/  STL [R1+0x1ef4], R135 ;  /* 0x001ef48701007387 */ /* 0x0005e80000100800 */
[----:B------:R-:W-:Y:S01]  /*36f70*/  STL [R1+0x1f00], R138 ;  /* 0x001f008a01007387 */ /* 0x000fe20000100800 */
[----:B-1----:R-:W-:Y:S01]  /*36f80*/  MOV R132, R134 ;  /* 0x0000008600847202 */ /* 0x002fe20000000f00 */
[----:B------:R-:W-:-:S02]  /*36f90*/  IMAD.MOV.U32 R133, RZ, RZ, R135 ;  /* 0x000000ffff857224 */ /* 0x000fc400078e0087 */
[----:B--2---:R-:W2:Y:S04]  /*36fa0*/  LDL.LU.64 R134, [R1+0x18b0] ;  /* 0x0018b00001867983 */ /* 0x004ea80000300a00 */
[----:B------:R1:W-:Y:S04]  /*36fb0*/  STL [R1+0x1efc], R139 ;  /* 0x001efc8b01007387 */ /* 0x0003e80000100800 */
[----:B------:R-:W3:Y:S04]  /*36fc0*/  LDL.LU.64 R136, [R1+0x18a8] ;  /* 0x0018a80001887983 */ /* 0x000ee80000300a00 */
[----:B------:R4:W-:Y:S02]  /*36fd0*/  LDGSTS.E [R4+0xc100], [R132.64], P1 ;  /* 0x0c10000084047fae */ /* 0x0009e40008921844 */
[----:B----4-:R-:W-:Y:S01]  /*36fe0*/  IMAD.MOV.U32 R132, RZ, RZ, R138 ;  /* 0x000000ffff847224 */ /* 0x010fe200078e008a */
[----:B------:R-:W-:-:S02]  /*36ff0*/  MOV R133, R139 ;  /* 0x0000008b00857202 */ /* 0x000fc40000000f00 */
[----:B-1----:R-:W4:Y:S04]  /*37000*/  LDL.LU.64 R138, [R1+0x18a0] ;  /* 0x0018a000018a7983 */ /* 0x002f280000300a00 */
        /* <DEDUP_REMOVED lines=10> */
[----:B------:R-:W4:Y:S04]  /*370b0*/  LDL.LU R162, [R1+0x192c] ;  /* 0x00192c0001a27983 */ /* 0x000f280000300800 */
[----:B------:R-:W4:Y:S04]  /*370c0*/  LDL.LU R161, [R1+0x1930] ;  /* 0x0019300001a17983 */ /* 0x000f280000300800 */
[----:B------:R-:W4:Y:S04]  /*370d0*/  LDL.LU R160, [R1+0x1934] ;  /* 0x0019340001a07983 */ /* 0x000f280000300800 */
[----:B------:R-:W4:Y:S04]  /*370e0*/  LDL.LU R159, [R1+0x1938] ;  /* 0x00193800019f7983 */ /* 0x000f280000300800 */
[----:B------:R-:W4:Y:S04]  /*370f0*/  LDL.LU R158, [R1+0x193c] ;  /* 0x00193c00019e7983 */ /* 0x000f280000300800 */
[----:B------:R-:W4:Y:S01]  /*37100*/  LDL.LU R157, [R1+0x1940] ;  /* 0x00194000019d7983 */ /* 0x000f220000300800 */
[----:B------:R-:W-:-:S03]  /*37110*/  ISETP.GT.AND P3, PT, R3, 0x1c, PT ;  /* 0x0000001c0300780c */ /* 0x000fc60003f64270 */
[----:B------:R1:W-:Y:S01]  /*37120*/  LDGSTS.E [R4+0xc200], [R132.64], P1 ;  /* 0x0c20000084047fae */ /* 0x0003e20008921844 */
[----:B------:R-:W-:-:S04]  /*37130*/  ISETP.GT.AND P4, PT, R3, 0x1, PT ;  /* 0x000000010300780c */ /* 0x000fc80003f84270 */
[----:B------:R-:W-:Y:S02]  /*37140*/  SEL R5, RZ, 0x4, !P4 ;  /* 0x00000004ff057807 */ /* 0x000fe40006000000 */
[----:B-1----:R-:W-:-:S04]  /*37150*/  SEL R132, RZ, 0x4, !P3 ;  /* 0x00000004ff847807 */ /* 0x002fc80005800000 */
[----:B------:R-:W-:Y:S02]  /*37160*/  SEL R132, R132, RZ, !P0 ;  /* 0x000000ff84847207 */ /* 0x000fe40004000000 */
[----:B------:R-:W-:Y:S02]  /*37170*/  SEL R5, R5, RZ, !P0 ;  /* 0x000000ff05057207 */ /* 0x000fe40004000000 */
[----:B------:R-:W-:Y:S02]  /*37180*/  ISETP.NE.U32.AND P4, PT, R132, RZ, PT ;  /* 0x000000ff8400720c */ /* 0x000fe40003f85070 */
[----:B------:R-:W-:Y:S02]  /*37190*/  ISETP.NE.U32.AND P3, PT, R5, RZ, PT ;  /* 0x000000ff0500720c */ /* 0x000fe40003f65070 */
[----:B--2---:R-:W-:-:S05]  /*371a0*/  IADD3 R132, P5, R134, R6, RZ ;  /* 0x0000000686847210 */ /* 0x004fca0007fbe0ff */
[----:B------:R-:W-:Y:S01]  /*371b0*/  IMAD.X R5, R135, 0x1, R0, P5 ;  /* 0x0000000187057824 */ /* 0x000fe200028e0600 */
[----:B---3--:R-:W-:-:S05]  /*371c0*/  IADD3 R134, P5, R136, R6, RZ ;  /* 0x0000000688867210 */ /* 0x008fca0007fbe0ff */
[----:B------:R-:W-:Y:S01]  /*371d0*/  IMAD.X R133, R137, 0x1, R0, P5 ;  /* 0x0000000189857824 */ /* 0x000fe200028e0600 */
[----:B----4-:R-:W-:-:S04]  /*371e0*/  IADD3 R136, P5, R138, R6, RZ ;  /* 0x000000068a887210 */ /* 0x010fc80007fbe0ff */
[----:B------:R-:W-:Y:S02]  /*371f0*/  IADD3.X R135, R139, R0, RZ, P5, !PT ;  /* 0x000000008b877210 */ /* 0x000fe40002ffe4ff */
[----:B------:R-:W-:-:S05]  /*37200*/  IADD3 R138, P5, R140, R6, RZ ;  /* 0x000000068c8a7210 */ /* 0x000fca0007fbe0ff */
[----:B------:R-:W-:Y:S01]  /*37210*/  IMAD.X R137, R141, 0x1, R0, P5 ;  /* 0x000000018d897824 */ /* 0x000fe200028e0600 */
[----:B------:R-:W-:-:S05]  /*37220*/  IADD3 R140, P5, R142, R6, RZ ;  /* 0x000000068e8c7210 */ /* 0x000fca0007fbe0ff */
[----:B------:R-:W-:Y:S01]  /*37230*/  IMAD.X R139, R143, 0x1, R0, P5 ;  /* 0x000000018f8b7824 */ /* 0x000fe200028e0600 */
[----:B------:R-:W-:-:S04]  /*37240*/  IADD3 R142, P5, R144, R6, RZ ;  /* 0x00000006908e7210 */ /* 0x000fc80007fbe0ff */
        /* <DEDUP_REMOVED lines=13> */
[----:B------:R-:W-:Y:S01]  /*37320*/  IADD3 R156, P5, R166, R6, RZ ;  /* 0x00000006a69c7210 */ /* 0x000fe20007fbe0ff */
[----:B------:R-:W-:Y:S01]  /*37330*/  IMAD.MOV.U32 R194, RZ, RZ, R132 ;  /* 0x000000ffffc27224 */ /* 0x000fe200078e0084 */
[----:B------:R-:W-:-:S03]  /*37340*/  MOV R195, R5 ;  /* 0x0000000500c37202 */ /* 0x000fc60000000f00 */
[----:B------:R-:W-:Y:S01]  /*37350*/  IMAD.X R155, R167, 0x1, R0, P5 ;  /* 0x00000001a79b7824 */ /* 0x000fe200028e0600 */
[----:B------:R-:W-:Y:S01]  /*37360*/  IADD3 R161, P5, R161, R6, RZ ;  /* 0x00000006a1a17210 */ /* 0x000fe20007fbe0ff */
[----:B------:R-:W-:Y:S01]  /*37370*/  IMAD.MOV.U32 R192, RZ, RZ, R134 ;  /* 0x000000ffffc07224 */ /* 0x000fe200078e0086 */
[----:B------:R-:W-:Y:S01]  /*37380*/  MOV R190, R136 ;  /* 0x0000008800be7202 */ /* 0x000fe20000000f00 */
[----:B------:R-:W-:Y:S01]  /*37390*/  IMAD.MOV.U32 R193, RZ, RZ, R133 ;  /* 0x000000ffffc17224 */ /* 0x000fe200078e0085 */
[----:B------:R-:W-:Y:S01]  /*373a0*/  MOV R189, R137 ;  /* 0x0000008900bd7202 */ /* 0x000fe20000000f00 */
[----:B------:R-:W-:Y:S01]  /*373b0*/  IMAD.MOV.U32 R191, RZ, RZ, R135 ;  /* 0x000000ffffbf7224 */ /* 0x000fe200078e0087 */
[----:B------:R-:W-:Y:S01]  /*373c0*/  STL [R1+0x1930], R161 ;  /* 0x001930a101007387 */ /* 0x000fe20000100800 */
[----:B------:R-:W-:Y:S01]  /*373d0*/  IMAD.MOV.U32 R188, RZ, RZ, R138 ;  /* 0x000000ffffbc7224 */ /* 0x000fe200078e008a */
[----:B------:R-:W-:Y:S01]  /*373e0*/  MOV R166, R142 ;  /* 0x0000008e00a67202 */ /* 0x000fe20000000f00 */
[----:B------:R-:W-:Y:S01]  /*373f0*/  IMAD.MOV.U32 R186, RZ, RZ, R140 ;  /* 0x000000ffffba7224 */ /* 0x000fe200078e008c */
[----:B------:R-:W-:Y:S01]  /*37400*/  STL.64 [R1+0x18b0], R194 ;  /* 0x0018b0c201007387 */ /* 0x000fe20000100a00 */
        /* <DEDUP_REMOVED lines=20> */
[----:B------:R-:W-:-:S03]  /*37550*/  IMAD.MOV.U32 R170, RZ, RZ, R156 ;  /* 0x000000ffffaa7224 */ /* 0x000fc600078e009c */
[----:B------:R-:W-:Y:S04]  /*37560*/  STL.64 [R1+0x17c8], R184 ;  /* 0x0017c8b801007387 */ /* 0x000fe80000100a00 */
[----:B------:R-:W-:Y:S04]  /*37570*/  STL.64 [R1+0x17c0], R180 ;  /* 0x0017c0b401007387 */ /* 0x000fe80000100a00 */
[----:B------:R-:W-:Y:S04]  /*37580*/  STL.64 [R1+0x17b8], R178 ;  /* 0x0017b8b201007387 */ /* 0x000fe80000100a00 */
[----:B------:R-:W-:Y:S04]  /*37590*/  STL.64 [R1+0x17b0], R176 ;  /* 0x0017b0b001007387 */ /* 0x000fe80000100a00 */
[----:B------:R-:W-:Y:S04]  /*375a0*/  STL.64 [R1+0x17a8], R174 ;  /* 0x0017a8ae01007387 */ /* 0x000fe80000100a00 */
[----:B------:R-:W-:Y:S04]  /*375b0*/  STL.64 [R1+0x17a0], R172 ;  /* 0x0017a0ac01007387 */ /* 0x000fe80000100a00 */
[----:B------:R-:W-:Y:S04]  /*375c0*/  STL.64 [R1+0x1798], R170 ;  /* 0x001798aa01007387 */ /* 0x000fe80000100a00 */
[----:B------:R-:W2:Y:S04]  /*375d0*/  LDL.LU R140, [R1+0x1948] ;  /* 0x00194800018c7983 */ /* 0x000ea80000300800 */
[----:B------:R-:W3:Y:S04]  /*375e0*/  LDL.LU R138, [R1+0x1950] ;  /* 0x00195000018a7983 */ /* 0x000ee80000300800 */
[----:B------:R-:W4:Y:S04]  /*375f0*/  LDL.LU R141, [R1+0x1944] ;  /* 0x00194400018d7983 */ /* 0x000f280000300800 */
[----:B------:R-:W4:Y:S04]  /*37600*/  LDL.LU R139, [R1+0x194c] ;  /* 0x00194c00018b7983 */ /* 0x000f280000300800 */
        /* <DEDUP_REMOVED lines=8> */
[----:B------:R-:W4:Y:S04]  /*37690*/  LDL.LU R135, [R1+0x1958] ;  /* 0x0019580001877983 */ /* 0x000f280000300800 */
[----:B------:R1:W-:Y:S04]  /*376a0*/  LDGSTS.E [R4+0xe300], [R176.64], P4 ;  /* 0x0e300000b0047fae */ /* 0x0003e8000a121844 */
[----:B------:R-:W4:Y:S04]  /*376b0*/  LDL.LU R134, [R1+0x1960] ;  /* 0x0019600001867983 */ /* 0x000f280000300800 */
[----:B------:R1:W-:Y:S04]  /*376c0*/  LDGSTS.E [R4+0xe400], [R174.64], P4 ;  /* 0x0e400000ae047fae */ /* 0x0003e8000a121844 */
[----:B------:R1:W-:Y:S04]  /*376d0*/  LDGSTS.E [R4+0xe500], [R172.64], P4 ;  /* 0x0e500000ac047fae */ /* 0x0003e8000a121844 */
[----:B------:R1:W-:Y:S04]  /*376e0*/  LDGSTS.E [R4+0xe600], [R170.64], P4 ;  /* 0x0e600000aa047fae */ /* 0x0003e8000a121844 */
[----:B------:R-:W4:Y:S04]  /*376f0*/  LDL.LU R137, [R1+0x1954] ;  /* 0x0019540001897983 */ /* 0x000f280000300800 */
[----:B------:R1:W-:Y:S04]  /*37700*/  LDGSTS.E [R4+0xe700], [R166.64], P4 ;  /* 0x0e700000a6047fae */ /* 0x0003e8000a121844 */
[----:B-1----:R-:W4:Y:S01]  /*37710*/  LDL.LU R4, [R1+0x195c] ;  /* 0x00195c0001047983 */ /* 0x002f220000300800 */
[-C--:B------:R-:W-:Y:S01]  /*37720*/  IADD3 R159, P1, R159, R6.reuse, RZ ;  /* 0x000000069f9f7210 */ /* 0x080fe20007f3e0ff */
[----:B------:R-:W-:Y:S01]  /*37730*/  IMAD.X R162, R162, 0x1, R0, P5 ;  /* 0x00000001a2a27824 */ /* 0x000fe200028e0600 */
[----:B------:R-:W-:-:S02]  /*37740*/  IADD3 R157, P4, R157, R6, RZ ;  /* 0x000000069d9d7210 */ /* 0x000fc40007f9e0ff */
[----:B------:R-:W-:Y:S02]  /*37750*/  IADD3.X R160, R160, R0, RZ, P1, !PT ;  /* 0x00000000a0a07210 */ /* 0x000fe40000ffe4ff */
[----:B------:R-:W-:Y:S01]  /*37760*/  STL [R1+0x192c], R162 ;  /* 0x00192ca201007387 */ /* 0x000fe20000100800 */
[----:B------:R-:W-:-:S03]  /*37770*/  IMAD.X R158, R158, 0x1, R0, P4 ;  /* 0x000000019e9e7824 */ /* 0x000fc600020e0600 */
[----:B------:R-:W-:Y:S04]  /*37780*/  STL [R1+0x1938], R159 ;  /* 0x0019389f01007387 */ /* 0x000fe80000100800 */
[----:B------:R-:W-:Y:S04]  /*37790*/  STL [R1+0x1934], R160 ;  /* 0x001934a001007387 */ /* 0x000fe80000100800 */
[----:B------:R-:W-:Y:S04]  /*377a0*/  STL [R1+0x1940], R157 ;  /* 0x0019409d01007387 */ /* 0x000fe80000100800 */
[----:B------:R-:W-:Y:S04]  /*377b0*/  STL [R1+0x193c], R158 ;  /* 0x00193c9e01007387 */ /* 0x000fe80000100800 */
[----:B------:R-:W4:Y:S04]  /*377c0*/  LDL.LU R147, [R1+0x1964] ;  /* 0x0019640001937983 */ /* 0x000f280000300800 */
[----:B------:R-:W4:Y:S04]  /*377d0*/  LDL.LU R136, [R1+0x1968] ;  /* 0x0019680001887983 */ /* 0x000f280000300800 */
[----:B------:R-:W4:Y:S04]  /*377e0*/  LDL.LU R146, [R1+0x1a2c] ;  /* 0x001a2c0001927983 */ /* 0x000f280000300800 */
[----:B------:R-:W4:Y:S01]  /*377f0*/  LDL.LU R145, [R1+0x1a30] ;  /* 0x001a300001917983 */ /* 0x000f220000300800 */
[----:B------:R-:W-:-:S05]  /*37800*/  LOP3.LUT R182, R182, 0x3f, RZ, 0xc0, !PT ;  /* 0x0000003fb6b67812 */ /* 0x000fca00078ec0ff */
[----:B------:R-:W-:-:S05]  /*37810*/  IMAD.SHL.U32 R182, R182, 0x4, RZ ;  /* 0x00000004b6b67824 */ /* 0x000fca00078e00ff */
[----:B------:R-:W-:Y:S01]  /*37820*/  LOP3.LUT R163, R182, 0x20, RZ, 0x3c, !PT ;  /* 0x00000020b6a37812 */ /* 0x000fe200078e3cff */
[----:B------:R-:W-:Y:S02]  /*37830*/  IMAD.MOV.U32 R132, RZ, RZ, R161 ;  /* 0x000000ffff847224 */ /* 0x000fe400078e00a1 */
[----:B------:R-:W-:Y:S01]  /*37840*/  IMAD.MOV.U32 R133, RZ, RZ, R162 ;  /* 0x000000ffff857224 */ /* 0x000fe200078e00a2 */
[----:B------:R-:W-:-:S05]  /*37850*/  LEA R5, R7, R163, 0x10 ;  /* 0x000000a307057211 */ /* 0x000fca00078e80ff */
[----:B------:R1:W-:Y:S02]  /*37860*/  LDGSTS.E [R5+0x800], [R132.64], P3 ;  /* 0x0080000084057fae */ /* 0x0003e40009921844 */
[----:B-1----:R-:W-:Y:S01]  /*37870*/  IMAD.MOV.U32 R132, RZ, RZ, R159 ;  /* 0x000000ffff847224 */ /* 0x002fe200078e009f */
[----:B------:R-:W-:-:S05]  /*37880*/  MOV R133, R160 ;  /* 0x000000a000857202 */ /* 0x000fca0000000f00 */
[----:B------:R1:W-:Y:S02]  /*37890*/  LDGSTS.E [R5+0x900], [R132.64], P3 ;  /* 0x0090000084057fae */ /* 0x0003e40009921844 */
[----:B-1----:R-:W-:Y:S02]  /*378a0*/  IMAD.MOV.U32 R132, RZ, RZ, R157 ;  /* 0x000000ffff847224 */ /* 0x002fe400078e009d */
[----:B------:R-:W-:-:S05]  /*378b0*/  IMAD.MOV.U32 R133, RZ, RZ, R158 ;  /* 0x000000ffff857224 */ /* 0x000fca00078e009e */
[----:B------:R1:W-:Y:S01]  /*378c0*/  LDGSTS.E [R5+0xa00], [R132.64], P3 ;  /* 0x00a0000084057fae */ /* 0x0003e20009921844 */
[-C--:B--2---:R-:W-:Y:S02]  /*378d0*/  IADD3 R140, P1, R140, R6.reuse, RZ ;  /* 0x000000068c8c7210 */ /* 0x084fe40007f3e0ff */
[----:B---3--:R-:W-:Y:S02]  /*378e0*/  IADD3 R138, P4, R138, R6, RZ ;  /* 0x000000068a8a7210 */ /* 0x008fe40007f9e0ff */
[----:B----4-:R-:W-:Y:S01]  /*378f0*/  IADD3.X R141, R141, R0, RZ, P1, !PT ;  /* 0x000000008d8d7210 */ /* 0x010fe20000ffe4ff */
[----:B------:R-:W-:Y:S02]  /*37900*/  STL [R1+0x1948], R140 ;  /* 0x0019488c01007387 */ /* 0x000fe40000100800 */
[----:B------:R-:W-:Y:S02]  /*37910*/  IMAD.X R139, R139, 0x1, R0, P4 ;  /* 0x000000018b8b7824 */ /* 0x000fe400020e0600 */
[----:B------:R-:W-:Y:S01]  /*37920*/  STL [R1+0x1944], R141 ;  /* 0x0019448d01007387 */ /* 0x000fe20000100800 */
[----:B-1----:R-:W-:Y:S01]  /*37930*/  IMAD.MOV.U32 R132, RZ, RZ, R140 ;  /* 0x000000ffff847224 */ /* 0x002fe200078e008c */
[----:B------:R-:W-:-:S02]  /*37940*/  MOV R133, R141 ;  /* 0x0000008d00857202 */ /* 0x000fc40000000f00 */
[----:B------:R1:W-:Y:S04]  /*37950*/  STL [R1+0x1950], R138 ;  /* 0x0019508a01007387 */ /* 0x0003e80000100800 */
[----:B------:R2:W-:Y:S04]  /*37960*/  STL [R1+0x194c], R139 ;  /* 0x00194c8b01007387 */ /* 0x0005e80000100800 */
[----:B------:R-:W3:Y:S04]  /*37970*/  LDL.LU R144, [R1+0x1a34] ;  /* 0x001a340001907983 */ /* 0x000ee80000300800 */
[----:B------:R-:W4:Y:S04]  /*37980*/  LDL.LU R143, [R1+0x1a38] ;  /* 0x001a3800018f7983 */ /* 0x000f280000300800 */
[----:B------:R1:W-:Y:S04]  /*37990*/  LDGSTS.E [R5+0xb00], [R132.64], P3 ;  /* 0x00b0000084057fae */ /* 0x0003e80009921844 */
[----:B------:R-:W3:Y:S01]  /*379a0*/  LDL.LU R142, [R1+0x1a3c] ;  /* 0x001a3c00018e7983 */ /* 0x000ee20000300800 */
[----:B-1----:R-:W-:-:S03]  /*379b0*/  IMAD.MOV.U32 R132, RZ, RZ, R138 ;  /* 0x000000ffff847224 */ /* 0x002fc600078e008a */
[----:B------:R-:W3:Y:S01]  /*379c0*/  LDL.LU R138, [R1+0x1a40] ;  /* 0x001a4000018a7983 */ /* 0x000ee20000300800 */
[-C--:B------:R-:W-:Y:S01]  /*379d0*/  IADD3 R135, P1, R135, R6.reuse, RZ ;  /* 0x0000000687877210 */ /* 0x080fe20007f3e0ff */
[----:B------:R-:W-:Y:S01]  /*379e0*/  IMAD.MOV.U32 R133, RZ, RZ, R139 ;  /* 0x000000ffff857224 */ /* 0x000fe200078e008b */
[----:B------:R-:W-:-:S03]  /*379f0*/  IADD3 R134, P4, R134, R6, RZ ;  /* 0x0000000686867210 */ /* 0x000fc60007f9e0ff */
[----:B------:R-:W-:Y:S04]  /*37a00*/  STL [R1+0x1958], R135 ;  /* 0x0019588701007387 */ /* 0x000fe80000100800 */
[----:B------:R1:W-:Y:S01]  /*37a10*/  LDGSTS.E [R5+0xc00], [R132.64], P3 ;  /* 0x00c0000084057fae */ /* 0x0003e20009921844 */
[----:B------:R-:W-:-:S05]  /*37a20*/  IADD3.X R137, R137, R0, RZ, P1, !PT ;  /* 0x0000000089897210 */ /* 0x000fca0000ffe4ff */
[----:B------:R1:W-:Y:S04]  /*37a30*/  STL [R1+0x1954], R137 ;  /* 0x0019548901007387 */ /* 0x0003e80000100800 */
[----:B------:R-:W-:Y:S01]  /*37a40*/  STL [R1+0x1960], R134 ;  /* 0x0019608601007387 */ /* 0x000fe20000100800 */
[----:B------:R-:W-:Y:S01]  /*37a50*/  IMAD.X R4, R4, 0x1, R0, P4 ;  /* 0x0000000104047824 */ /* 0x000fe200020e0600 */
[----:B-1----:R-:W-:-:S04]  /*37a60*/  MOV R133, R137 ;  /* 0x0000008900857202 */ /* 0x002fc80000000f00 */
[----:B------:R1:W-:Y:S04]  /*37a70*/  STL [R1+0x195c], R4 ;  /* 0x00195c0401007387 */ /* 0x0003e80000100800 */
[----:B------:R-:W3:Y:S04]  /*37a80*/  LDL.LU R141, [R1+0x1a44] ;  /* 0x001a4400018d7983 */ /* 0x000ee80000300800 */
[----:B------:R-:W3:Y:S04]  /*37a90*/  LDL.LU R140, [R1+0x1a48] ;  /* 0x001a4800018c7983 */ /* 0x000ee80000300800 */
[----:B--2---:R-:W2:Y:S04]  /*37aa0*/  LDL.LU R139, [R1+0x1a4c] ;  /* 0x001a4c00018b7983 */ /* 0x004ea80000300800 */
[----:B------:R-:W2:Y:S01]  /*37ab0*/  LDL.LU R137, [R1+0x1a50] ;  /* 0x001a500001897983 */ /* 0x000ea20000300800 */
[----:B------:R-:W-:Y:S01]  /*37ac0*/  IMAD.MOV.U32 R132, RZ, RZ, R135 ;  /* 0x000000ffff847224 */ /* 0x000fe200078e0087 */
[----:B------:R-:W-:-:S02]  /*37ad0*/  ISETP.GT.AND P1, PT, R3, 0x5, PT ;  /* 0x000000050300780c */ /* 0x000fc40003f24270 */
[----:B------:R-:W2:Y:S04]  /*37ae0*/  LDL.LU R135, [R1+0x1a58] ;  /* 0x001a580001877983 */ /* 0x000ea80000300800 */
[----:B------:R1:W-:Y:S01]  /*37af0*/  LDGSTS.E [R5+0xd00], [R132.64], P3 ;  /* 0x00d0000084057fae */ /* 0x0003e20009921844 */
[----:B------:R-:W-:-:S04]  /*37b00*/  IADD3 R136, P4, R136, R6, RZ ;  /* 0x0000000688887210 */ /* 0x000fc80007f9e0ff */
[----:B------:R-:W-:Y:S02]  /*37b10*/  IADD3.X R147, R147, R0, RZ, P4, !PT ;  /* 0x0000000093937210 */ /* 0x000fe400027fe4ff */
[----:B------:R-:W-:Y:S01]  /*37b20*/  IADD3 R145, P5, R145, R6, RZ ;  /* 0x0000000691917210 */ /* 0x000fe20007fbe0ff */
[----:B-1----:R-:W-:Y:S01]  /*37b30*/  IMAD.MOV.U32 R133, RZ, RZ, R4 ;  /* 0x000000ffff857224 */ /* 0x002fe200078e0004 */
[----:B------:R-:W-:Y:S01]  /*37b40*/  SEL R4, RZ, 0x4, !P1 ;  /* 0x00000004ff047807 */ /* 0x000fe20004800000 */
[----:B------:R-:W-:Y:S02]  /*37b50*/  IMAD.MOV.U32 R132, RZ, RZ, R134 ;  /* 0x000000ffff847224 */ /* 0x000fe400078e0086 */
[----:B------:R-:W2:Y:S01]  /*37b60*/  LDL.LU R134, [R1+0x1a60] ;  /* 0x001a600001867983 */ /* 0x000ea20000300800 */
[----:B------:R-:W-:Y:S01]  /*37b70*/  SEL R4, R4, RZ, !P0 ;  /* 0x000000ff04047207 */ /* 0x000fe20004000000 */
[----:B------:R-:W-:Y:S02]  /*37b80*/  IMAD.X R146, R146, 0x1, R0, P5 ;  /* 0x0000000192927824 */ /* 0x000fe400028e0600 */
[----:B------:R1:W-:Y:S01]  /*37b90*/  STL [R1+0x1968], R136 ;  /* 0x0019688801007387 */ /* 0x0003e20000100800 */
[----:B------:R-:W-:-:S03]  /*37ba0*/  ISETP.NE.U32.AND P1, PT, R4, RZ, PT ;  /* 0x000000ff0400720c */ /* 0x000fc60003f25070 */
[----:B------:R1:W-:Y:S04]  /*37bb0*/  LDGSTS.E [R5+0xe00], [R132.64], P3 ;  /* 0x00e0000084057fae */ /* 0x0003e80009921844 */
[----:B------:R3:W-:Y:S04]  /*37bc0*/  STL [R1+0x1964], R147 ;  /* 0x0019649301007387 */ /* 0x0007e80000100800 */
[----:B------:R-:W-:Y:S01]  /*37bd0*/  STL [R1+0x1a30], R145 ;  /* 0x001a309101007387 */ /* 0x000fe20000100800 */
[----:B-1----:R-:W-:-:S03]  /*37be0*/  IMAD.MOV.U32 R132, RZ, RZ, R136 ;  /* 0x000000ffff847224 */ /* 0x002fc600078e0088 */
[----:B------:R-:W2:Y:S04]  /*37bf0*/  LDL.LU R136, [R1+0x1a54] ;  /* 0x001a540001887983 */ /* 0x000ea80000300800 */
[----:B------:R-:W-:Y:S04]  /*37c00*/  STL [R1+0x1a2c], R146 ;  /* 0x001a2c9201007387 */ /* 0x000fe80000100800 */
[----:B------:R-:W2:Y:S01]  /*37c10*/  LDL.LU R4, [R1+0x1a5c] ;  /* 0x001a5c0001047983 */ /* 0x000ea20000300800 */
[----:B------:R-:W-:-:S05]  /*37c20*/  MOV R133, R147 ;  /* 0x0000009300857202 */ /* 0x000fca0000000f00 */
[----:B------:R1:W-:Y:S02]  /*37c30*/  LDGSTS.E [R5+0xf00], [R132.64], P3 ;  /* 0x00f0000084057fae */ /* 0x0003e40009921844 */
[----:B-1----:R-:W-:Y:S02]  /*37c40*/  IMAD.MOV.U32 R132, RZ, RZ, R145 ;  /* 0x000000ffff847224 */ /* 0x002fe400078e0091 */
[----:B------:R-:W-:-:S05]  /*37c50*/  IMAD.MOV.U32 R133, RZ, RZ, R146 ;  /* 0x000000ffff857224 */ /* 0x000fca00078e0092 */
[----:B------:R1:W-:Y:S01]  /*37c60*/  LDGSTS.E [R5+0x2800], [R132.64], P1 ;  /* 0x0280000084057fae */ /* 0x0003e20008921844 */
[----:B----4-:R-:W-:-:S04]  /*37c70*/  IADD3 R143, P3, R143, R6, RZ ;  /* 0x000000068f8f7210 */ /* 0x010fc80007f7e0ff */
[----:B---3--:R-:W-:Y:S01]  /*37c80*/  IADD3.X R144, R144, R0, RZ, P3, !PT ;  /* 0x0000000090907210 */ /* 0x008fe20001ffe4ff */
[----:B-1----:R-:W-:Y:S01]  /*37c90*/  IMAD.MOV.U32 R132, RZ, RZ, R143 ;  /* 0x000000ffff847224 */ /* 0x002fe200078e008f */
[----:B------:R-:W-:Y:S02]  /*37ca0*/  STL [R1+0x1a38], R143 ;  /* 0x001a388f01007387 */ /* 0x000fe40000100800 */
[----:B------:R-:W-:Y:S02]  /*37cb0*/  MOV R133, R144 ;  /* 0x0000009000857202 */ /* 0x000fe40000000f00 */
[----:B------:R-:W-:Y:S04]  /*37cc0*/  STL [R1+0x1a34], R144 ;  /* 0x001a349001007387 */ /* 0x000fe80000100800 */
[----:B------:R1:W-:Y:S01]  /*37cd0*/  LDGSTS.E [R5+0x2900], [R132.64], P1 ;  /* 0x0290000084057fae */ /* 0x0003e20008921844 */
[----:B------:R-:W-:-:S05]  /*37ce0*/  IADD3 R138, P4, R138, R6, RZ ;  /* 0x000000068a8a7210 */ /* 0x000fca0007f9e0ff */
[----:B------:R-:W-:Y:S01]  /*37cf0*/  IMAD.X R142, R142, 0x1, R0, P4 ;  /* 0x000000018e8e7824 */ /* 0x000fe200020e0600 */
[----:B------:R3:W-:Y:S01]  /*37d00*/  STL [R1+0x1a40], R138 ;  /* 0x001a408a01007387 */ /* 0x0007e20000100800 */
[----:B-1----:R-:W-:-:S03]  /*37d10*/  IMAD.MOV.U32 R132, RZ, RZ, R138 ;  /* 0x000000ffff847224 */ /* 0x002fc600078e008a */
[----:B------:R1:W-:Y:S04]  /*37d20*/  STL [R1+0x1a3c], R142 ;  /* 0x001a3c8e01007387 */ /* 0x0003e80000100800 */
[----:B------:R-:W4:Y:S04]  /*37d30*/  LDL.LU R147, [R1+0x1a64] ;  /* 0x001a640001937983 */ /* 0x000f280000300800 */
[----:B---3--:R-:W3:Y:S01]  /*37d40*/  LDL.LU R138, [R1+0x1a68] ;  /* 0x001a6800018a7983 */ /* 0x008ee20000300800 */
[----:B------:R-:W-:-:S03]  /*37d50*/  IMAD.MOV.U32 R133, RZ, RZ, R142 ;  /* 0x000000ffff857224 */ /* 0x000fc600078e008e */
[----:B------:R-:W4:Y:S04]  /*37d60*/  LDL.LU R146, [R1+0x1b2c] ;  /* 0x001b2c0001927983 */ /* 0x000f280000300800 */
[----:B------:R-:W4:Y:S04]  /*37d70*/  LDL.LU R145, [R1+0x1b30] ;  /* 0x001b300001917983 */ /* 0x000f280000300800 */
[----:B------:R1:W-:Y:S01]  /*37d80*/  LDGSTS.E [R5+0x2a00], [R132.64], P1 ;  /* 0x02a0000084057fae */ /* 0x0003e20008921844 */
[----:B------:R-:W-:-:S04]  /*37d90*/  IADD3 R140, P3, R140, R6, RZ ;  /* 0x000000068c8c7210 */ /* 0x000fc80007f7e0ff */
[----:B------:R-:W-:Y:S02]  /*37da0*/  IADD3.X R141, R141, R0, RZ, P3, !PT ;  /* 0x000000008d8d7210 */ /* 0x000fe40001ffe4ff */
[----:B--2---:R-:W-:Y:S01]  /*37db0*/  IADD3 R137, P4, R137, R6, RZ ;  /* 0x0000000689897210 */ /* 0x004fe20007f9e0ff */
[----:B------:R-:W-:Y:S01]  /*37dc0*/  STL [R1+0x1a48], R140 ;  /* 0x001a488c01007387 */ /* 0x000fe20000100800 */
[----:B-1----:R-:W-:-:S03]  /*37dd0*/  IMAD.MOV.U32 R132, RZ, RZ, R140 ;  /* 0x000000ffff847224 */ /* 0x002fc600078e008c */
[----:B------:R-:W-:Y:S01]  /*37de0*/  IMAD.X R139, R139, 0x1, R0, P4 ;  /* 0x000000018b8b7824 */ /* 0x000fe200020e0600 */
[----:B------:R-:W-:Y:S01]  /*37df0*/  STL [R1+0x1a44], R141 ;  /* 0x001a448d01007387 */ /* 0x000fe20000100800 */
[----:B------:R-:W-:-:S03]  /*37e00*/  MOV R133, R141 ;  /* 0x0000008d00857202 */ /* 0x000fc60000000f00 */
[----:B------:R1:W-:Y:S04]  /*37e10*/  STL [R1+0x1a50], R137 ;  /* 0x001a508901007387 */ /* 0x0003e80000100800 */
[----:B------:R2:W-:Y:S04]  /*37e20*/  STL [R1+0x1a4c], R139 ;  /* 0x001a4c8b01007387 */ /* 0x0005e80000100800 */
[----:B------:R-:W4:Y:S04]  /*37e30*/  LDL.LU R144, [R1+0x1b34] ;  /* 0x001b340001907983 */ /* 0x000f280000300800 */
[----:B------:R-:W4:Y:S04]  /*37e40*/  LDL.LU R143, [R1+0x1b38] ;  /* 0x001b3800018f7983 */ /* 0x000f280000300800 */
[----:B------:R1:W-:Y:S04]  /*37e50*/  LDGSTS.E [R5+0x2b00], [R132.64], P1 ;  /* 0x02b0000084057fae */ /* 0x0003e80008921844 */
[----:B------:R-:W4:Y:S01]  /*37e60*/  LDL.LU R142, [R1+0x1b3c] ;  /* 0x001b3c00018e7983 */ /* 0x000f220000300800 */
[----:B-1----:R-:W-:-:S03]  /*37e70*/  IMAD.MOV.U32 R132, RZ, RZ, R137 ;  /* 0x000000ffff847224 */ /* 0x002fc600078e0089 */
[----:B------:R-:W4:Y:S01]  /*37e80*/  LDL.LU R137, [R1+0x1b40] ;  /* 0x001b400001897983 */ /* 0x000f220000300800 */
[-C--:B------:R-:W-:Y:S02]  /*37e90*/  IADD3 R135, P3, R135, R6.reuse, RZ ;  /* 0x0000000687877210 */ /* 0x080fe40007f7e0ff */
[----:B------:R-:W-:Y:S02]  /*37ea0*/  IADD3 R134, P4, R134, R6, RZ ;  /* 0x0000000686867210 */ /* 0x000fe40007f9e0ff */
[----:B------:R-:W-:Y:S01]  /*37eb0*/  IADD3.X R136, R136, R0, RZ, P3, !PT ;  /* 0x0000000088887210 */ /* 0x000fe20001ffe4ff */
[----:B------:R-:W-:Y:S01]  /*37ec0*/  IMAD.MOV.U32 R133, RZ, RZ, R139 ;  /* 0x000000ffff857224 */ /* 0x000fe200078e008b */
[----:B------:R-:W-:Y:S01]  /*37ed0*/  STL [R1+0x1a58], R135 ;  /* 0x001a588701007387 */ /* 0x000fe20000100800 */
[----:B------:R-:W-:-:S03]  /*37ee0*/  IMAD.X R4, R4, 0x1, R0, P4 ;  /* 0x0000000104047824 */ /* 0x000fc600020e0600 */
[----:B------:R1:W-:Y:S04]  /*37ef0*/  STL [R1+0x1a54], R136 ;  /* 0x001a548801007387 */ /* 0x0003e80000100800 */
[----:B------:R-:W-:Y:S04]  /*37f00*/  STL [R1+0x1a60], R134 ;  /* 0x001a608601007387 */ /* 0x000fe80000100800 */
[----:B------:R1:W-:Y:S04]  /*37f10*/  STL [R1+0x1a5c], R4 ;  /* 0x001a5c0401007387 */ /* 0x0003e80000100800 */
[----:B------:R-:W4:Y:S04]  /*37f20*/  LDL.LU R141, [R1+0x1b44] ;  /* 0x001b4400018d7983 */ /* 0x000f280000300800 */
[----:B------:R1:W-:Y:S04]  /*37f30*/  LDGSTS.E [R5+0x2c00], [R132.64], P1 ;  /* 0x02c0000084057fae */ /* 0x0003e80008921844 */
[----:B------:R-:W4:Y:S04]  /*37f40*/  LDL.LU R140, [R1+0x1b48] ;  /* 0x001b4800018c7983 */ /* 0x000f280000300800 */
[----:B--2---:R-:W2:Y:S01]  /*37f50*/  LDL.LU R139, [R1+0x1b4c] ;  /* 0x001b4c00018b7983 */ /* 0x004ea20000300800 */
[----:B-1----:R-:W-:-:S03]  /*37f60*/  MOV R133, R136 ;  /* 0x0000008800857202 */ /* 0x002fc60000000f00 */
[----:B------:R-:W2:Y:S01]  /*37f70*/  LDL.LU R136, [R1+0x1b50] ;  /* 0x001b500001887983 */ /* 0x000ea20000300800 */
[----:B------:R-:W-:Y:S01]  /*37f80*/  IMAD.MOV.U32 R132, RZ, RZ, R135 ;  /* 0x000000ffff847224 */ /* 0x000fe200078e0087 */
[----:B------:R-:W-:Y:S02]  /*37f90*/  ISETP.GT.AND P3, PT, R3, 0x9, PT ;  /* 0x000000090300780c */ /* 0x000fe40003f64270 */
[----:B------:R-:W2:Y:S04]  /*37fa0*/  LDL.LU R135, [R1+0x1b58] ;  /* 0x001b580001877983 */ /* 0x000ea80000300800 */
[----:B------:R1:W-:Y:S02]  /*37fb0*/  LDGSTS.E [R5+0x2d00], [R132.64], P1 ;  /* 0x02d0000084057fae */ /* 0x0003e40008921844 */
[----:B-1----:R-:W-:Y:S01]  /*37fc0*/  IMAD.MOV.U32 R133, RZ, RZ, R4 ;  /* 0x000000ffff857224 */ /* 0x002fe200078e0004 */
[----:B------:R-:W-:Y:S01]  /*37fd0*/  SEL R4, RZ, 0x4, !P3 ;  /* 0x00000004ff047807 */ /* 0x000fe20005800000 */
[----:B------:R-:W-:-:S02]  /*37fe0*/  IMAD.MOV.U32 R132, RZ, RZ, R134 ;  /* 0x000000ffff847224 */ /* 0x000fc400078e0086 */
[----:B------:R-:W2:Y:S01]  /*37ff0*/  LDL.LU R134, [R1+0x1b60] ;  /* 0x001b600001867983 */ /* 0x000ea20000300800 */
[----:B------:R-:W-:-:S03]  /*38000*/  SEL R4, R4, RZ, !P0 ;  /* 0x000000ff04047207 */ /* 0x000fc60004000000 */
[----:B------:R1:W-:Y:S01]  /*38010*/  LDGSTS.E [R5+0x2e00], [R132.64], P1 ;  /* 0x02e0000084057fae */ /* 0x0003e20008921844 */
[----:B------:R-:W-:Y:S02]  /*38020*/  ISETP.NE.U32.AND P3, PT, R4, RZ, PT ;  /* 0x000000ff0400720c */ /* 0x000fe40003f65070 */
[----:B---3--:R-:W-:-:S04]  /*38030*/  IADD3 R138, P4, R138, R6, RZ ;  /* 0x000000068a8a7210 */ /* 0x008fc80007f9e0ff */
[----:B----4-:R-:W-:Y:S01]  /*38040*/  IADD3.X R147, R147, R0, RZ, P4, !PT ;  /* 0x0000000093937210 */ /* 0x010fe200027fe4ff */
[----:B-1----:R-:W-:Y:S01]  /*38050*/  IMAD.MOV.U32 R132, RZ, RZ, R138 ;  /* 0x000000ffff847224 */ /* 0x002fe200078e008a */
[----:B------:R-:W-:Y:S02]  /*38060*/  IADD3 R145, P5, R145, R6, RZ ;  /* 0x0000000691917210 */ /* 0x000fe40007fbe0ff */
[----:B------:R-:W-:-:S03]  /*38070*/  MOV R133, R147 ;  /* 0x0000009300857202 */ /* 0x000fc60000000f00 */
[----:B------:R-:W-:Y:S02]  /*38080*/  IMAD.X R146, R146, 0x1, R0, P5 ;  /* 0x0000000192927824 */ /* 0x000fe400028e0600 */
[----:B------:R1:W-:Y:S04]  /*38090*/  LDGSTS.E [R5+0x2f00], [R132.64], P1 ;  /* 0x02f0000084057fae */ /* 0x0003e80008921844 */
[----:B------:R3:W-:Y:S04]  /*380a0*/  STL [R1+0x1a68], R138 ;  /* 0x001a688a01007387 */ /* 0x0007e80000100800 */
[----:B------:R4:W-:Y:S01]  /*380b0*/  STL [R1+0x1a64], R147 ;  /* 0x001a649301007387 */ /* 0x0009e20000100800 */
[----:B-1----:R-:W-:-:S03]  /*380c0*/  IMAD.MOV.U32 R132, RZ, RZ, R145 ;  /* 0x000000ffff847224 */ /* 0x002fc600078e0091 */
[----:B------:R-:W-:Y:S01]  /*380d0*/  STL [R1+0x1b30], R145 ;  /* 0x001b309101007387 */ /* 0x000fe20000100800 */
[----:B------:R-:W-:-:S03]  /*380e0*/  IMAD.MOV.U32 R133, RZ, RZ, R146 ;  /* 0x000000ffff857224 */ /* 0x000fc600078e0092 */
[----:B---3--:R-:W3:Y:S04]  /*380f0*/  LDL.LU R138, [R1+0x1b54] ;  /* 0x001b5400018a7983 */ /* 0x008ee80000300800 */
[----:B------:R-:W-:Y:S04]  /*38100*/  STL [R1+0x1b2c], R146 ;  /* 0x001b2c9201007387 */ /* 0x000fe80000100800 */
[----:B------:R-:W3:Y:S04]  /*38110*/  LDL.LU R4, [R1+0x1b5c] ;  /* 0x001b5c0001047983 */ /* 0x000ee80000300800 */
[----:B------:R1:W-:Y:S01]  /*38120*/  LDGSTS.E [R5+0x4800], [R132.64], P3 ;  /* 0x0480000084057fae */ /* 0x0003e20009921844 */
[----:B------:R-:W-:-:S04]  /*38130*/  IADD3 R143, P1, R143, R6, RZ ;  /* 0x000000068f8f7210 */ /* 0x000fc80007f3e0ff */
[----:B------:R-:W-:Y:S01]  /*38140*/  IADD3.X R144, R144, R0, RZ, P1, !PT ;  /* 0x0000000090907210 */ /* 0x000fe20000ffe4ff */
        /* <DEDUP_REMOVED lines=10> */
[----:B----4-:R-:W3:Y:S04]  /*381f0*/  LDL.LU R147, [R1+0x1b64] ;  /* 0x001b640001937983 */ /* 0x010ee80000300800 */
[----:B------:R-:W3:Y:S04]  /*38200*/  LDL.LU R137, [R1+0x1b68] ;  /* 0x001b680001897983 */ /* 0x000ee80000300800 */
[----:B------:R-:W3:Y:S04]  /*38210*/  LDL.LU R146, [R1+0x1c2c] ;  /* 0x001c2c0001927983 */ /* 0x000ee80000300800 */
[----:B------:R-:W3:Y:S01]  /*38220*/  LDL.LU R145, [R1+0x1c30] ;  /* 0x001c300001917983 */ /* 0x000ee20000300800 */
[----:B------:R-:W-:-:S05]  /*38230*/  IMAD.MOV.U32 R133, RZ, RZ, R142 ;  /* 0x000000ffff857224 */ /* 0x000fca00078e008e */
        /* <DEDUP_REMOVED lines=11> */
[----:B------:R-:W3:Y:S04]  /*382f0*/  LDL.LU R144, [R1+0x1c34] ;  /* 0x001c340001907983 */ /* 0x000ee80000300800 */
[----:B------:R-:W3:Y:S04]  /*38300*/  LDL.LU R143, [R1+0x1c38] ;  /* 0x001c3800018f7983 */ /* 0x000ee80000300800 */
[----:B------:R1:W-:Y:S04]  /*38310*/  LDGSTS.E [R5+0x4b00], [R132.64], P3 ;  /* 0x04b0000084057fae */ /* 0x0003e80009921844 */
[----:B------:R-:W3:Y:S01]  /*38320*/  LDL.LU R142, [R1+0x1c3c] ;  /* 0x001c3c00018e7983 */ /* 0x000ee20000300800 */
[----:B-1----:R-:W-:-:S03]  /*38330*/  IMAD.MOV.U32 R132, RZ, RZ, R136 ;  /* 0x000000ffff847224 */ /* 0x002fc600078e0088 */
[----:B------:R-:W3:Y:S01]  /*38340*/  LDL.LU R136, [R1+0x1c40] ;  /* 0x001c400001887983 */ /* 0x000ee20000300800 */
[-C--:B------:R-:W-:Y:S02]  /*38350*/  IADD3 R135, P1, R135, R6.reuse, RZ ;  /* 0x0000000687877210 */ /* 0x080fe40007f3e0ff */
[----:B------:R-:W-:Y:S01]  /*38360*/  IADD3 R134, P4, R134, R6, RZ ;  /* 0x0000000686867210 */ /* 0x000fe20007f9e0ff */
[----:B------:R-:W-:Y:S02]  /*38370*/  IMAD.MOV.U32 R133, RZ, RZ, R139 ;  /* 0x000000ffff857224 */ /* 0x000fe400078e008b */
[----:B------:R-:W-:Y:S04]  /*38380*/  STL [R1+0x1b58], R135 ;  /* 0x001b588701007387 */ /* 0x000fe80000100800 */
[----:B------:R1:W-:Y:S02]  /*38390*/  LDGSTS.E [R5+0x4c00], [R132.64], P3 ;  /* 0x04c0000084057fae */ /* 0x0003e40009921844 */
[----:B-1----:R-:W-:Y:S01]  /*383a0*/  IMAD.MOV.U32 R132, RZ, RZ, R135 ;  /* 0x000000ffff847224 */ /* 0x002fe200078e0087 */
[----:B---3--:R-:W-:-:S05]  /*383b0*/  IADD3.X R138, R138, R0, RZ, P1, !PT ;  /* 0x000000008a8a7210 */ /* 0x008fca0000ffe4ff */
[----:B------:R1:W-:Y:S01]  /*383c0*/  STL [R1+0x1b54], R138 ;  /* 0x001b548a01007387 */ /* 0x0003e20000100800 */
[----:B------:R-:W-:-:S03]  /*383d0*/  IMAD.X R4, R4, 0x1, R0, P4 ;  /* 0x0000000104047824 */ /* 0x000fc600020e0600 */
[----:B------:R-:W-:Y:S01]  /*383e0*/  STL [R1+0x1b60], R134 ;  /* 0x001b608601007387 */ /* 0x000fe20000100800 */
[----:B------:R-:W-:-:S03]  /*383f0*/  MOV R133, R138 ;  /* 0x0000008a00857202 */ /* 0x000fc60000000f00 */
[----:B------:R3:W-:Y:S04]  /*38400*/  STL [R1+0x1b5c], R4 ;  /* 0x001b5c0401007387 */ /* 0x0007e80000100800 */
[----:B------:R-:W4:Y:S01]  /*38410*/  LDL.LU R141, [R1+0x1c44] ;  /* 0x001c4400018d7983 */ /* 0x000f220000300800 */
[----:B------:R-:W-:-:S03]  /*38420*/  ISETP.GT.AND P1, PT, R3, 0xd, PT ;  /* 0x0000000d0300780c */ /* 0x000fc60003f24270 */
[----:B------:R-:W4:Y:S04]  /*38430*/  LDL.LU R140, [R1+0x1c48] ;  /* 0x001c4800018c7983 */ /* 0x000f280000300800 */
[----:B--2---:R-:W2:Y:S04]  /*38440*/  LDL.LU R139, [R1+0x1c4c] ;  /* 0x001c4c00018b7983 */ /* 0x004ea80000300800 */
[----:B-1----:R-:W2:Y:S04]  /*38450*/  LDL.LU R138, [R1+0x1c50] ;  /* 0x001c5000018a7983 */ /* 0x002ea80000300800 */
[----:B------:R1:W-:Y:S04]  /*38460*/  LDGSTS.E [R5+0x4d00], [R132.64], P3 ;  /* 0x04d0000084057fae */ /* 0x0003e80009921844 */
[----:B------:R-:W2:Y:S01]  /*38470*/  LDL.LU R135, [R1+0x1c58] ;  /* 0x001c580001877983 */ /* 0x000ea20000300800 */
[----:B-1----:R-:W-:-:S02]  /*38480*/  IMAD.MOV.U32 R132, RZ, RZ, R134 ;  /* 0x000000ffff847224 */ /* 0x002fc400078e0086 */
[----:B------:R-:W-:Y:S01]  /*38490*/  IMAD.MOV.U32 R133, RZ, RZ, R4 ;  /* 0x000000ffff857224 */ /* 0x000fe200078e0004 */
[----:B---3--:R-:W-:Y:S01]  /*384a0*/  SEL R4, RZ, 0x4, !P1 ;  /* 0x00000004ff047807 */ /* 0x008fe20004800000 */
[----:B------:R-:W3:Y:S03]  /*384b0*/  LDL.LU R134, [R1+0x1c60] ;  /* 0x001c600001867983 */ /* 0x000ee60000300800 */
[----:B------:R-:W-:Y:S01]  /*384c0*/  SEL R4, R4, RZ, !P0 ;  /* 0x000000ff04047207 */ /* 0x000fe20004000000 */
[----:B------:R1:W-:Y:S03]  /*384d0*/  LDGSTS.E [R5+0x4e00], [R132.64], P3 ;  /* 0x04e0000084057fae */ /* 0x0003e60009921844 */
[----:B------:R-:W-:Y:S02]  /*384e0*/  ISETP.NE.U32.AND P1, PT, R4, RZ, PT ;  /* 0x000000ff0400720c */ /* 0x000fe40003f25070 */
[----:B------:R-:W-:-:S04]  /*384f0*/  IADD3 R137, P4, R137, R6, RZ ;  /* 0x0000000689897210 */ /* 0x000fc80007f9e0ff */
[----:B------:R-:W-:Y:S02]  /*38500*/  IADD3.X R147, R147, R0, RZ, P4, !PT ;  /* 0x0000000093937210 */ /* 0x000fe400027fe4ff */
[----:B------:R-:W-:Y:S01]  /*38510*/  IADD3 R145, P5, R145, R6, RZ ;  /* 0x0000000691917210 */ /* 0x000fe20007fbe0ff */
[----:B------:R1:W-:Y:S02]  /*38520*/  STL [R1+0x1b68], R137 ;  /* 0x001b688901007387 */ /* 0x0003e40000100800 */
[----:B-1----:R-:W-:Y:S02]  /*38530*/  IMAD.MOV.U32 R132, RZ, RZ, R137 ;  /* 0x000000ffff847224 */ /* 0x002fe400078e0089 */
[----:B------:R-:W-:Y:S01]  /*38540*/  IMAD.X R146, R146, 0x1, R0, P5 ;  /* 0x0000000192927824 */ /* 0x000fe200028e0600 */
[----:B------:R1:W-:Y:S04]  /*38550*/  STL [R1+0x1b64], R147 ;  /* 0x001b649301007387 */ /* 0x0003e80000100800 */
[----:B------:R-:W-:Y:S04]  /*38560*/  STL [R1+0x1c30], R145 ;  /* 0x001c309101007387 */ /* 0x000fe80000100800 */
[----:B------:R-:W3:Y:S01]  /*38570*/  LDL.LU R137, [R1+0x1c54] ;  /* 0x001c540001897983 */ /* 0x000ee20000300800 */
[----:B------:R-:W-:-:S03]  /*38580*/  MOV R133, R147 ;  /* 0x0000009300857202 */ /* 0x000fc60000000f00 */
[----:B------:R-:W-:Y:S04]  /*38590*/  STL [R1+0x1c2c], R146 ;  /* 0x001c2c9201007387 */ /* 0x000fe80000100800 */
[----:B------:R-:W3:Y:S04]  /*385a0*/  LDL.LU R4, [R1+0x1c5c] ;  /* 0x001c5c0001047983 */ /* 0x000ee80000300800 */
[----:B------:R1:W-:Y:S02]  /*385b0*/  LDGSTS.E [R5+0x4f00], [R132.64], P3 ;  /* 0x04f0000084057fae */ /* 0x0003e40009921844 */
[----:B-1----:R-:W-:Y:S01]  /*385c0*/  IMAD.MOV.U32 R132, RZ, RZ, R145 ;  /* 0x000000ffff847224 */ /* 0x002fe200078e0091 */
[----:B------:R-:W-:Y:S01]  /*385d0*/  IADD3 R143, P3, R143, R6, RZ ;  /* 0x000000068f8f7210 */ /* 0x000fe20007f7e0ff */
[----:B------:R-:W-:-:S03]  /*385e0*/  IMAD.MOV.U32 R133, RZ, RZ, R146 ;  /* 0x000000ffff857224 */ /* 0x000fc600078e0092 */
[----:B------:R-:W-:Y:S02]  /*385f0*/  IADD3.X R144, R144, R0, RZ, P3, !PT ;  /* 0x0000000090907210 */ /* 0x000fe40001ffe4ff */
        /* <DEDUP_REMOVED lines=10> */
[----:B------:R-:W3:Y:S01]  /*386a0*/  LDL.LU R147, [R1+0x1c64] ;  /* 0x001c640001937983 */ /* 0x000ee20000300800 */
[----:B-1----:R-:W-:-:S03]  /*386b0*/  IMAD.MOV.U32 R132, RZ, RZ, R136 ;  /* 0x000000ffff847224 */ /* 0x002fc600078e0088 */
[----:B------:R-:W3:Y:S04]  /*386c0*/  LDL.LU R136, [R1+0x1c68] ;  /* 0x001c680001887983 */ /* 0x000ee80000300800 */
[----:B------:R-:W3:Y:S04]  /*386d0*/  LDL.LU R146, [R1+0x1d2c] ;  /* 0x001d2c0001927983 */ /* 0x000ee80000300800 */
[----:B------:R-:W3:Y:S01]  /*386e0*/  LDL.LU R145, [R1+0x1d30] ;  /* 0x001d300001917983 */ /* 0x000ee20000300800 */
[----:B------:R-:W-:-:S05]  /*386f0*/  IMAD.MOV.U32 R133, RZ, RZ, R142 ;  /* 0x000000ffff857224 */ /* 0x000fca00078e008e */
[----:B------:R1:W-:Y:S01]  /*38700*/  LDGSTS.E [R5+0x6a00], [R132.64], P1 ;  /* 0x06a0000084057fae */ /* 0x0003e20008921844 */
[----:B----4-:R-:W-:-:S04]  /*38710*/  IADD3 R140, P3, R140, R6, RZ ;  /* 0x000000068c8c7210 */ /* 0x010fc80007f7e0ff */
[----:B------:R-:W-:Y:S02]  /*38720*/  IADD3.X R141, R141, R0, RZ, P3, !PT ;  /* 0x000000008d8d7210 */ /* 0x000fe40001ffe4ff */
[----:B--2---:R-:W-:Y:S01]  /*38730*/  IADD3 R138, P4, R138, R6, RZ ;  /* 0x000000068a8a7210 */ /* 0x004fe20007f9e0ff */
[----:B------:R-:W-:Y:S01]  /*38740*/  STL [R1+0x1c48], R140 ;  /* 0x001c488c01007387 */ /* 0x000fe20000100800 */
[----:B-1----:R-:W-:-:S03]  /*38750*/  IMAD.MOV.U32 R132, RZ, RZ, R140 ;  /* 0x000000ffff847224 */ /* 0x002fc600078e008c */
[----:B------:R-:W-:Y:S01]  /*38760*/  IMAD.X R139, R139, 0x1, R0, P4 ;  /* 0x000000018b8b7824 */ /* 0x000fe200020e0600 */
[----:B------:R1:W-:Y:S01]  /*38770*/  STL [R1+0x1c44], R141 ;  /* 0x001c448d01007387 */ /* 0x0003e20000100800 */
[----:B------:R-:W-:Y:S02]  /*38780*/  MOV R133, R141 ;  /* 0x0000008d00857202 */ /* 0x000fe40000000f00 */
[-C--:B------:R-:W-:Y:S01]  /*38790*/  IADD3 R135, P3, R135, R6.reuse, RZ ;  /* 0x0000000687877210 */ /* 0x080fe20007f7e0ff */
[----:B------:R-:W-:Y:S04]  /*387a0*/  STL [R1+0x1c50], R138 ;  /* 0x001c508a01007387 */ /* 0x000fe80000100800 */
[----:B------:R2:W-:Y:S04]  /*387b0*/  STL [R1+0x1c4c], R139 ;  /* 0x001c4c8b01007387 */ /* 0x0005e80000100800 */
[----:B------:R-:W4:Y:S01]  /*387c0*/  LDL.LU R144, [R1+0x1d34] ;  /* 0x001d340001907983 */ /* 0x000f220000300800 */
[----:B---3--:R-:W-:-:S03]  /*387d0*/  IADD3 R134, P4, R134, R6, RZ ;  /* 0x0000000686867210 */ /* 0x008fc60007f9e0ff */
[----:B------:R-:W3:Y:S04]  /*387e0*/  LDL.LU R143, [R1+0x1d38] ;  /* 0x001d3800018f7983 */ /* 0x000ee80000300800 */
[----:B------:R2:W-:Y:S04]  /*387f0*/  LDGSTS.E [R5+0x6b00], [R132.64], P1 ;  /* 0x06b0000084057fae */ /* 0x0005e80008921844 */
[----:B------:R-:W4:Y:S04]  /*38800*/  LDL.LU R142, [R1+0x1d3c] ;  /* 0x001d3c00018e7983 */ /* 0x000f280000300800 */
[----:B-1----:R-:W4:Y:S01]  /*38810*/  LDL.LU R141, [R1+0x1d40] ;  /* 0x001d4000018d7983 */ /* 0x002f220000300800 */
[----:B--2---:R-:W-:-:S03]  /*38820*/  IMAD.MOV.U32 R132, RZ, RZ, R138 ;  /* 0x000000ffff847224 */ /* 0x004fc600078e008a */
[----:B------:R-:W-:Y:S01]  /*38830*/  STL [R1+0x1c58], R135 ;  /* 0x001c588701007387 */ /* 0x000fe20000100800 */
[----:B------:R-:W-:-:S05]  /*38840*/  IMAD.MOV.U32 R133, RZ, RZ, R139 ;  /* 0x000000ffff857224 */ /* 0x000fca00078e008b */
[----:B------:R1:W-:Y:S01]  /*38850*/  LDGSTS.E [R5+0x6c00], [R132.64], P1 ;  /* 0x06c0000084057fae */ /* 0x0003e20008921844 */
[----:B------:R-:W-:-:S05]  /*38860*/  IADD3.X R137, R137, R0, RZ, P3, !PT ;  /* 0x0000000089897210 */ /* 0x000fca0001ffe4ff */
[----:B------:R2:W-:Y:S01]  /*38870*/  STL [R1+0x1c54], R137 ;  /* 0x001c548901007387 */ /* 0x0005e20000100800 */
[----:B------:R-:W-:-:S03]  /*38880*/  IMAD.X R4, R4, 0x1, R0, P4 ;  /* 0x0000000104047824 */ /* 0x000fc600020e0600 */
[----:B------:R2:W-:Y:S01]  /*38890*/  STL [R1+0x1c60], R134 ;  /* 0x001c608601007387 */ /* 0x0005e20000100800 */
[----:B-1----:R-:W-:-:S03]  /*388a0*/  MOV R133, R137 ;  /* 0x0000008900857202 */ /* 0x002fc60000000f00 */
[----:B------:R-:W4:Y:S04]  /*388b0*/  LDL.LU R139, [R1+0x1d48] ;  /* 0x001d4800018b7983 */ /* 0x000f280000300800 */
[----:B------:R1:W-:Y:S04]  /*388c0*/  STL [R1+0x1c5c], R4 ;  /* 0x001c5c0401007387 */ /* 0x0003e80000100800 */
[----:B--2---:R-:W3:Y:S04]  /*388d0*/  LDL.LU R137, [R1+0x1d50] ;  /* 0x001d500001897983 */ /* 0x004ee80000300800 */
[----:B------:R-:W3:Y:S01]  /*388e0*/  LDL.LU R140, [R1+0x1d44] ;  /* 0x001d4400018c7983 */ /* 0x000ee20000300800 */
[----:B------:R-:W-:-:S03]  /*388f0*/  IMAD.MOV.U32 R132, RZ, RZ, R135 ;  /* 0x000000ffff847224 */ /* 0x000fc600078e0087 */
[----:B------:R-:W3:Y:S01]  /*38900*/  LDL.LU R138, [R1+0x1d4c] ;  /* 0x001d4c00018a7983 */ /* 0x000ee20000300800 */
[----:B------:R-:W-:-:S03]  /*38910*/  ISETP.GT.AND P3, PT, R3, 0x11, PT ;  /* 0x000000110300780c */ /* 0x000fc60003f64270 */
[----:B------:R1:W-:Y:S04]  /*38920*/  LDGSTS.E [R5+0x6d00], [R132.64], P1 ;  /* 0x06d0000084057fae */ /* 0x0003e80008921844 */
[----:B------:R-:W3:Y:S01]  /*38930*/  LDL.LU R135, [R1+0x1d58] ;  /* 0x001d580001877983 */ /* 0x000ee20000300800 */
[----:B-1----:R-:W-:Y:S02]  /*38940*/  IMAD.MOV.U32 R132, RZ, RZ, R134 ;  /* 0x000000ffff847224 */ /* 0x002fe400078e0086 */
[----:B------:R-:W-:Y:S01]  /*38950*/  IMAD.MOV.U32 R133, RZ, RZ, R4 ;  /* 0x000000ffff857224 */ /* 0x000fe200078e0004 */
[----:B------:R-:W3:Y:S01]  /*38960*/  LDL.LU R134, [R1+0x1d60] ;  /* 0x001d600001867983 */ /* 0x000ee20000300800 */
[----:B------:R-:W-:-:S03]  /*38970*/  SEL R4, RZ, 0x4, !P3 ;  /* 0x00000004ff047807 */ /* 0x000fc60005800000 */
[----:B------:R1:W-:Y:S01]  /*38980*/  LDGSTS.E [R5+0x6e00], [R132.64], P1 ;  /* 0x06e0000084057fae */ /* 0x0003e20008921844 */
[----:B------:R-:W-:Y:S02]  /*38990*/  SEL R4, R4, RZ, !P0 ;  /* 0x000000ff04047207 */ /* 0x000fe40004000000 */
[----:B------:R-:W-:-:S04]  /*389a0*/  IADD3 R136, P4, R136, R6, RZ ;  /* 0x0000000688887210 */ /* 0x000fc80007f9e0ff */
[----:B------:R-:W-:Y:S01]  /*389b0*/  IADD3.X R147, R147, R0, RZ, P4, !PT ;  /* 0x0000000093937210 */ /* 0x000fe200027fe4ff */
[----:B------:R1:W-:Y:S01]  /*389c0*/  STL [R1+0x1c68], R136 ;  /* 0x001c688801007387 */ /* 0x0003e20000100800 */
[----:B------:R-:W-:-:S03]  /*389d0*/  IADD3 R145, P5, R145, R6, RZ ;  /* 0x0000000691917210 */ /* 0x000fc60007fbe0ff */
[----:B------:R3:W-:Y:S01]  /*389e0*/  STL [R1+0x1c64], R147 ;  /* 0x001c649301007387 */ /* 0x0007e20000100800 */
[----:B-1----:R-:W-:-:S03]  /*389f0*/  IMAD.MOV.U32 R132, RZ, RZ, R136 ;  /* 0x000000ffff847224 */ /* 0x002fc600078e0088 */
[----:B------:R-:W-:Y:S01]  /*38a00*/  STL [R1+0x1d30], R145 ;  /* 0x001d309101007387 */ /* 0x000fe20000100800 */
[----:B------:R-:W-:-:S03]  /*38a10*/  IMAD.X R146, R146, 0x1, R0, P5 ;  /* 0x0000000192927824 */ /* 0x000fc600028e0600 */
[----:B------:R-:W3:Y:S01]  /*38a20*/  LDL.LU R136, [R1+0x1d54] ;  /* 0x001d540001887983 */ /* 0x000ee20000300800 */
[----:B------:R-:W-:-:S03]  /*38a30*/  ISETP.NE.U32.AND P3, PT, R4, RZ, PT ;  /* 0x000000ff0400720c */ /* 0x000fc60003f65070 */
[----:B------:R1:W-:Y:S04]  /*38a40*/  STL [R1+0x1d2c], R146 ;  /* 0x001d2c9201007387 */ /* 0x0003e80000100800 */
[----:B------:R-:W3:Y:S01]  /*38a50*/  LDL.LU R4, [R1+0x1d5c] ;  /* 0x001d5c0001047983 */ /* 0x000ee20000300800 */
[----:B------:R-:W-:-:S05]  /*38a60*/  MOV R133, R147 ;  /* 0x0000009300857202 */ /* 0x000fca0000000f00 */
[----:B------:R1:W-:Y:S02]  /*38a70*/  LDGSTS.E [R5+0x6f00], [R132.64], P1 ;  /* 0x06f0000084057fae */ /* 0x0003e40008921844 */
[----:B-1----:R-:W-:Y:S02]  /*38a80*/  IMAD.MOV.U32 R132, RZ, RZ, R145 ;  /* 0x000000ffff847224 */ /* 0x002fe400078e0091 */
[----:B------:R-:W-:-:S05]  /*38a90*/  IMAD.MOV.U32 R133, RZ, RZ, R146 ;  /* 0x000000ffff857224 */ /* 0x000fca00078e0092 */
[----:B------:R1:W-:Y:S01]  /*38aa0*/  LDGSTS.E [R5+0x8800], [R132.64], P3 ;  /* 0x0880000084057fae */ /* 0x0003e20009921844 */
[----:B---3--:R-:W-:-:S04]  /*38ab0*/  IADD3 R143, P1, R143, R6, RZ ;  /* 0x000000068f8f7210 */ /* 0x008fc80007f3e0ff */
[----:B----4-:R-:W-:Y:S01]  /*38ac0*/  IADD3.X R144, R144, R0, RZ, P1, !PT ;  /* 0x0000000090907210 */ /* 0x010fe20000ffe4ff */
[----:B------:R-:W-:Y:S01]  /*38ad0*/  STL [R1+0x1d38], R143 ;  /* 0x001d388f01007387 */ /* 0x000fe20000100800 */
[----:B------:R-:W-:-:S03]  /*38ae0*/  IADD3 R141, P4, R141, R6, RZ ;  /* 0x000000068d8d7210 */ /* 0x000fc60007f9e0ff */
[----:B------:R3:W-:Y:S02]  /*38af0*/  STL [R1+0x1d34], R144 ;  /* 0x001d349001007387 */ /* 0x0007e40000100800 */
[----:B------:R-:W-:Y:S02]  /*38b00*/  IMAD.X R142, R142, 0x1, R0, P4 ;  /* 0x000000018e8e7824 */ /* 0x000fe400020e0600 */
[----:B------:R-:W-:Y:S04]  /*38b10*/  STL [R1+0x1d40], R141 ;  /* 0x001d408d01007387 */ /* 0x000fe80000100800 */
[----:B------:R4:W-:Y:S04]  /*38b20*/  STL [R1+0x1d3c], R142 ;  /* 0x001d3c8e01007387 */ /* 0x0009e80000100800 */
[----:B------:R-:W2:Y:S01]  /*38b30*/  LDL.LU R150, [R1+0x1d68] ;  /* 0x001d680001967983 */ /* 0x000ea20000300800 */
[----:B-1----:R-:W-:Y:S01]  /*38b40*/  IMAD.MOV.U32 R132, RZ, RZ, R143 ;  /* 0x000000ffff847224 */ /* 0x002fe200078e008f */
[----:B------:R-:W-:-:S05]  /*38b50*/  IADD3 R139, P1, R139, R6, RZ ;  /* 0x000000068b8b7210 */ /* 0x000fca0007f3e0ff */
[----:B------:R-:W-:Y:S01]  /*38b60*/  STL [R1+0x1d48], R139 ;  /* 0x001d488b01007387 */ /* 0x000fe20000100800 */
[----:B---3--:R-:W-:Y:S02]  /*38b70*/  IADD3 R137, P4, R137, R6, RZ ;  /* 0x0000000689897210 */ /* 0x008fe40007f9e0ff */
[----:B------:R-:W-:-:S05]  /*38b80*/  IADD3.X R140, R140, R0, RZ, P1, !PT ;  /* 0x000000008c8c7210 */ /* 0x000fca0000ffe4ff */
[----:B------:R1:W-:Y:S04]  /*38b90*/  STL [R1+0x1d44], R140 ;  /* 0x001d448c01007387 */ /* 0x0003e80000100800 */
[----:B------:R-:W-:Y:S04]  /*38ba0*/  STL [R1+0x1d50], R137 ;  /* 0x001d508901007387 */ /* 0x000fe80000100800 */
[----:B------:R-:W3:Y:S01]  /*38bb0*/  LDL.LU R151, [R1+0x1d64] ;  /* 0x001d640001977983 */ /* 0x000ee20000300800 */
[----:B------:R-:W-:-:S05]  /*38bc0*/  IMAD.X R138, R138, 0x1, R0, P4 ;  /* 0x000000018a8a7824 */ /* 0x000fca00020e0600 */
[----:B------:R1:W-:Y:S04]  /*38bd0*/  STL [R1+0x1d4c], R138 ;  /* 0x001d4c8a01007387 */ /* 0x0003e80000100800 */
[----:B------:R-:W3:Y:S04]  /*38be0*/  LDL.LU R149, [R1+0x1e2c] ;  /* 0x001e2c0001957983 */ /* 0x000ee80000300800 */
[----:B------:R-:W3:Y:S01]  /*38bf0*/  LDL.LU R148, [R1+0x1e30] ;  /* 0x001e300001947983 */ /* 0x000ee20000300800 */
[----:B------:R-:W-:Y:S02]  /*38c00*/  MOV R133, R144 ;  /* 0x0000009000857202 */ /* 0x000fe40000000f00 */
[-C--:B------:R-:W-:Y:S01]  /*38c10*/  IADD3 R135, P1, R135, R6.reuse, RZ ;  /* 0x0000000687877210 */ /* 0x080fe20007f3e0ff */
[----:B------:R-:W3:Y:S04]  /*38c20*/  LDL.LU R147, [R1+0x1e34] ;  /* 0x001e340001937983 */ /* 0x000ee80000300800 */
[----:B------:R-:W3:Y:S01]  /*38c30*/  LDL.LU R146, [R1+0x1e38] ;  /* 0x001e380001927983 */ /* 0x000ee20000300800 */
[----:B------:R-:W-:-:S03]  /*38c40*/  IADD3 R134, P4, R134, R6, RZ ;  /* 0x0000000686867210 */ /* 0x000fc60007f9e0ff */
[----:B------:R1:W-:Y:S04]  /*38c50*/  LDGSTS.E [R5+0x8900], [R132.64], P3 ;  /* 0x0890000084057fae */ /* 0x0003e80009921844 */
[----:B------:R-:W3:Y:S01]  /*38c60*/  LDL.LU R144, [R1+0x1e40] ;  /* 0x001e400001907983 */ /* 0x000ee20000300800 */
[----:B-1----:R-:W-:-:S03]  /*38c70*/  IMAD.MOV.U32 R133, RZ, RZ, R142 ;  /* 0x000000ffff857224 */ /* 0x002fc600078e008e */
[----:B----4-:R-:W4:Y:S01]  /*38c80*/  LDL.LU R142, [R1+0x1e48] ;  /* 0x001e4800018e7983 */ /* 0x010f220000300800 */
[----:B------:R-:W-:-:S03]  /*38c90*/  IMAD.MOV.U32 R132, RZ, RZ, R141 ;  /* 0x000000ffff847224 */ /* 0x000fc600078e008d */
[----:B------:R-:W-:Y:S04]  /*38ca0*/  STL [R1+0x1d58], R135 ;  /* 0x001d588701007387 */ /* 0x000fe80000100800 */
[----:B------:R1:W-:Y:S01]  /*38cb0*/  LDGSTS.E [R5+0x8a00], [R132.64], P3 ;  /* 0x08a0000084057fae */ /* 0x0003e20009921844 */
[----:B------:R-:W-:-:S05]  /*38cc0*/  IADD3.X R136, R136, R0, RZ, P1, !PT ;  /* 0x0000000088887210 */ /* 0x000fca0000ffe4ff */
[----:B------:R1:W-:Y:S01]  /*38cd0*/  STL [R1+0x1d54], R136 ;  /* 0x001d548801007387 */ /* 0x0003e20000100800 */
[----:B------:R-:W-:-:S03]  /*38ce0*/  IMAD.X R4, R4, 0x1, R0, P4 ;  /* 0x0000000104047824 */ /* 0x000fc600020e0600 */
[----:B------:R1:W-:Y:S04]  /*38cf0*/  STL [R1+0x1d60], R134 ;  /* 0x001d608601007387 */ /* 0x0003e80000100800 */
[----:B------:R-:W4:Y:S01]  /*38d00*/  LDL.LU R145, [R1+0x1e3c] ;  /* 0x001e3c0001917983 */ /* 0x000f220000300800 */
[----:B-1----:R-:W-:Y:S01]  /*38d10*/  IMAD.MOV.U32 R132, RZ, RZ, R139 ;  /* 0x000000ffff847224 */ /* 0x002fe200078e008b */
[----:B------:R-:W-:Y:S02]  /*38d20*/  MOV R133, R140 ;  /* 0x0000008c00857202 */ /* 0x000fe40000000f00 */
[----:B------:R1:W-:Y:S04]  /*38d30*/  STL [R1+0x1d5c], R4 ;  /* 0x001d5c0401007387 */ /* 0x0003e80000100800 */
[----:B------:R-:W4:Y:S04]  /*38d40*/  LDL.LU R143, [R1+0x1e44] ;  /* 0x001e4400018f7983 */ /* 0x000f280000300800 */
[----:B------:R-:W4:Y:S04]  /*38d50*/  LDL.LU R141, [R1+0x1e4c] ;  /* 0x001e4c00018d7983 */ /* 0x000f280000300800 */
[----:B------:R-:W4:Y:S04]  /*38d60*/  LDL.LU R140, [R1+0x1e50] ;  /* 0x001e5000018c7983 */ /* 0x000f280000300800 */
[----:B------:R1:W-:Y:S04]  /*38d70*/  LDGSTS.E [R5+0x8b00], [R132.64], P3 ;  /* 0x08b0000084057fae */ /* 0x0003e80009921844 */
[----:B------:R-:W4:Y:S01]  /*38d80*/  LDL.LU R139, [R1+0x1e54] ;  /* 0x001e5400018b7983 */ /* 0x000f220000300800 */
[----:B-1----:R-:W-:-:S02]  /*38d90*/  IMAD.MOV.U32 R132, RZ, RZ, R137 ;  /* 0x000000ffff847224 */ /* 0x002fc400078e0089 */
[----:B------:R-:W-:Y:S02]  /*38da0*/  IMAD.MOV.U32 R133, RZ, RZ, R138 ;  /* 0x000000ffff857224 */ /* 0x000fe400078e008a */
[----:B------:R-:W4:Y:S04]  /*38db0*/  LDL.LU R138, [R1+0x1e58] ;  /* 0x001e5800018a7983 */ /* 0x000f280000300800 */
[----:B------:R1:W-:Y:S04]  /*38dc0*/  LDGSTS.E [R5+0x8c00], [R132.64], P3 ;  /* 0x08c0000084057fae */ /* 0x0003e80009921844 */
[----:B------:R-:W4:Y:S01]  /*38dd0*/  LDL.LU R137, [R1+0x1e5c] ;  /* 0x001e5c0001897983 */ /* 0x000f220000300800 */
[----:B-1----:R-:W-:Y:S01]  /*38de0*/  IMAD.MOV.U32 R132, RZ, RZ, R135 ;  /* 0x000000ffff847224 */ /* 0x002fe200078e0087 */
[----:B------:R-:W-:-:S02]  /*38df0*/  MOV R133, R136 ;  /* 0x0000008800857202 */ /* 0x000fc40000000f00 */
[----:B------:R-:W4:Y:S04]  /*38e00*/  LDL.LU R136, [R1+0x1e60] ;  /* 0x001e600001887983 */ /* 0x000f280000300800 */
[----:B------:R1:W-:Y:S04]  /*38e10*/  LDGSTS.E [R5+0x8d00], [R132.64], P3 ;  /* 0x08d0000084057fae */ /* 0x0003e80009921844 */
[----:B------:R-:W4:Y:S01]  /*38e20*/  LDL.LU R135, [R1+0x1e64] ;  /* 0x001e640001877983 */ /* 0x000f220000300800 */
[----:B-1----:R-:W-:-:S03]  /*38e30*/  IMAD.MOV.U32 R132, RZ, RZ, R134 ;  /* 0x000000ffff847224 */ /* 0x002fc600078e0086 */
[----:B------:R-:W4:Y:S01]  /*38e40*/  LDL.LU R134, [R1+0x1e68] ;  /* 0x001e680001867983 */ /* 0x000f220000300800 */
[----:B------:R-:W-:Y:S01]  /*38e50*/  IMAD.MOV.U32 R133, RZ, RZ, R4 ;  /* 0x000000ffff857224 */ /* 0x000fe200078e0004 */
[----:B------:R-:W-:-:S04]  /*38e60*/  ISETP.GT.AND P1, PT, R3, 0x15, PT ;  /* 0x000000150300780c */ /* 0x000fc80003f24270 */
[----:B------:R-:W-:Y:S01]  /*38e70*/  SEL R4, RZ, 0x4, !P1 ;  /* 0x00000004ff047807 */ /* 0x000fe20004800000 */
[----:B------:R1:W-:Y:S03]  /*38e80*/  LDGSTS.E [R5+0x8e00], [R132.64], P3 ;  /* 0x08e0000084057fae */ /* 0x0003e60009921844 */
[----:B------:R-:W-:-:S04]  /*38e90*/  SEL R4, R4, RZ, !P0 ;  /* 0x000000ff04047207 */ /* 0x000fc80004000000 */
[----:B------:R-:W-:Y:S02]  /*38ea0*/  ISETP.NE.U32.AND P1, PT, R4, RZ, PT ;  /* 0x000000ff0400720c */ /* 0x000fe40003f25070 */
[----:B--2---:R-:W-:-:S05]  /*38eb0*/  IADD3 R150, P4, R150, R6, RZ ;  /* 0x0000000696967210 */ /* 0x004fca0007f9e0ff */
[----:B-1----:R-:W-:Y:S01]  /*38ec0*/  IMAD.MOV.U32 R132, RZ, RZ, R150 ;  /* 0x000000ffff847224 */ /* 0x002fe200078e0096 */
[----:B------:R-:W-:Y:S01]  /*38ed0*/  STL [R1+0x1d68], R150 ;  /* 0x001d689601007387 */ /* 0x000fe20000100800 */
[----:B---3--:R-:W-:-:S05]  /*38ee0*/  IADD3.X R151, R151, R0, RZ, P4, !PT ;  /* 0x0000000097977210 */ /* 0x008fca00027fe4ff */
[----:B------:R-:W-:-:S05]  /*38ef0*/  IMAD.MOV.U32 R133, RZ, RZ, R151 ;  /* 0x000000ffff857224 */ /* 0x000fca00078e0097 */
[----:B------:R1:W-:Y:S01]  /*38f00*/  LDGSTS.E [R5+0x8f00], [R132.64], P3 ;  /* 0x08f0000084057fae */ /* 0x0003e20009921844 */
[----:B------:R-:W-:-:S04]  /*38f10*/  IADD3 R148, P3, R148, R6, RZ ;  /* 0x0000000694947210 */ /* 0x000fc80007f7e0ff */
[----:B------:R-:W-:Y:S02]  /*38f20*/  IADD3.X R149, R149, R0, RZ, P3, !PT ;  /* 0x0000000095957210 */ /* 0x000fe40001ffe4ff */
[----:B------:R-:W-:Y:S01]  /*38f30*/  IADD3 R146, P4, R146, R6, RZ ;  /* 0x0000000692927210 */ /* 0x000fe20007f9e0ff */
[----:B-1----:R-:W-:Y:S01]  /*38f40*/  IMAD.MOV.U32 R132, RZ, RZ, R148 ;  /* 0x000000ffff847224 */ /* 0x002fe200078e0094 */
[----:B------:R-:W-:-:S03]  /*38f50*/  MOV R133, R149 ;  /* 0x0000009500857202 */ /* 0x000fc60000000f00 */
[----:B------:R-:W-:Y:S02]  /*38f60*/  IMAD.X R147, R147, 0x1, R0, P4 ;  /* 0x0000000193937824 */ /* 0x000fe400020e0600 */
[----:B------:R1:W-:Y:S01]  /*38f70*/  LDGSTS.E [R5+0xa800], [R132.64], P1 ;  /* 0x0a80000084057fae */ /* 0x0003e20008921844 */
[-C--:B------:R-:W-:Y:S01]  /*38f80*/  IADD3 R144, P3, R144, R6.reuse, RZ ;  /* 0x0000000690907210 */ /* 0x080fe20007f7e0ff */
[----:B-1----:R-:W-:Y:S02]  /*38f90*/  IMAD.MOV.U32 R132, RZ, RZ, R146 ;  /* 0x000000ffff847224 */ /* 0x002fe400078e0092 */
[----:B------:R-:W-:Y:S01]  /*38fa0*/  IMAD.MOV.U32 R133, RZ, RZ, R147 ;  /* 0x000000ffff857224 */ /* 0x000fe200078e0093 */
[----:B----4-:R-:W-:-:S04]  /*38fb0*/  IADD3 R142, P4, R142, R6, RZ ;  /* 0x000000068e8e7210 */ /* 0x010fc80007f9e0ff */
[----:B------:R1:W-:Y:S02]  /*38fc0*/  LDGSTS.E [R5+0xa900], [R132.64], P1 ;  /* 0x0a90000084057fae */ /* 0x0003e40008921844 */
[----:B-1----:R-:W-:Y:S01]  /*38fd0*/  IMAD.MOV.U32 R132, RZ, RZ, R144 ;  /* 0x000000ffff847224 */ /* 0x002fe200078e0090 */
[----:B------:R-:W-:-:S04]  /*38fe0*/  IADD3.X R145, R145, R0, RZ, P3, !PT ;  /* 0x0000000091917210 */ /* 0x000fc80001ffe4ff */
[----:B------:R-:W-:Y:S01]  /*38ff0*/  MOV R133, R145 ;  /* 0x0000009100857202 */ /* 0x000fe20000000f00 */
[----:B------:R-:W-:-:S04]  /*39000*/  IMAD.X R143, R143, 0x1, R0, P4 ;  /* 0x000000018f8f7824 */ /* 0x000fc800020e0600 */
[----:B------:R1:W-:Y:S01]  /*39010*/  LDGSTS.E [R5+0xaa00], [R132.64], P1 ;  /* 0x0aa0000084057fae */ /* 0x0003e20008921844 */
[----:B------:R-:W-:Y:S01]  /*39020*/  IADD3 R140, P3, R140, R6, RZ ;  /* 0x000000068c8c7210 */ /* 0x000fe20007f7e0ff */
[----:B-1----:R-:W-:Y:S02]  /*39030*/  IMAD.MOV.U32 R132, RZ, RZ, R142 ;  /* 0x000000ffff847224 */ /* 0x002fe400078e008e */
[----:B------:R-:W-:Y:S01]  /*39040*/  IMAD.MOV.U32 R133, RZ, RZ, R143 ;  /* 0x000000ffff857224 */ /* 0x000fe200078e008f */
[----:B------:R-:W-:Y:S01]  /*39050*/  IADD3.X R141, R141, R0, RZ, P3, !PT ;  /* 0x000000008d8d7210 */ /* 0x000fe20001ffe4ff */
[----:B------:R-:W-:Y:S04]  /*39060*/  STL [R1+0x1d64], R151 ;  /* 0x001d649701007387 */ /* 0x000fe80000100800 */
[----:B------:R1:W-:Y:S01]  /*39070*/  LDGSTS.E [R5+0xab00], [R132.64], P1 ;  /* 0x0ab0000084057fae */ /* 0x0003e20008921844 */
[----:B------:R-:W-:-:S03]  /*39080*/  IADD3 R138, P4, R138, R6, RZ ;  /* 0x000000068a8a7210 */ /* 0x000fc60007f9e0ff */
[----:B------:R-:W-:Y:S01]  /*39090*/  STL [R1+0x1e30], R148 ;  /* 0x001e309401007387 */ /* 0x000fe20000100800 */
[----:B-1----:R-:W-:Y:S01]  /*390a0*/  IMAD.MOV.U32 R132, RZ, RZ, R140 ;  /* 0x000000ffff847224 */ /* 0x002fe200078e008c */
[----:B------:R-:W-:Y:S01]  /*390b0*/  MOV R133, R141 ;  /* 0x0000008d00857202 */ /* 0x000fe20000000f00 */
[----:B------:R-:W-:Y:S01]  /*390c0*/  IMAD.X R139, R139, 0x1, R0, P4 ;  /* 0x000000018b8b7824 */ /* 0x000fe200020e0600 */
[----:B------:R-:W-:Y:S04]  /*390d0*/  STL [R1+0x1e2c], R149 ;  /* 0x001e2c9501007387 */ /* 0x000fe80000100800 */
[----:B------:R-:W-:Y:S04]  /*390e0*/  STL [R1+0x1e38], R146 ;  /* 0x001e389201007387 */ /* 0x000fe80000100800 */
[----:B------:R1:W-:Y:S01]  /*390f0*/  LDGSTS.E [R5+0xac00], [R132.64], P1 ;  /* 0x0ac0000084057fae */ /* 0x0003e20008921844 */
[----:B------:R-:W-:-:S03]  /*39100*/  IADD3 R136, P3, R136, R6, RZ ;  /* 0x0000000688887210 */ /* 0x000fc60007f7e0ff */
[----:B------:R-:W-:Y:S01]  /*39110*/  STL [R1+0x1e34], R147 ;  /* 0x001e349301007387 */ /* 0x000fe20000100800 */
[----:B------:R-:W-:-:S03]  /*39120*/  IADD3.X R137, R137, R0, RZ, P3, !PT ;  /* 0x0000000089897210 */ /* 0x000fc60001ffe4ff */
[----:B------:R-:W-:Y:S01]  /*39130*/  STL [R1+0x1e40], R144 ;  /* 0x001e409001007387 */ /* 0x000fe20000100800 */
[----:B-1----:R-:W-:Y:S02]  /*39140*/  IMAD.MOV.U32 R132, RZ, RZ, R138 ;  /* 0x000000ffff847224 */ /* 0x002fe400078e008a */
[----:B------:R-:W-:Y:S01]  /*39150*/  IMAD.MOV.U32 R133, RZ, RZ, R139 ;  /* 0x000000ffff857224 */ /* 0x000fe200078e008b */
[----:B------:R-:W-:Y:S04]  /*39160*/  STL [R1+0x1e3c], R145 ;  /* 0x001e3c9101007387 */ /* 0x000fe80000100800 */
[----:B------:R-:W-:Y:S01]  /*39170*/  STL [R1+0x1e48], R142 ;  /* 0x001e488e01007387 */ /* 0x000fe20000100800 */
[----:B------:R-:W-:-:S03]  /*39180*/  IADD3 R134, P4, R134, R6, RZ ;  /* 0x0000000686867210 */ /* 0x000fc60007f9e0ff */
[----:B------:R-:W-:Y:S04]  /*39190*/  STL [R1+0x1e44], R143 ;  /* 0x001e448f01007387 */ /* 0x000fe80000100800 */
[----:B------:R-:W-:Y:S01]  /*391a0*/  STL [R1+0x1e50], R140 ;  /* 0x001e508c01007387 */ /* 0x000fe20000100800 */
[----:B------:R-:W-:-:S03]  /*391b0*/  IMAD.X R135, R135, 0x1, R0, P4 ;  /* 0x0000000187877824 */ /* 0x000fc600020e0600 */
[----:B------:R1:W-:Y:S04]  /*391c0*/  LDGSTS.E [R5+0xad00], [R132.64], P1 ;  /* 0x0ad0000084057fae */ /* 0x0003e80008921844 */
[----:B------:R-:W-:Y:S04]  /*391d0*/  STL [R1+0x1e4c], R141 ;  /* 0x001e4c8d01007387 */ /* 0x000fe80000100800 */
[----:B------:R-:W-:Y:S01]  /*391e0*/  STL [R1+0x1e58], R138 ;  /* 0x001e588a01007387 */ /* 0x000fe20000100800 */
[----:B-1----:R-:W-:Y:S01]  /*391f0*/  IMAD.MOV.U32 R132, RZ, RZ, R136 ;  /* 0x000000ffff847224 */ /* 0x002fe200078e0088 */
[----:B------:R-:W-:-:S02]  /*39200*/  MOV R133, R137 ;  /* 0x0000008900857202 */ /* 0x000fc40000000f00 */
[----:B------:R-:W-:Y:S04]  /*39210*/  STL [R1+0x1e54], R139 ;  /* 0x001e548b01007387 */ /* 0x000fe80000100800 */
[----:B------:R-:W-:Y:S04]  /*39220*/  STL [R1+0x1e60], R136 ;  /* 0x001e608801007387 */ /* 0x000fe80000100800 */
[----:B------:R-:W-:Y:S04]  /*39230*/  STL [R1+0x1e5c], R137 ;  /* 0x001e5c8901007387 */ /* 0x000fe80000100800 */
[----:B------:R-:W-:Y:S04]  /*39240*/  STL [R1+0x1e68], R134 ;  /* 0x001e688601007387 */ /* 0x000fe80000100800 */
[----:B------:R1:W-:Y:S04]  /*39250*/  LDGSTS.E [R5+0xae00], [R132.64], P1 ;  /* 0x0ae0000084057fae */ /* 0x0003e80008921844 */
[----:B------:R2:W-:Y:S01]  /*39260*/  STL [R1+0x1e64], R135 ;  /* 0x001e648701007387 */ /* 0x0005e20000100800 */
[----:B-1----:R-:W-:-:S02]  /*39270*/  IMAD.MOV.U32 R132, RZ, RZ, R134 ;  /* 0x000000ffff847224 */ /* 0x002fc400078e0086 */
[----:B------:R-:W-:Y:S02]  /*39280*/  IMAD.MOV.U32 R133, RZ, RZ, R135 ;  /* 0x000000ffff857224 */ /* 0x000fe400078e0087 */
[----:B--2---:R-:W2:Y:S04]  /*39290*/  LDL.LU.64 R134, [R1+0x1888] ;  /* 0x0018880001867983 */ /* 0x004ea80000300a00 */
        /* <DEDUP_REMOVED lines=17> */
[----:B------:R1:W-:Y:S01]  /*393b0*/  LDGSTS.E [R5+0xaf00], [R132.64], P1 ;  /* 0x0af0000084057fae */ /* 0x0003e20008921844 */
[----:B------:R-:W-:-:S02]  /*393c0*/  ISETP.GT.AND P1, PT, R3, 0x19, PT ;  /* 0x000000190300780c */ /* 0x000fc40003f24270 */
[C---:B------:R-:W-:Y:S01]  /*393d0*/  ISETP.GT.AND P4, PT, R3.reuse, 0x2, PT ;  /* 0x000000020300780c */ /* 0x040fe20003f84270 */
[----:B------:R-:W4:Y:S01]  /*393e0*/  LDL.LU R165, [R1+0x1978] ;  /* 0x0019780001a57983 */ /* 0x000f220000300800 */
[----:B------:R-:W-:Y:S02]  /*393f0*/  SEL R4, RZ, 0x4, !P1 ;  /* 0x00000004ff047807 */ /* 0x000fe40004800000 */
[----:B------:R-:W-:Y:S01]  /*39400*/  ISETP.GT.AND P1, PT, R3, 0x1d, PT ;  /* 0x0000001d0300780c */ /* 0x000fe20003f24270 */
[----:B------:R-:W4:Y:S01]  /*39410*/  LDL.LU R163, [R1+0x1980] ;  /* 0x0019800001a37983 */ /* 0x000f220000300800 */
[----:B------:R-:W-:Y:S02]  /*39420*/  SEL R4, R4, RZ, !P0 ;  /* 0x000000ff04047207 */ /* 0x000fe40004000000 */
[----:B-1----:R-:W-:Y:S02]  /*39430*/  SEL R132, RZ, 0x4, !P1 ;  /* 0x00000004ff847807 */ /* 0x002fe40004800000 */
[----:B------:R-:W-:-:S02]  /*39440*/  ISETP.NE.U32.AND P3, PT, R4, RZ, PT ;  /* 0x000000ff0400720c */ /* 0x000fc40003f65070 */
[----:B------:R-:W-:Y:S02]  /*39450*/  SEL R4, RZ, 0x4, !P4 ;  /* 0x00000004ff047807 */ /* 0x000fe40006000000 */
[----:B------:R-:W-:Y:S02]  /*39460*/  SEL R132, R132, RZ, !P0 ;  /* 0x000000ff84847207 */ /* 0x000fe40004000000 */
[----:B------:R-:W-:Y:S02]  /*39470*/  SEL R4, R4, RZ, !P0 ;  /* 0x000000ff04047207 */ /* 0x000fe40004000000 */
[----:B------:R-:W-:Y:S02]  /*39480*/  ISETP.NE.U32.AND P4, PT, R132, RZ, PT ;  /* 0x000000ff8400720c */ /* 0x000fe40003f85070 */
[----:B------:R-:W-:Y:S02]  /*39490*/  ISETP.NE.U32.AND P1, PT, R4, RZ, PT ;  /* 0x000000ff0400720c */ /* 0x000fe40003f25070 */
[----:B--2---:R-:W-:-:S04]  /*394a0*/  IADD3 R132, P5, R134, R6, RZ ;  /* 0x0000000686847210 */ /* 0x004fc80007fbe0ff */
[----:B------:R-:W-:Y:S02]  /*394b0*/  IADD3.X R4, R135, R0, RZ, P5, !PT ;  /* 0x0000000087047210 */ /* 0x000fe40002ffe4ff */
[----:B---3--:R-:W-:-:S05]  /*394c0*/  IADD3 R134, P5, R136, R6, RZ ;  /* 0x0000000688867210 */ /* 0x008fca0007fbe0ff */
[----:B------:R-:W-:Y:S01]  /*394d0*/  IMAD.X R133, R137, 0x1, R0, P5 ;  /* 0x0000000189857824 */ /* 0x000fe200028e0600 */
[----:B----4-:R-:W-:-:S05]  /*394e0*/  IADD3 R136, P5, R138, R6, RZ ;  /* 0x000000068a887210 */ /* 0x010fca0007fbe0ff */
        /* <DEDUP_REMOVED lines=25> */
[----:B------:R-:W-:Y:S01]  /*39680*/  IADD3 R162, P5, R170, R6, RZ ;  /* 0x00000006aaa27210 */ /* 0x000fe20007fbe0ff */
[----:B------:R-:W-:-:S03]  /*39690*/  IMAD.MOV.U32 R202, RZ, RZ, R132 ;  /* 0x000000ffffca7224 */ /* 0x000fc600078e0084 */
[----:B------:R-:W-:Y:S01]  /*396a0*/  IADD3.X R161, R171, R0, RZ, P5, !PT ;  /* 0x00000000aba17210 */ /* 0x000fe20002ffe4ff */
[----:B------:R-:W-:Y:S01]  /*396b0*/  IMAD.MOV.U32 R203, RZ, RZ, R4 ;  /* 0x000000ffffcb7224 */ /* 0x000fe200078e0004 */
        /* <DEDUP_REMOVED lines=28> */
[----:B------:R-:W-:-:S02]  /*39880*/  MOV R179, R153 ;  /* 0x0000009900b37202 */ /* 0x000fc40000000f00 */
[----:B------:R-:W-:Y:S01]  /*39890*/  STL.64 [R1+0x1860], R192 ;  /* 0x001860c001007387 */ /* 0x000fe20000100a00 */
[----:B------:R-:W-:Y:S01]  /*398a0*/  IMAD.MOV.U32 R176, RZ, RZ, R156 ;  /* 0x000000ffffb07224 */ /* 0x000fe200078e009c */
[----:B------:R-:W-:Y:S01]  /*398b0*/  MOV R174, R158 ;  /* 0x0000009e00ae7202 */ /* 0x000fe20000000f00 */
[----:B------:R-:W-:Y:S01]  /*398c0*/  IMAD.MOV.U32 R177, RZ, RZ, R155 ;  /* 0x000000ffffb17224 */ /* 0x000fe200078e009b */
[----:B------:R-:W-:Y:S01]  /*398d0*/  STL.64 [R1+0x1858], R190 ;  /* 0x001858be01007387 */ /* 0x000fe20000100a00 */
[----:B------:R-:W-:Y:S01]  /*398e0*/  IMAD.MOV.U32 R175, RZ, RZ, R157 ;  /* 0x000000ffffaf7224 */ /* 0x000fe200078e009d */
[----:B------:R-:W-:Y:S02]  /*398f0*/  MOV R173, R159 ;  /* 0x0000009f00ad7202 */ /* 0x000fe40000000f00 */
[----:B------:R-:W-:Y:S01]  /*39900*/  STL.64 [R1+0x1850], R188 ;  /* 0x001850bc01007387 */ /* 0x000fe20000100a00 */
[----:B------:R-:W-:-:S03]  /*39910*/  IMAD.MOV.U32 R172, RZ, RZ, R160 ;  /* 0x000000ffffac7224 */ /* 0x000fc600078e00a0 */
[----:B------:R-:W-:Y:S04]  /*39920*/  STL.64 [R1+0x1788], R186 ;  /* 0x001788ba01007387 */ /* 0x000fe80000100a00 */
[----:B------:R-:W-:Y:S01]  /*39930*/  STL.64 [R1+0x1780], R184 ;  /* 0x001780b801007387 */ /* 0x000fe20000100a00 */
[----:B------:R-:W-:-:S03]  /*39940*/  IMAD.MOV.U32 R170, RZ, RZ, R162 ;  /* 0x000000ffffaa7224 */ /* 0x000fc600078e00a2 */
[----:B------:R-:W-:Y:S01]  /*39950*/  STL.64 [R1+0x1778], R180 ;  /* 0x001778b401007387 */ /* 0x000fe20000100a00 */
[----:B------:R-:W-:-:S03]  /*39960*/  IMAD.MOV.U32 R171, RZ, RZ, R161 ;  /* 0x000000ffffab7224 */ /* 0x000fc600078e00a1 */
[----:B------:R-:W-:Y:S04]  /*39970*/  STL.64 [R1+0x1770], R178 ;  /* 0x001770b201007387 */ /* 0x000fe80000100a00 */
[----:B------:R-:W-:Y:S04]  /*39980*/  STL.64 [R1+0x1768], R176 ;  /* 0x001768b001007387 */ /* 0x000fe80000100a00 */
[----:B------:R-:W-:Y:S04]  /*39990*/  STL.64 [R1+0x1760], R174 ;  /* 0x001760ae01007387 */ /* 0x000fe80000100a00 */
[----:B------:R-:W-:Y:S04]  /*399a0*/  STL.64 [R1+0x1758], R172 ;  /* 0x001758ac01007387 */ /* 0x000fe80000100a00 */
[----:B------:R-:W2:Y:S04]  /*399b0*/  LDL.LU R142, [R1+0x1974] ;  /* 0x00197400018e7983 */ /* 0x000ea80000300800 */
[----:B------:R-:W-:Y:S04]  /*399c0*/  STL.64 [R1+0x1750], R170 ;  /* 0x001750aa01007387 */ /* 0x000fe80000100a00 */
[----:B------:R-:W3:Y:S04]  /*399d0*/  LDL.LU R136, [R1+0x197c] ;  /* 0x00197c0001887983 */ /* 0x000ee80000300800 */
[----:B------:R-:W4:Y:S04]  /*399e0*/  LDL.LU R140, [R1+0x1988] ;  /* 0x00198800018c7983 */ /* 0x000f280000300800 */
[----:B------:R-:W4:Y:S04]  /*399f0*/  LDL.LU R138, [R1+0x1990] ;  /* 0x00199000018a7983 */ /* 0x000f280000300800 */
        /* <DEDUP_REMOVED lines=14> */
[----:B------:R1:W-:Y:S04]  /*39ae0*/  LDGSTS.E [R5+0xeb00], [R178.64], P4 ;  /* 0x0eb00000b2057fae */ /* 0x0003e8000a121844 */
[----:B------:R1:W-:Y:S04]  /*39af0*/  LDGSTS.E [R5+0xec00], [R176.64], P4 ;  /* 0x0ec00000b0057fae */ /* 0x0003e8000a121844 */
[----:B------:R-:W4:Y:S04]  /*39b00*/  LDL.LU R134, [R1+0x19a0] ;  /* 0x0019a00001867983 */ /* 0x000f280000300800 */
[----:B------:R1:W-:Y:S04]  /*39b10*/  LDGSTS.E [R5+0xed00], [R174.64], P4 ;  /* 0x0ed00000ae057fae */ /* 0x0003e8000a121844 */
[----:B------:R1:W-:Y:S04]  /*39b20*/  LDGSTS.E [R5+0xee00], [R172.64], P4 ;  /* 0x0ee00000ac057fae */ /* 0x0003e8000a121844 */
[----:B------:R-:W4:Y:S04]  /*39b30*/  LDL.LU R137, [R1+0x1994] ;  /* 0x0019940001897983 */ /* 0x000f280000300800 */
[----:B------:R1:W-:Y:S01]  /*39b40*/  LDGSTS.E [R5+0xef00], [R170.64], P4 ;  /* 0x0ef00000aa057fae */ /* 0x0003e2000a121844 */
[----:B------:R-:W-:Y:S01]  /*39b50*/  SHF.L.U32 R183, R183, 0x2, RZ ;  /* 0x00000002b7b77819 */ /* 0x000fe200000006ff */
[----:B------:R-:W-:Y:S01]  /*39b60*/  IMAD.X R167, R167, 0x1, R0, P5 ;  /* 0x00000001a7a77824 */ /* 0x000fe200028e0600 */
[----:B------:R-:W-:-:S02]  /*39b70*/  IADD3 R165, P3, R165, R6, RZ ;  /* 0x00000006a5a57210 */ /* 0x000fc40007f7e0ff */
[----:B------:R-:W-:Y:S01]  /*39b80*/  LOP3.LUT R169, R183, 0x40, RZ, 0x3c, !PT ;  /* 0x00000040b7a97812 */ /* 0x000fe200078e3cff */
[----:B-1----:R-:W4:Y:S04]  /*39b90*/  LDL.LU R5, [R1+0x199c] ;  /* 0x00199c0001057983 */ /* 0x002f280000300800 */
[----:B------:R-:W-:Y:S01]  /*39ba0*/  IMAD R4, R7, 0x10000, R169 ;  /* 0x0001000007047824 */ /* 0x000fe200078e02a9 */
[----:B------:R-:W-:Y:S01]  /*39bb0*/  MOV R132, R166 ;  /* 0x000000a600847202 */ /* 0x000fe20000000f00 */
[----:B------:R-:W-:Y:S01]  /*39bc0*/  IMAD.MOV.U32 R133, RZ, RZ, R167 ;  /* 0x000000ffff857224 */ /* 0x000fe200078e00a7 */
[----:B------:R-:W-:Y:S01]  /*39bd0*/  IADD3 R163, P4, R163, R6, RZ ;  /* 0x00000006a3a37210 */ /* 0x000fe20007f9e0ff */
[----:B------:R-:W-:Y:S04]  /*39be0*/  STL [R1+0x196c], R167 ;  /* 0x00196ca701007387 */ /* 0x000fe80000100800 */
[----:B------:R1:W-:Y:S04]  /*39bf0*/  LDGSTS.E [R4+0x1000], [R132.64], P1 ;  /* 0x0100000084047fae */ /* 0x0003e80008921844 */
[----:B------:R-:W-:Y:S01]  /*39c00*/  STL [R1+0x1978], R165 ;  /* 0x001978a501007387 */ /* 0x000fe20000100800 */
[----:B-1----:R-:W-:-:S02]  /*39c10*/  IMAD.MOV.U32 R132, RZ, RZ, R165 ;  /* 0x000000ffff847224 */ /* 0x002fc400078e00a5 */
[----:B--2---:R-:W-:-:S04]  /*39c20*/  IMAD.X R142, R142, 0x1, R0, P3 ;  /* 0x000000018e8e7824 */ /* 0x004fc800018e0600 */
[----:B------:R-:W-:Y:S01]  /*39c30*/  IMAD.MOV.U32 R133, RZ, RZ, R142 ;  /* 0x000000ffff857224 */ /* 0x000fe200078e008e */
[----:B------:R-:W-:Y:S01]  /*39c40*/  STL [R1+0x1974], R142 ;  /* 0x0019748e01007387 */ /* 0x000fe20000100800 */
[----:B---3--:R-:W-:-:S03]  /*39c50*/  IADD3.X R136, R136, R0, RZ, P4, !PT ;  /* 0x0000000088887210 */ /* 0x008fc600027fe4ff */
[----:B------:R-:W-:Y:S04]  /*39c60*/  STL [R1+0x1980], R163 ;  /* 0x001980a301007387 */ /* 0x000fe80000100800 */
[----:B------:R1:W-:Y:S04]  /*39c70*/  LDGSTS.E [R4+0x1100], [R132.64], P1 ;  /* 0x0110000084047fae */ /* 0x0003e80008921844 */
[----:B------:R2:W-:Y:S04]  /*39c80*/  STL [R1+0x197c], R136 ;  /* 0x00197c8801007387 */ /* 0x0005e80000100800 */
[----:B------:R-:W3:Y:S01]  /*39c90*/  LDL.LU R147, [R1+0x19a4] ;  /* 0x0019a40001937983 */ /* 0x000ee20000300800 */
[----:B-1----:R-:W-:-:S03]  /*39ca0*/  IMAD.MOV.U32 R133, RZ, RZ, R136 ;  /* 0x000000ffff857224 */ /* 0x002fc600078e0088 */
[----:B--2---:R-:W2:Y:S04]  /*39cb0*/  LDL.LU R136, [R1+0x19a8] ;  /* 0x0019a80001887983 */ /* 0x004ea80000300800 */
[----:B------:R-:W3:Y:S04]  /*39cc0*/  LDL.LU R146, [R1+0x1a6c] ;  /* 0x001a6c0001927983 */ /* 0x000ee80000300800 */
[----:B------:R-:W3:Y:S01]  /*39cd0*/  LDL.LU R145, [R1+0x1a70] ;  /* 0x001a700001917983 */ /* 0x000ee20000300800 */
[-C--:B----4-:R-:W-:Y:S02]  /*39ce0*/  IADD3 R140, P3, R140, R6.reuse, RZ ;  /* 0x000000068c8c7210 */ /* 0x090fe40007f7e0ff */
[----:B------:R-:W-:-:S02]  /*39cf0*/  IADD3 R138, P4, R138, R6, RZ ;  /* 0x000000068a8a7210 */ /* 0x000fc40007f9e0ff */
[----:B------:R-:W-:Y:S01]  /*39d00*/  MOV R132, R163 ;  /* 0x000000a300847202 */ /* 0x000fe20000000f00 */
[----:B------:R-:W-:Y:S01]  /*39d10*/  IMAD.X R141, R141, 0x1, R0, P3 ;  /* 0x000000018d8d7824 */ /* 0x000fe200018e0600 */
[----:B------:R-:W-:Y:S01]  /*39d20*/  IADD3.X R139, R139, R0, RZ, P4, !PT ;  /* 0x000000008b8b7210 */ /* 0x000fe200027fe4ff */
[----:B------:R-:W-:Y:S04]  /*39d30*/  STL [R1+0x1988], R140 ;  /* 0x0019888c01007387 */ /* 0x000fe80000100800 */
[----:B------:R-:W-:Y:S04]  /*39d40*/  STL [R1+0x1984], R141 ;  /* 0x0019848d01007387 */ /* 0x000fe80000100800 */
[----:B------:R1:W-:Y:S04]  /*39d50*/  LDGSTS.E [R4+0x1200], [R132.64], P1 ;  /* 0x0120000084047fae */ /* 0x0003e80008921844 */
[----:B------:R4:W-:Y:S04]  /*39d60*/  STL [R1+0x1990], R138 ;  /* 0x0019908a01007387 */ /* 0x0009e80000100800 */
[----:B------:R4:W-:Y:S01]  /*39d70*/  STL [R1+0x198c], R139 ;  /* 0x00198c8b01007387 */ /* 0x0009e20000100800 */
[----:B-1----:R-:W-:-:S03]  /*39d80*/  IMAD.MOV.U32 R132, RZ, RZ, R140 ;  /* 0x000000ffff847224 */ /* 0x002fc600078e008c */
[----:B------:R-:W3:Y:S01]  /*39d90*/  LDL.LU R144, [R1+0x1a74] ;  /* 0x001a740001907983 */ /* 0x000ee20000300800 */
[----:B------:R-:W-:-:S03]  /*39da0*/  IMAD.MOV.U32 R133, RZ, RZ, R141 ;  /* 0x000000ffff857224 */ /* 0x000fc600078e008d */
[----:B------:R-:W3:Y:S01]  /*39db0*/  LDL.LU R143, [R1+0x1a78] ;  /* 0x001a7800018f7983 */ /* 0x000ee20000300800 */
[----:B------:R-:W-:-:S03]  /*39dc0*/  IADD3 R135, P3, R135, R6, RZ ;  /* 0x0000000687877210 */ /* 0x000fc60007f7e0ff */
[----:B------:R1:W-:Y:S04]  /*39dd0*/  LDGSTS.E [R4+0x1300], [R132.64], P1 ;  /* 0x0130000084047fae */ /* 0x0003e80008921844 */
[----:B------:R-:W3:Y:S01]  /*39de0*/  LDL.LU R142, [R1+0x1a7c] ;  /* 0x001a7c00018e7983 */ /* 0x000ee20000300800 */
[----:B-1----:R-:W-:-:S03]  /*39df0*/  MOV R132, R138 ;  /* 0x0000008a00847202 */ /* 0x002fc60000000f00 */
[----:B----4-:R-:W4:Y:S01]  /*39e00*/  LDL.LU R138, [R1+0x1a80] ;  /* 0x001a8000018a7983 */ /* 0x010f220000300800 */
[----:B------:R-:W-:Y:S01]  /*39e10*/  IADD3 R134, P4, R134, R6, RZ ;  /* 0x0000000686867210 */ /* 0x000fe20007f9e0ff */
[----:B------:R-:W-:Y:S02]  /*39e20*/  IMAD.MOV.U32 R133, RZ, RZ, R139 ;  /* 0x000000ffff857224 */ /* 0x000fe400078e008b */
[----:B------:R-:W-:Y:S04]  /*39e30*/  STL [R1+0x1998], R135 ;  /* 0x0019988701007387 */ /* 0x000fe80000100800 */
[----:B------:R1:W-:Y:S01]  /*39e40*/  LDGSTS.E [R4+0x1400], [R132.64], P1 ;  /* 0x0140000084047fae */ /* 0x0003e20008921844 */
[----:B------:R-:W-:-:S05]  /*39e50*/  IMAD.X R137, R137, 0x1, R0, P3 ;  /* 0x0000000189897824 */ /* 0x000fca00018e0600 */
[----:B------:R1:W-:Y:S04]  /*39e60*/  STL [R1+0x1994], R137 ;  /* 0x0019948901007387 */ /* 0x0003e80000100800 */
[----:B------:R-:W-:Y:S01]  /*39e70*/  STL [R1+0x19a0], R134 ;  /* 0x0019a08601007387 */ /* 0x000fe20000100800 */
[----:B------:R-:W-:Y:S01]  /*39e80*/  IADD3.X R5, R5, R0, RZ, P4, !PT ;  /* 0x0000000005057210 */ /* 0x000fe200027fe4ff */
[----:B-1----:R-:W-:-:S04]  /*39e90*/  IMAD.MOV.U32 R133, RZ, RZ, R137 ;  /* 0x000000ffff857224 */ /* 0x002fc800078e0089 */
[----:B------:R1:W-:Y:S04]  /*39ea0*/  STL [R1+0x199c], R5 ;  /* 0x00199c0501007387 */ /* 0x0003e80000100800 */
[----:B------:R-:W4:Y:S04]  /*39eb0*/  LDL.LU R141, [R1+0x1a84] ;  /* 0x001a8400018d7983 */ /* 0x000f280000300800 */
[----:B------:R-:W4:Y:S04]  /*39ec0*/  LDL.LU R140, [R1+0x1a88] ;  /* 0x001a8800018c7983 */ /* 0x000f280000300800 */
[----:B------:R-:W4:Y:S04]  /*39ed0*/  LDL.LU R139, [R1+0x1a8c] ;  /* 0x001a8c00018b7983 */ /* 0x000f280000300800 */
[----:B------:R-:W4:Y:S01]  /*39ee0*/  LDL.LU R137, [R1+0x1a90] ;  /* 0x001a900001897983 */ /* 0x000f220000300800 */
[----:B------:R-:W-:Y:S01]  /*39ef0*/  IMAD.MOV.U32 R132, RZ, RZ, R135 ;  /* 0x000000ffff847224 */ /* 0x000fe200078e0087 */
[----:B------:R-:W-:-:S02]  /*39f00*/  ISETP.GT.AND P3, PT, R3, 0x6, PT ;  /* 0x000000060300780c */ /* 0x000fc40003f64270 */
[----:B------:R-:W4:Y:S04]  /*39f10*/  LDL.LU R135, [R1+0x1a98] ;  /* 0x001a980001877983 */ /* 0x000f280000300800 */
[----:B------:R1:W-:Y:S02]  /*39f20*/  LDGSTS.E [R4+0x1500], [R132.64], P1 ;  /* 0x0150000084047fae */ /* 0x0003e40008921844 */
[----:B-1----:R-:W-:Y:S01]  /*39f30*/  IMAD.MOV.U32 R133, RZ, RZ, R5 ;  /* 0x000000ffff857224 */ /* 0x002fe200078e0005 */
[----:B------:R-:W-:Y:S02]  /*39f40*/  SEL R5, RZ, 0x4, !P3 ;  /* 0x00000004ff057807 */ /* 0x000fe40005800000 */
[----:B------:R-:W-:Y:S02]  /*39f50*/  MOV R132, R134 ;  /* 0x0000008600847202 */ /* 0x000fe40000000f00 */
[----:B------:R-:W4:Y:S01]  /*39f60*/  LDL.LU R134, [R1+0x1aa0] ;  /* 0x001aa00001867983 */ /* 0x000f220000300800 */
[----:B------:R-:W-:-:S03]  /*39f70*/  SEL R5, R5, RZ, !P0 ;  /* 0x000000ff05057207 */ /* 0x000fc60004000000 */
[----:B------:R1:W-:Y:S01]  /*39f80*/  LDGSTS.E [R4+0x1600], [R132.64], P1 ;  /* 0x0160000084047fae */ /* 0x0003e20008921844 */
[----:B------:R-:W-:Y:S02]  /*39f90*/  ISETP.NE.U32.AND P3, PT, R5, RZ, PT ;  /* 0x000000ff0500720c */ /* 0x000fe40003f65070 */
[----:B--2---:R-:W-:-:S05]  /*39fa0*/  IADD3 R136, P4, R136, R6, RZ ;  /* 0x0000000688887210 */ /* 0x004fca0007f9e0ff */
[----:B---3--:R-:W-:Y:S01]  /*39fb0*/  IMAD.X R147, R147, 0x1, R0, P4 ;  /* 0x0000000193937824 */ /* 0x008fe200020e0600 */
[----:B------:R-:W-:Y:S01]  /*39fc0*/  IADD3 R145, P5, R145, R6, RZ ;  /* 0x0000000691917210 */ /* 0x000fe20007fbe0ff */
[----:B------:R2:W-:Y:S03]  /*39fd0*/  STL [R1+0x19a8], R136 ;  /* 0x0019a88801007387 */ /* 0x0005e60000100800 */
[----:B------:R-:W-:Y:S01]  /*39fe0*/  IADD3.X R146, R146, R0, RZ, P5, !PT ;  /* 0x0000000092927210 */ /* 0x000fe20002ffe4ff */
[----:B------:R3:W-:Y:S01]  /*39ff0*/  STL [R1+0x19a4], R147 ;  /* 0x0019a49301007387 */ /* 0x0007e20000100800 */
[----:B-1----:R-:W-:-:S03]  /*3a000*/  IMAD.MOV.U32 R132, RZ, RZ, R136 ;  /* 0x000000ffff847224 */ /* 0x002fc600078e0088 */
[----:B------:R-:W-:Y:S04]  /*3a010*/  STL [R1+0x1a70], R145 ;  /* 0x001a709101007387 */ /* 0x000fe80000100800 */
[----:B--2---:R-:W2:Y:S04]  /*3a020*/  LDL.LU R136, [R1+0x1a94] ;  /* 0x001a940001887983 */ /* 0x004ea80000300800 */
[----:B------:R-:W-:Y:S04]  /*3a030*/  STL [R1+0x1a6c], R146 ;  /* 0x001a6c9201007387 */ /* 0x000fe80000100800 */
[----:B------:R-:W2:Y:S01]  /*3a040*/  LDL.LU R5, [R1+0x1a9c] ;  /* 0x001a9c0001057983 */ /* 0x000ea20000300800 */
[----:B------:R-:W-:-:S05]  /*3a050*/  IMAD.MOV.U32 R133, RZ, RZ, R147 ;  /* 0x000000ffff857224 */ /* 0x000fca00078e0093 */
[----:B------:R1:W-:Y:S01]  /*3a060*/  LDGSTS.E [R4+0x1700], [R132.64], P1 ;  /* 0x0170000084047fae */ /* 0x0003e20008921844 */
[----:B------:R-:W-:Y:S02]  /*3a070*/  IADD3 R143, P1, R143, R6, RZ ;  /* 0x000000068f8f7210 */ /* 0x000fe40007f3e0ff */
[----:B-1----:R-:W-:Y:S01]  /*3a080*/  MOV R132, R145 ;  /* 0x0000009100847202 */ /* 0x002fe20000000f00 */
[----:B------:R-:W-:Y:S02]  /*3a090*/  IMAD.MOV.U32 R133, RZ, RZ, R146 ;  /* 0x000000ffff857224 */ /* 0x000fe400078e0092 */
[----:B------:R-:W-:-:S03]  /*3a0a0*/  IMAD.X R144, R144, 0x1, R0, P1 ;  /* 0x0000000190907824 */ /* 0x000fc600008e0600 */
[----:B------:R1:W-:Y:S01]  /*3a0b0*/  LDGSTS.E [R4+0x3000], [R132.64], P3 ;  /* 0x0300000084047fae */ /* 0x0003e20009921844 */
[----:B----4-:R-:W-:-:S03]  /*3a0c0*/  IADD3 R138, P4, R138, R6, RZ ;  /* 0x000000068a8a7210 */ /* 0x010fc60007f9e0ff */
[----:B------:R-:W-:Y:S01]  /*3a0d0*/  STL [R1+0x1a78], R143 ;  /* 0x001a788f01007387 */ /* 0x000fe20000100800 */
[----:B------:R-:W-:Y:S01]  /*3a0e0*/  IADD3.X R142, R142, R0, RZ, P4, !PT ;  /* 0x000000008e8e7210 */ /* 0x000fe200027fe4ff */
[----:B-1----:R-:W-:Y:S02]  /*3a0f0*/  IMAD.MOV.U32 R132, RZ, RZ, R143 ;  /* 0x000000ffff847224 */ /* 0x002fe400078e008f */
[----:B------:R-:W-:Y:S01]  /*3a100*/  IMAD.MOV.U32 R133, RZ, RZ, R144 ;  /* 0x000000ffff857224 */ /* 0x000fe200078e0090 */
[----:B------:R-:W-:Y:S04]  /*3a110*/  STL [R1+0x1a74], R144 ;  /* 0x001a749001007387 */ /* 0x000fe80000100800 */
[----:B------:R1:W-:Y:S04]  /*3a120*/  STL [R1+0x1a80], R138 ;  /* 0x001a808a01007387 */ /* 0x0003e80000100800 */
[----:B------:R4:W-:Y:S04]  /*3a130*/  LDGSTS.E [R4+0x3100], [R132.64], P3 ;  /* 0x0310000084047fae */ /* 0x0009e80009921844 */
[----:B------:R1:W-:Y:S04]  /*3a140*/  STL [R1+0x1a7c], R142 ;  /* 0x001a7c8e01007387 */ /* 0x0003e80000100800 */
[----:B---3--:R-:W4:Y:S02]  /*3a150*/  LDL.LU R147, [R1+0x1aa4] ;  /* 0x001aa40001937983 */ /* 0x008f240000300800 */
[----:B----4-:R-:W-:-:S02]  /*3a160*/  MOV R132, R138 ;  /* 0x0000008a00847202 */ /* 0x010fc40000000f00 */
[----:B-1----:R-:W4:Y:S01]  /*3a170*/  LDL.LU R138, [R1+0x1aa8] ;  /* 0x001aa800018a7983 */ /* 0x002f220000300800 */
[----:B------:R-:W-:-:S03]  /*3a180*/  IMAD.MOV.U32 R133, RZ, RZ, R142 ;  /* 0x000000ffff857224 */ /* 0x000fc600078e008e */
[----:B------:R-:W4:Y:S01]  /*3a190*/  LDL.LU R146, [R1+0x1b6c] ;  /* 0x001b6c0001927983 */ /* 0x000f220000300800 */
[----:B------:R-:W-:-:S03]  /*3a1a0*/  IADD3 R140, P1, R140, R6, RZ ;  /* 0x000000068c8c7210 */ /* 0x000fc60007f3e0ff */
[----:B------:R-:W4:Y:S02]  /*3a1b0*/  LDL.LU R145, [R1+0x1b70] ;  /* 0x001b700001917983 */ /* 0x000f240000300800 */
[----:B------:R-:W-:Y:S01]  /*3a1c0*/  IMAD.X R141, R141, 0x1, R0, P1 ;  /* 0x000000018d8d7824 */ /* 0x000fe200008e0600 */
[----:B------:R-:W-:Y:S01]  /*3a1d0*/  IADD3 R137, P4, R137, R6, RZ ;  /* 0x0000000689897210 */ /* 0x000fe20007f9e0ff */
[----:B------:R-:W-:Y:S03]  /*3a1e0*/  STL [R1+0x1a88], R140 ;  /* 0x001a888c01007387 */ /* 0x000fe60000100800 */
[----:B------:R-:W-:Y:S01]  /*3a1f0*/  IADD3.X R139, R139, R0, RZ, P4, !PT ;  /* 0x000000008b8b7210 */ /* 0x000fe200027fe4ff */
[----:B------:R-:W-:Y:S04]  /*3a200*/  STL [R1+0x1a84], R141 ;  /* 0x001a848d01007387 */ /* 0x000fe80000100800 */
[----:B------:R1:W-:Y:S04]  /*3a210*/  LDGSTS.E [R4+0x3200], [R132.64], P3 ;  /* 0x0320000084047fae */ /* 0x0003e80009921844 */
[----:B------:R1:W-:Y:S04]  /*3a220*/  STL [R1+0x1a90], R137 ;  /* 0x001a908901007387 */ /* 0x0003e80000100800 */
[----:B------:R2:W-:Y:S01]  /*3a230*/  STL [R1+0x1a8c], R139 ;  /* 0x001a8c8b01007387 */ /* 0x0005e20000100800 */
[----:B-1----:R-:W-:-:S03]  /*3a240*/  IMAD.MOV.U32 R132, RZ, RZ, R140 ;  /* 0x000000ffff847224 */ /* 0x002fc600078e008c */
[----:B------:R-:W4:Y:S01]  /*3a250*/  LDL.LU R144, [R1+0x1b74] ;  /* 0x001b740001907983 */ /* 0x000f220000300800 */
[----:B------:R-:W-:-:S03]  /*3a260*/  IMAD.MOV.U32 R133, RZ, RZ, R141 ;  /* 0x000000ffff857224 */ /* 0x000fc600078e008d */
[----:B------:R-:W4:Y:S04]  /*3a270*/  LDL.LU R143, [R1+0x1b78] ;  /* 0x001b7800018f7983 */ /* 0x000f280000300800 */
[----:B------:R1:W-:Y:S04]  /*3a280*/  LDGSTS.E [R4+0x3300], [R132.64], P3 ;  /* 0x0330000084047fae */ /* 0x0003e80009921844 */
[----:B------:R-:W4:Y:S01]  /*3a290*/  LDL.LU R142, [R1+0x1b7c] ;  /* 0x001b7c00018e7983 */ /* 0x000f220000300800 */
[----:B------:R-:W-:Y:S02]  /*3a2a0*/  IADD3 R135, P1, R135, R6, RZ ;  /* 0x0000000687877210 */ /* 0x000fe40007f3e0ff */
[----:B-1----:R-:W-:-:S02]  /*3a2b0*/  MOV R132, R137 ;  /* 0x0000008900847202 */ /* 0x002fc40000000f00 */
[----:B------:R-:W4:Y:S01]  /*3a2c0*/  LDL.LU R137, [R1+0x1b80] ;  /* 0x001b800001897983 */ /* 0x000f220000300800 */
[----:B------:R-:W-:Y:S01]  /*3a2d0*/  IADD3 R134, P4, R134, R6, RZ ;  /* 0x0000000686867210 */ /* 0x000fe20007f9e0ff */
[----:B------:R-:W-:Y:S02]  /*3a2e0*/  IMAD.MOV.U32 R133, RZ, RZ, R139 ;  /* 0x000000ffff857224 */ /* 0x000fe400078e008b */
[----:B------:R-:W-:Y:S04]  /*3a2f0*/  STL [R1+0x1a98], R135 ;  /* 0x001a988701007387 */ /* 0x000fe80000100800 */
[----:B------:R1:W-:Y:S01]  /*3a300*/  LDGSTS.E [R4+0x3400], [R132.64], P3 ;  /* 0x0340000084047fae */ /* 0x0003e20009921844 */
[----:B--2---:R-:W-:-:S05]  /*3a310*/  IMAD.X R136, R136, 0x1, R0, P1 ;  /* 0x0000000188887824 */ /* 0x004fca00008e0600 */
[----:B------:R2:W-:Y:S01]  /*3a320*/  STL [R1+0x1a94], R136 ;  /* 0x001a948801007387 */ /* 0x0005e20000100800 */
[----:B------:R-:W-:-:S03]  /*3a330*/  IADD3.X R5, R5, R0, RZ, P4, !PT ;  /* 0x0000000005057210 */ /* 0x000fc600027fe4ff */
[----:B------:R-:W-:Y:S04]  /*3a340*/  STL [R1+0x1aa0], R134 ;  /* 0x001aa08601007387 */ /* 0x000fe80000100800 */
[----:B------:R2:W-:Y:S01]  /*3a350*/  STL [R1+0x1a9c], R5 ;  /* 0x001a9c0501007387 */ /* 0x0005e20000100800 */
[----:B-1----:R-:W-:-:S03]  /*3a360*/  IMAD.MOV.U32 R133, RZ, RZ, R136 ;  /* 0x000000ffff857224 */ /* 0x002fc600078e0088 */
[----:B------:R-:W3:Y:S04]  /*3a370*/  LDL.LU R141, [R1+0x1b84] ;  /* 0x001b8400018d7983 */ /* 0x000ee80000300800 */
[----:B------:R-:W3:Y:S04]  /*3a380*/  LDL.LU R140, [R1+0x1b88] ;  /* 0x001b8800018c7983 */ /* 0x000ee80000300800 */
[----:B------:R-:W3:Y:S04]  /*3a390*/  LDL.LU R139, [R1+0x1b8c] ;  /* 0x001b8c00018b7983 */ /* 0x000ee80000300800 */
[----:B--2---:R-:W2:Y:S01]  /*3a3a0*/  LDL.LU R136, [R1+0x1b90] ;  /* 0x001b900001887983 */ /* 0x004ea20000300800 */
[----:B------:R-:W-:Y:S01]  /*3a3b0*/  IMAD.MOV.U32 R132, RZ, RZ, R135 ;  /* 0x000000ffff847224 */ /* 0x000fe200078e0087 */
[----:B------:R-:W-:-:S02]  /*3a3c0*/  ISETP.GT.AND P1, PT, R3, 0xa, PT ;  /* 0x0000000a0300780c */ /* 0x000fc40003f24270 */
[----:B------:R-:W2:Y:S04]  /*3a3d0*/  LDL.LU R135, [R1+0x1b98] ;  /* 0x001b980001877983 */ /* 0x000ea80000300800 */
[----:B------:R1:W-:Y:S02]  /*3a3e0*/  LDGSTS.E [R4+0x3500], [R132.64], P3 ;  /* 0x0350000084047fae */ /* 0x0003e40009921844 */
[----:B-1----:R-:W-:Y:S01]  /*3a3f0*/  IMAD.MOV.U32 R133, RZ, RZ, R5 ;  /* 0x000000ffff857224 */ /* 0x002fe200078e0005 */
[----:B------:R-:W-:Y:S02]  /*3a400*/  SEL R5, RZ, 0x4, !P1 ;  /* 0x00000004ff057807 */ /* 0x000fe40004800000 */
[----:B------:R-:W-:Y:S02]  /*3a410*/  MOV R132, R134 ;  /* 0x0000008600847202 */ /* 0x000fe40000000f00 */
[----:B------:R-:W-:Y:S01]  /*3a420*/  SEL R5, R5, RZ, !P0 ;  /* 0x000000ff05057207 */ /* 0x000fe20004000000 */
[----:B------:R-:W2:Y:S04]  /*3a430*/  LDL.LU R134, [R1+0x1ba0] ;  /* 0x001ba00001867983 */ /* 0x000ea80000300800 */
[----:B------:R1:W-:Y:S01]  /*3a440*/  LDGSTS.E [R4+0x3600], [R132.64], P3 ;  /* 0x0360000084047fae */ /* 0x0003e20009921844 */
[----:B----4-:R-:W-:-:S05]  /*3a450*/  IADD3 R138, P4, R138, R6, RZ ;  /* 0x000000068a8a7210 */ /* 0x010fca0007f9e0ff */
[----:B------:R-:W-:Y:S01]  /*3a460*/  IMAD.X R147, R147, 0x1, R0, P4 ;  /* 0x0000000193937824 */ /* 0x000fe200020e0600 */
[----:B------:R-:W-:Y:S01]  /*3a470*/  ISETP.NE.U32.AND P1, PT, R5, RZ, PT ;  /* 0x000000ff0500720c */ /* 0x000fe20003f25070 */
[----:B-1----:R-:W-:Y:S01]  /*3a480*/  IMAD.MOV.U32 R132, RZ, RZ, R138 ;  /* 0x000000ffff847224 */ /* 0x002fe200078e008a */
[----:B------:R-:W-:Y:S01]  /*3a490*/  IADD3 R145, P5, R145, R6, RZ ;  /* 0x0000000691917210 */ /* 0x000fe20007fbe0ff */
[----:B------:R-:W-:-:S03]  /*3a4a0*/  IMAD.MOV.U32 R133, RZ, RZ, R147 ;  /* 0x000000ffff857224 */ /* 0x000fc600078e0093 */
[----:B------:R-:W-:Y:S02]  /*3a4b0*/  IADD3.X R146, R146, R0, RZ, P5, !PT ;  /* 0x0000000092927210 */ /* 0x000fe40002ffe4ff */
[----:B------:R1:W-:Y:S04]  /*3a4c0*/  LDGSTS.E [R4+0x3700], [R132.64], P3 ;  /* 0x0370000084047fae */ /* 0x0003e80009921844 */
[----:B------:R4:W-:Y:S04]  /*3a4d0*/  STL [R1+0x1aa8], R138 ;  /* 0x001aa88a01007387 */ /* 0x0009e80000100800 */
[----:B------:R4:W-:Y:S01]  /*3a4e0*/  STL [R1+0x1aa4], R147 ;  /* 0x001aa49301007387 */ /* 0x0009e20000100800 */
[----:B-1----:R-:W-:Y:S01]  /*3a4f0*/  MOV R132, R145 ;  /* 0x0000009100847202 */ /* 0x002fe20000000f00 */
[----:B------:R-:W-:-:S02]  /*3a500*/  IMAD.MOV.U32 R133, RZ, RZ, R146 ;  /* 0x000000ffff857224 */ /* 0x000fc400078e0092 */
[----:B------:R-:W-:Y:S04]  /*3a510*/  STL [R1+0x1b70], R145 ;  /* 0x001b709101007387 */ /* 0x000fe80000100800 */
[----:B----4-:R-:W4:Y:S01]  /*3a520*/  LDL.LU R138, [R1+0x1b94] ;  /* 0x001b9400018a7983 */ /* 0x010f220000300800 */
[----:B------:R-:W-:-:S03]  /*3a530*/  IADD3 R143, P3, R143, R6, RZ ;  /* 0x000000068f8f7210 */ /* 0x000fc60007f7e0ff */
[----:B------:R-:W-:Y:S02]  /*3a540*/  STL [R1+0x1b6c], R146 ;  /* 0x001b6c9201007387 */ /* 0x000fe40000100800 */
[----:B------:R-:W-:Y:S02]  /*3a550*/  IMAD.X R144, R144, 0x1, R0, P3 ;  /* 0x0000000190907824 */ /* 0x000fe400018e0600 */
[----:B------:R-:W4:Y:S04]  /*3a560*/  LDL.LU R5, [R1+0x1b9c] ;  /* 0x001b9c0001057983 */ /* 0x000f280000300800 */
[----:B------:R1:W-:Y:S01]  /*3a570*/  LDGSTS.E [R4+0x5000], [R132.64], P1 ;  /* 0x0500000084047fae */ /* 0x0003e20008921844 */
[----:B------:R-:W-:-:S03]  /*3a580*/  IADD3 R137, P4, R137, R6, RZ ;  /* 0x0000000689897210 */ /* 0x000fc60007f9e0ff */
        /* <DEDUP_REMOVED lines=8> */
[----:B------:R-:W4:Y:S01]  /*3a610*/  LDL.LU R147, [R1+0x1ba4] ;  /* 0x001ba40001937983 */ /* 0x000f220000300800 */
[----:B-1----:R-:W-:-:S03]  /*3a620*/  MOV R132, R137 ;  /* 0x0000008900847202 */ /* 0x002fc60000000f00 */
[----:B------:R-:W4:Y:S04]  /*3a630*/  LDL.LU R137, [R1+0x1ba8] ;  /* 0x001ba80001897983 */ /* 0x000f280000300800 */
[----:B------:R-:W4:Y:S04]  /*3a640*/  LDL.LU R146, [R1+0x1c6c] ;  /* 0x001c6c0001927983 */ /* 0x000f280000300800 */
[----:B------:R-:W4:Y:S01]  /*3a650*/  LDL.LU R145, [R1+0x1c70] ;  /* 0x001c700001917983 */ /* 0x000f220000300800 */
[----:B------:R-:W-:-:S05]  /*3a660*/  IMAD.MOV.U32 R133, RZ, RZ, R142 ;  /* 0x000000ffff857224 */ /* 0x000fca00078e008e */
[----:B------:R1:W-:Y:S01]  /*3a670*/  LDGSTS.E [R4+0x5200], [R132.64], P1 ;  /* 0x0520000084047fae */ /* 0x0003e20008921844 */
[----:B---3--:R-:W-:-:S05]  /*3a680*/  IADD3 R140, P3, R140, R6, RZ ;  /* 0x000000068c8c7210 */ /* 0x008fca0007f7e0ff */
[----:B------:R-:W-:Y:S01]  /*3a690*/  IMAD.X R141, R141, 0x1, R0, P3 ;  /* 0x000000018d8d7824 */ /* 0x000fe200018e0600 */
[----:B--2---:R-:W-:Y:S01]  /*3a6a0*/  IADD3 R136, P4, R136, R6, RZ ;  /* 0x0000000688887210 */ /* 0x004fe20007f9e0ff */
[----:B------:R-:W-:Y:S03]  /*3a6b0*/  STL [R1+0x1b88], R140 ;  /* 0x001b888c01007387 */ /* 0x000fe60000100800 */
[----:B------:R-:W-:Y:S01]  /*3a6c0*/  IADD3.X R139, R139, R0, RZ, P4, !PT ;  /* 0x000000008b8b7210 */ /* 0x000fe200027fe4ff */
[----:B------:R-:W-:Y:S01]  /*3a6d0*/  STL [R1+0x1b84], R141 ;  /* 0x001b848d01007387 */ /* 0x000fe20000100800 */
[----:B-1----:R-:W-:Y:S02]  /*3a6e0*/  IMAD.MOV.U32 R132, RZ, RZ, R140 ;  /* 0x000000ffff847224 */ /* 0x002fe400078e008c */
[----:B------:R-:W-:Y:S01]  /*3a6f0*/  IMAD.MOV.U32 R133, RZ, RZ, R141 ;  /* 0x000000ffff857224 */ /* 0x000fe200078e008d */
[----:B------:R1:W-:Y:S04]  /*3a700*/  STL [R1+0x1b90], R136 ;  /* 0x001b908801007387 */ /* 0x0003e80000100800 */
[----:B------:R2:W-:Y:S04]  /*3a710*/  STL [R1+0x1b8c], R139 ;  /* 0x001b8c8b01007387 */ /* 0x0005e80000100800 */
[----:B------:R-:W3:Y:S04]  /*3a720*/  LDL.LU R144, [R1+0x1c74] ;  /* 0x001c740001907983 */ /* 0x000ee80000300800 */
[----:B------:R-:W3:Y:S04]  /*3a730*/  LDL.LU R143, [R1+0x1c78] ;  /* 0x001c7800018f7983 */ /* 0x000ee80000300800 */
[----:B------:R1:W-:Y:S04]  /*3a740*/  LDGSTS.E [R4+0x5300], [R132.64], P1 ;  /* 0x0530000084047fae */ /* 0x0003e80008921844 */
[----:B------:R-:W3:Y:S01]  /*3a750*/  LDL.LU R142, [R1+0x1c7c] ;  /* 0x001c7c00018e7983 */ /* 0x000ee20000300800 */
[----:B-1----:R-:W-:-:S03]  /*3a760*/  MOV R132, R136 ;  /* 0x0000008800847202 */ /* 0x002fc60000000f00 */
[----:B------:R-:W3:Y:S01]  /*3a770*/  LDL.LU R136, [R1+0x1c80] ;  /* 0x001c800001887983 */ /* 0x000ee20000300800 */
[-C--:B------:R-:W-:Y:S02]  /*3a780*/  IADD3 R135, P3, R135, R6.reuse, RZ ;  /* 0x0000000687877210 */ /* 0x080fe40007f7e0ff */
[----:B------:R-:W-:Y:S01]  /*3a790*/  IADD3 R134, P4, R134, R6, RZ ;  /* 0x0000000686867210 */ /* 0x000fe20007f9e0ff */
[----:B------:R-:W-:Y:S02]  /*3a7a0*/  IMAD.MOV.U32 R133, RZ, RZ, R139 ;  /* 0x000000ffff857224 */ /* 0x000fe400078e008b */
[----:B------:R-:W-:Y:S04]  /*3a7b0*/  STL [R1+0x1b98], R135 ;  /* 0x001b988701007387 */ /* 0x000fe80000100800 */
[----:B------:R1:W-:Y:S02]  /*3a7c0*/  LDGSTS.E [R4+0x5400], [R132.64], P1 ;  /* 0x0540000084047fae */ /* 0x0003e40008921844 */
[----:B-1----:R-:W-:-:S02]  /*3a7d0*/  IMAD.MOV.U32 R132, RZ, RZ, R135 ;  /* 0x000000ffff847224 */ /* 0x002fc400078e0087 */
[----:B----4-:R-:W-:-:S05]  /*3a7e0*/  IMAD.X R138, R138, 0x1, R0, P3 ;  /* 0x000000018a8a7824 */ /* 0x010fca00018e0600 */
[----:B------:R1:W-:Y:S01]  /*3a7f0*/  STL [R1+0x1b94], R138 ;  /* 0x001b948a01007387 */ /* 0x0003e20000100800 */
[----:B------:R-:W-:-:S03]  /*3a800*/  IMAD.MOV.U32 R133, RZ, RZ, R138 ;  /* 0x000000ffff857224 */ /* 0x000fc600078e008a */
[----:B------:R-:W-:Y:S01]  /*3a810*/  STL [R1+0x1ba0], R134 ;  /* 0x001ba08601007387 */ /* 0x000fe20000100800 */
[----:B------:R-:W-:-:S03]  /*3a820*/  IADD3.X R5, R5, R0, RZ, P4, !PT ;  /* 0x0000000005057210 */ /* 0x000fc600027fe4ff */
[----:B------:R4:W-:Y:S04]  /*3a830*/  LDGSTS.E [R4+0x5500], [R132.64], P1 ;  /* 0x0550000084047fae */ /* 0x0009e80008921844 */
[----:B------:R1:W-:Y:S04]  /*3a840*/  STL [R1+0x1b9c], R5 ;  /* 0x001b9c0501007387 */ /* 0x0003e80000100800 */
[----:B------:R-:W3:Y:S04]  /*3a850*/  LDL.LU R141, [R1+0x1c84] ;  /* 0x001c8400018d7983 */ /* 0x000ee80000300800 */
[----:B------:R-:W3:Y:S01]  /*3a860*/  LDL.LU R140, [R1+0x1c88] ;  /* 0x001c8800018c7983 */ /* 0x000ee20000300800 */
[----:B------:R-:W-:-:S03]  /*3a870*/  ISETP.GT.AND P3, PT, R3, 0xe, PT ;  /* 0x0000000e0300780c */ /* 0x000fc60003f64270 */
[----:B--2---:R-:W4:Y:S02]  /*3a880*/  LDL.LU R139, [R1+0x1c8c] ;  /* 0x001c8c00018b7983 */ /* 0x004f240000300800 */
[----:B----4-:R-:W-:Y:S02]  /*3a890*/  MOV R132, R134 ;  /* 0x0000008600847202 */ /* 0x010fe40000000f00 */
[----:B-1----:R-:W4:Y:S01]  /*3a8a0*/  LDL.LU R138, [R1+0x1c90] ;  /* 0x001c9000018a7983 */ /* 0x002f220000300800 */
[----:B------:R-:W-:Y:S01]  /*3a8b0*/  IMAD.MOV.U32 R133, RZ, RZ, R5 ;  /* 0x000000ffff857224 */ /* 0x000fe200078e0005 */
[----:B------:R-:W-:Y:S02]  /*3a8c0*/  SEL R5, RZ, 0x4, !P3 ;  /* 0x00000004ff057807 */ /* 0x000fe40005800000 */
[----:B------:R-:W4:Y:S04]  /*3a8d0*/  LDL.LU R135, [R1+0x1c98] ;  /* 0x001c980001877983 */ /* 0x000f280000300800 */
[----:B------:R-:W4:Y:S01]  /*3a8e0*/  LDL.LU R134, [R1+0x1ca0] ;  /* 0x001ca00001867983 */ /* 0x000f220000300800 */
[----:B------:R-:W-:-:S03]  /*3a8f0*/  SEL R5, R5, RZ, !P0 ;  /* 0x000000ff05057207 */ /* 0x000fc60004000000 */
[----:B------:R1:W-:Y:S01]  /*3a900*/  LDGSTS.E [R4+0x5600], [R132.64], P1 ;  /* 0x0560000084047fae */ /* 0x0003e20008921844 */
[----:B------:R-:W-:-:S05]  /*3a910*/  IADD3 R137, P4, R137, R6, RZ ;  /* 0x0000000689897210 */ /* 0x000fca0007f9e0ff */
[----:B------:R-:W-:Y:S01]  /*3a920*/  IMAD.X R147, R147, 0x1, R0, P4 ;  /* 0x0000000193937824 */ /* 0x000fe200020e0600 */
[----:B------:R-:W-:Y:S01]  /*3a930*/  IADD3 R145, P5, R145, R6, RZ ;  /* 0x0000000691917210 */ /* 0x000fe20007fbe0ff */
[----:B------:R1:W-:Y:S02]  /*3a940*/  STL [R1+0x1ba8], R137 ;  /* 0x001ba88901007387 */ /* 0x0003e40000100800 */
[----:B-1----:R-:W-:Y:S01]  /*3a950*/  IMAD.MOV.U32 R132, RZ, RZ, R137 ;  /* 0x000000ffff847224 */ /* 0x002fe200078e0089 */
[----:B------:R-:W-:Y:S01]  /*3a960*/  IADD3.X R146, R146, R0, RZ, P5, !PT ;  /* 0x0000000092927210 */ /* 0x000fe20002ffe4ff */
[----:B------:R1:W-:Y:S04]  /*3a970*/  STL [R1+0x1ba4], R147 ;  /* 0x001ba49301007387 */ /* 0x0003e80000100800 */
[----:B------:R-:W-:Y:S04]  /*3a980*/  STL [R1+0x1c70], R145 ;  /* 0x001c709101007387 */ /* 0x000fe80000100800 */
[----:B------:R-:W4:Y:S01]  /*3a990*/  LDL.LU R137, [R1+0x1c94] ;  /* 0x001c940001897983 */ /* 0x000f220000300800 */
[----:B------:R-:W-:Y:S01]  /*3a9a0*/  ISETP.NE.U32.AND P3, PT, R5, RZ, PT ;  /* 0x000000ff0500720c */ /* 0x000fe20003f65070 */
[----:B------:R-:W-:-:S02]  /*3a9b0*/  IMAD.MOV.U32 R133, RZ, RZ, R147 ;  /* 0x000000ffff857224 */ /* 0x000fc400078e0093 */
[----:B------:R-:W-:Y:S04]  /*3a9c0*/  STL [R1+0x1c6c], R146 ;  /* 0x001c6c9201007387 */ /* 0x000fe80000100800 */
[----:B------:R-:W4:Y:S04]  /*3a9d0*/  LDL.LU R5, [R1+0x1c9c] ;  /* 0x001c9c0001057983 */ /* 0x000f280000300800 */
[----:B------:R1:W-:Y:S02]  /*3a9e0*/  LDGSTS.E [R4+0x5700], [R132.64], P1 ;  /* 0x0570000084047fae */ /* 0x0003e40008921844 */
[----:B-1----:R-:W-:Y:S01]  /*3a9f0*/  MOV R132, R145 ;  /* 0x0000009100847202 */ /* 0x002fe20000000f00 */
[----:B------:R-:W-:-:S05]  /*3aa00*/  IMAD.MOV.U32 R133, RZ, RZ, R146 ;  /* 0x000000ffff857224 */ /* 0x000fca00078e0092 */
[----:B------:R1:W-:Y:S01]  /*3aa10*/  LDGSTS.E [R4+0x7000], [R132.64], P3 ;  /* 0x0700000084047fae */ /* 0x0003e20009921844 */
[----:B---3--:R-:W-:-:S05]  /*3aa20*/  IADD3 R143, P1, R143, R6, RZ ;  /* 0x000000068f8f7210 */ /* 0x008fca0007f3e0ff */
[----:B------:R-:W-:Y:S02]  /*3aa30*/  IMAD.X R144, R144, 0x1, R0, P1 ;  /* 0x0000000190907824 */ /* 0x000fe400008e0600 */
[----:B-1----:R-:W-:Y:S02]  /*3aa40*/  IMAD.MOV.U32 R132, RZ, RZ, R143 ;  /* 0x000000ffff847224 */ /* 0x002fe400078e008f */
[----:B------:R-:W-:Y:S01]  /*3aa50*/  IMAD.MOV.U32 R133, RZ, RZ, R144 ;  /* 0x000000ffff857224 */ /* 0x000fe200078e0090 */
[----:B------:R-:W-:Y:S01]  /*3aa60*/  STL [R1+0x1c78], R143 ;  /* 0x001c788f01007387 */ /* 0x000fe20000100800 */
[----:B------:R-:W-:-:S03]  /*3aa70*/  IADD3 R136, P4, R136, R6, RZ ;  /* 0x0000000688887210 */ /* 0x000fc60007f9e0ff */
[----:B------:R-:W-:Y:S01]  /*3aa80*/  STL [R1+0x1c74], R144 ;  /* 0x001c749001007387 */ /* 0x000fe20000100800 */
[----:B------:R-:W-:-:S03]  /*3aa90*/  IADD3.X R142, R142, R0, RZ, P4, !PT ;  /* 0x000000008e8e7210 */ /* 0x000fc600027fe4ff */
[----:B------:R1:W-:Y:S04]  /*3aaa0*/  STL [R1+0x1c80], R136 ;  /* 0x001c808801007387 */ /* 0x0003e80000100800 */
[----:B------:R3:W-:Y:S04]  /*3aab0*/  LDGSTS.E [R4+0x7100], [R132.64], P3 ;  /* 0x0710000084047fae */ /* 0x0007e80009921844 */
[----:B------:R1:W-:Y:S04]  /*3aac0*/  STL [R1+0x1c7c], R142 ;  /* 0x001c7c8e01007387 */ /* 0x0003e80000100800 */
[----:B------:R-:W2:Y:S01]  /*3aad0*/  LDL.LU R147, [R1+0x1ca4] ;  /* 0x001ca40001937983 */ /* 0x000ea20000300800 */
[----:B---3--:R-:W-:-:S03]  /*3aae0*/  MOV R132, R136 ;  /* 0x0000008800847202 */ /* 0x008fc60000000f00 */
[----:B-1----:R-:W3:Y:S04]  /*3aaf0*/  LDL.LU R136, [R1+0x1ca8] ;  /* 0x001ca80001887983 */ /* 0x002ee80000300800 */
[----:B------:R-:W2:Y:S04]  /*3ab00*/  LDL.LU R146, [R1+0x1d6c] ;  /* 0x001d6c0001927983 */ /* 0x000ea80000300800 */
[----:B------:R-:W2:Y:S01]  /*3ab10*/  LDL.LU R145, [R1+0x1d70] ;  /* 0x001d700001917983 */ /* 0x000ea20000300800 */
[----:B------:R-:W-:-:S05]  /*3ab20*/  IMAD.MOV.U32 R133, RZ, RZ, R142 ;  /* 0x000000ffff857224 */ /* 0x000fca00078e008e */
[----:B------:R1:W-:Y:S01]  /*3ab30*/  LDGSTS.E [R4+0x7200], [R132.64], P3 ;  /* 0x0720000084047fae */ /* 0x0003e20009921844 */
[----:B------:R-:W-:-:S05]  /*3ab40*/  IADD3 R140, P1, R140, R6, RZ ;  /* 0x000000068c8c7210 */ /* 0x000fca0007f3e0ff */
[----:B------:R-:W-:Y:S01]  /*3ab50*/  IMAD.X R141, R141, 0x1, R0, P1 ;  /* 0x000000018d8d7824 */ /* 0x000fe200008e0600 */
[----:B----4-:R-:W-:Y:S01]  /*3ab60*/  IADD3 R138, P4, R138, R6, RZ ;  /* 0x000000068a8a7210 */ /* 0x010fe20007f9e0ff */
[----:B------:R-:W-:Y:S03]  /*3ab70*/  STL [R1+0x1c88], R140 ;  /* 0x001c888c01007387 */ /* 0x000fe60000100800 */
[----:B------:R-:W-:Y:S02]  /*3ab80*/  IADD3.X R139, R139, R0, RZ, P4, !PT ;  /* 0x000000008b8b7210 */ /* 0x000fe400027fe4ff */
[-C--:B------:R-:W-:Y:S01]  /*3ab90*/  IADD3 R135, P1, R135, R6.reuse, RZ ;  /* 0x0000000687877210 */ /* 0x080fe20007f3e0ff */
[----:B------:R4:W-:Y:S01]  /*3aba0*/  STL [R1+0x1c84], R141 ;  /* 0x001c848d01007387 */ /* 0x0009e20000100800 */
[----:B-1----:R-:W-:Y:S02]  /*3abb0*/  IMAD.MOV.U32 R132, RZ, RZ, R140 ;  /* 0x000000ffff847224 */ /* 0x002fe400078e008c */
[----:B------:R-:W-:Y:S01]  /*3abc0*/  IMAD.MOV.U32 R133, RZ, RZ, R141 ;  /* 0x000000ffff857224 */ /* 0x000fe200078e008d */
[----:B------:R-:W-:Y:S01]  /*3abd0*/  STL [R1+0x1c90], R138 ;  /* 0x001c908a01007387 */ /* 0x000fe20000100800 */
[----:B------:R-:W-:-:S03]  /*3abe0*/  IADD3 R134, P4, R134, R6, RZ ;  /* 0x0000000686867210 */ /* 0x000fc60007f9e0ff */
[----:B------:R1:W-:Y:S04]  /*3abf0*/  STL [R1+0x1c8c], R139 ;  /* 0x001c8c8b01007387 */ /* 0x0003e80000100800 */
[----:B------:R-:W2:Y:S04]  /*3ac00*/  LDL.LU R144, [R1+0x1d74] ;  /* 0x001d740001907983 */ /* 0x000ea80000300800 */
[----:B------:R-:W2:Y:S04]  /*3ac10*/  LDL.LU R143, [R1+0x1d78] ;  /* 0x001d7800018f7983 */ /* 0x000ea80000300800 */
[----:B------:R-:W2:Y:S04]  /*3ac20*/  LDL.LU R142, [R1+0x1d7c] ;  /* 0x001d7c00018e7983 */ /* 0x000ea80000300800 */
[----:B------:R1:W-:Y:S04]  /*3ac30*/  LDGSTS.E [R4+0x7300], [R132.64], P3 ;  /* 0x0730000084047fae */ /* 0x0003e80009921844 */
[----:B----4-:R-:W4:Y:S01]  /*3ac40*/  LDL.LU R141, [R1+0x1d80] ;  /* 0x001d8000018d7983 */ /* 0x010f220000300800 */
[----:B------:R-:W-:Y:S01]  /*3ac50*/  IMAD.X R137, R137, 0x1, R0, P1 ;  /* 0x0000000189897824 */ /* 0x000fe200008e0600 */
[----:B-1----:R-:W-:Y:S01]  /*3ac60*/  MOV R132, R138 ;  /* 0x0000008a00847202 */ /* 0x002fe20000000f00 */
[----:B------:R-:W-:Y:S01]  /*3ac70*/  IMAD.MOV.U32 R133, RZ, RZ, R139 ;  /* 0x000000ffff857224 */ /* 0x000fe200078e008b */
[----:B------:R-:W-:Y:S04]  /*3ac80*/  STL [R1+0x1c98], R135 ;  /* 0x001c988701007387 */ /* 0x000fe80000100800 */
[----:B------:R1:W-:Y:S01]  /*3ac90*/  STL [R1+0x1c94], R137 ;  /* 0x001c948901007387 */ /* 0x0003e20000100800 */
[----:B------:R-:W-:-:S03]  /*3aca0*/  IADD3.X R5, R5, R0, RZ, P4, !PT ;  /* 0x0000000005057210 */ /* 0x000fc600027fe4ff */
[----:B------:R1:W-:Y:S04]  /*3acb0*/  STL [R1+0x1ca0], R134 ;  /* 0x001ca08601007387 */ /* 0x0003e80000100800 */
[----:B------:R-:W4:Y:S04]  /*3acc0*/  LDL.LU R139, [R1+0x1d88] ;  /* 0x001d8800018b7983 */ /* 0x000f280000300800 */
[----:B------:R1:W-:Y:S04]  /*3acd0*/  LDGSTS.E [R4+0x7400], [R132.64], P3 ;  /* 0x0740000084047fae */ /* 0x0003e80009921844 */
[----:B------:R1:W-:Y:S02]  /*3ace0*/  STL [R1+0x1c9c], R5 ;  /* 0x001c9c0501007387 */ /* 0x0003e40000100800 */
[----:B-1----:R-:W-:-:S02]  /*3acf0*/  IMAD.MOV.U32 R133, RZ, RZ, R137 ;  /* 0x000000ffff857224 */ /* 0x002fc400078e0089 */
[----:B------:R-:W4:Y:S04]  /*3ad00*/  LDL.LU R137, [R1+0x1d90] ;  /* 0x001d900001897983 */ /* 0x000f280000300800 */
[----:B------:R-:W4:Y:S04]  /*3ad10*/  LDL.LU R140, [R1+0x1d84] ;  /* 0x001d8400018c7983 */ /* 0x000f280000300800 */
[----:B------:R-:W4:Y:S01]  /*3ad20*/  LDL.LU R138, [R1+0x1d8c] ;  /* 0x001d8c00018a7983 */ /* 0x000f220000300800 */
[----:B------:R-:W-:Y:S01]  /*3ad30*/  IMAD.MOV.U32 R132, RZ, RZ, R135 ;  /* 0x000000ffff847224 */ /* 0x000fe200078e0087 */
[----:B------:R-:W-:-:S02]  /*3ad40*/  ISETP.GT.AND P1, PT, R3, 0x12, PT ;  /* 0x000000120300780c */ /* 0x000fc40003f24270 */
[----:B------:R-:W4:Y:S04]  /*3ad50*/  LDL.LU R135, [R1+0x1d98] ;  /* 0x001d980001877983 */ /* 0x000f280000300800 */
[----:B------:R1:W-:Y:S02]  /*3ad60*/  LDGSTS.E [R4+0x7500], [R132.64], P3 ;  /* 0x0750000084047fae */ /* 0x0003e40009921844 */
[----:B-1----:R-:W-:Y:S01]  /*3ad70*/  MOV R132, R134 ;  /* 0x0000008600847202 */ /* 0x002fe20000000f00 */
[----:B------:R-:W-:Y:S01]  /*3ad80*/  IMAD.MOV.U32 R133, RZ, RZ, R5 ;  /* 0x000000ffff857224 */ /* 0x000fe200078e0005 */
[----:B------:R-:W4:Y:S01]  /*3ad90*/  LDL.LU R134, [R1+0x1da0] ;  /* 0x001da00001867983 */ /* 0x000f220000300800 */
[----:B------:R-:W-:-:S03]  /*3ada0*/  SEL R5, RZ, 0x4, !P1 ;  /* 0x00000004ff057807 */ /* 0x000fc60004800000 */
[----:B------:R1:W-:Y:S01]  /*3adb0*/  LDGSTS.E [R4+0x7600], [R132.64], P3 ;  /* 0x0760000084047fae */ /* 0x0003e20009921844 */
[----:B------:R-:W-:-:S04]  /*3adc0*/  SEL R5, R5, RZ, !P0 ;  /* 0x000000ff05057207 */ /* 0x000fc80004000000 */
[----:B------:R-:W-:Y:S02]  /*3add0*/  ISETP.NE.U32.AND P1, PT, R5, RZ, PT ;  /* 0x000000ff0500720c */ /* 0x000fe40003f25070 */
[----:B---3--:R-:W-:-:S05]  /*3ade0*/  IADD3 R136, P4, R136, R6, RZ ;  /* 0x0000000688887210 */ /* 0x008fca0007f9e0ff */
[----:B--2---:R-:W-:Y:S01]  /*3adf0*/  IMAD.X R147, R147, 0x1, R0, P4 ;  /* 0x0000000193937824 */ /* 0x004fe200020e0600 */
[----:B------:R-:W-:Y:S01]  /*3ae00*/  IADD3 R145, P5, R145, R6, RZ ;  /* 0x0000000691917210 */ /* 0x000fe20007fbe0ff */
[----:B------:R2:W-:Y:S01]  /*3ae10*/  STL [R1+0x1ca8], R136 ;  /* 0x001ca88801007387 */ /* 0x0005e20000100800 */
[----:B-1----:R-:W-:-:S03]  /*3ae20*/  IMAD.MOV.U32 R132, RZ, RZ, R136 ;  /* 0x000000ffff847224 */ /* 0x002fc600078e0088 */
[----:B------:R1:W-:Y:S01]  /*3ae30*/  STL [R1+0x1ca4], R147 ;  /* 0x001ca49301007387 */ /* 0x0003e20000100800 */
[----:B------:R-:W-:-:S03]  /*3ae40*/  IADD3.X R146, R146, R0, RZ, P5, !PT ;  /* 0x0000000092927210 */ /* 0x000fc60002ffe4ff */
[----:B------:R-:W-:Y:S04]  /*3ae50*/  STL [R1+0x1d70], R145 ;  /* 0x001d709101007387 */ /* 0x000fe80000100800 */
[----:B--2---:R-:W2:Y:S04]  /*3ae60*/  LDL.LU R136, [R1+0x1d94] ;  /* 0x001d940001887983 */ /* 0x004ea80000300800 */
[----:B------:R3:W-:Y:S04]  /*3ae70*/  STL [R1+0x1d6c], R146 ;  /* 0x001d6c9201007387 */ /* 0x0007e80000100800 */
[----:B------:R-:W2:Y:S01]  /*3ae80*/  LDL.LU R5, [R1+0x1d9c] ;  /* 0x001d9c0001057983 */ /* 0x000ea20000300800 */
[----:B------:R-:W-:-:S05]  /*3ae90*/  IMAD.MOV.U32 R133, RZ, RZ, R147 ;  /* 0x000000ffff857224 */ /* 0x000fca00078e0093 */
[----:B------:R1:W-:Y:S01]  /*3aea0*/  LDGSTS.E [R4+0x7700], [R132.64], P3 ;  /* 0x0770000084047fae */ /* 0x0003e20009921844 */
[----:B------:R-:W-:-:S05]  /*3aeb0*/  IADD3 R143, P3, R143, R6, RZ ;  /* 0x000000068f8f7210 */ /* 0x000fca0007f7e0ff */
[----:B------:R-:W-:Y:S01]  /*3aec0*/  IMAD.X R144, R144, 0x1, R0, P3 ;  /* 0x0000000190907824 */ /* 0x000fe200018e0600 */
[----:B------:R-:W-:Y:S01]  /*3aed0*/  STL [R1+0x1d78], R143 ;  /* 0x001d788f01007387 */ /* 0x000fe20000100800 */
[----:B----4-:R-:W-:-:S03]  /*3aee0*/  IADD3 R141, P4, R141, R6, RZ ;  /* 0x000000068d8d7210 */ /* 0x010fc60007f9e0ff */
[----:B------:R4:W-:Y:S01]  /*3aef0*/  STL [R1+0x1d74], R144 ;  /* 0x001d749001007387 */ /* 0x0009e20000100800 */
[----:B------:R-:W-:-:S03]  /*3af00*/  IADD3.X R142, R142, R0, RZ, P4, !PT ;  /* 0x000000008e8e7210 */ /* 0x000fc600027fe4ff */
[----:B------:R-:W-:Y:S04]  /*3af10*/  STL [R1+0x1d80], R141 ;  /* 0x001d808d01007387 */ /* 0x000fe80000100800 */
[----:B------:R1:W-:Y:S04]  /*3af20*/  STL [R1+0x1d7c], R142 ;  /* 0x001d7c8e01007387 */ /* 0x0003e80000100800 */
[----:B------:R-:W2:Y:S01]  /*3af30*/  LDL.LU R150, [R1+0x1da8] ;  /* 0x001da80001967983 */ /* 0x000ea20000300800 */
[----:B------:R-:W-:-:S05]  /*3af40*/  IADD3 R139, P3, R139, R6, RZ ;  /* 0x000000068b8b7210 */ /* 0x000fca0007f7e0ff */
[----:B------:R-:W-:Y:S01]  /*3af50*/  STL [R1+0x1d88], R139 ;  /* 0x001d888b01007387 */ /* 0x000fe20000100800 */
[----:B------:R-:W-:Y:S01]  /*3af60*/  IADD3 R137, P4, R137, R6, RZ ;  /* 0x0000000689897210 */ /* 0x000fe20007f9e0ff */
[----:B------:R-:W-:-:S05]  /*3af70*/  IMAD.X R140, R140, 0x1, R0, P3 ;  /* 0x000000018c8c7824 */ /* 0x000fca00018e0600 */
[----:B------:R2:W-:Y:S04]  /*3af80*/  STL [R1+0x1d84], R140 ;  /* 0x001d848c01007387 */ /* 0x0005e80000100800 */
[----:B------:R-:W-:Y:S01]  /*3af90*/  STL [R1+0x1d90], R137 ;  /* 0x001d908901007387 */ /* 0x000fe20000100800 */
[----:B------:R-:W-:-:S03]  /*3afa0*/  IADD3.X R138, R138, R0, RZ, P4, !PT ;  /* 0x000000008a8a7210 */ /* 0x000fc600027fe4ff */
[----:B------:R-:W2:Y:S01]  /*3afb0*/  LDL.LU R151, [R1+0x1da4] ;  /* 0x001da40001977983 */ /* 0x000ea20000300800 */
[----:B-1----:R-:W-:Y:S01]  /*3afc0*/  MOV R132, R145 ;  /* 0x0000009100847202 */ /* 0x002fe20000000f00 */
[----:B------:R-:W-:Y:S02]  /*3afd0*/  IMAD.MOV.U32 R133, RZ, RZ, R146 ;  /* 0x000000ffff857224 */ /* 0x000fe400078e0092 */
[----:B------:R1:W-:Y:S04]  /*3afe0*/  STL [R1+0x1d8c], R138 ;  /* 0x001d8c8a01007387 */ /* 0x0003e80000100800 */
[----:B------:R-:W2:Y:S04]  /*3aff0*/  LDL.LU R149, [R1+0x1e6c] ;  /* 0x001e6c0001957983 */ /* 0x000ea80000300800 */
[----:B------:R-:W2:Y:S01]  /*3b000*/  LDL.LU R148, [R1+0x1e70] ;  /* 0x001e700001947983 */ /* 0x000ea20000300800 */
[----:B------:R-:W-:-:S03]  /*3b010*/  IADD3 R135, P3, R135, R6, RZ ;  /* 0x0000000687877210 */ /* 0x000fc60007f7e0ff */
[----:B------:R1:W-:Y:S04]  /*3b020*/  LDGSTS.E [R4+0x9000], [R132.64], P1 ;  /* 0x0900000084047fae */ /* 0x0003e80008921844 */
[----:B------:R-:W2:Y:S04]  /*3b030*/  LDL.LU R147, [R1+0x1e74] ;  /* 0x001e740001937983 */ /* 0x000ea80000300800 */
[----:B---3--:R-:W3:Y:S01]  /*3b040*/  LDL.LU R146, [R1+0x1e78] ;  /* 0x001e780001927983 */ /* 0x008ee20000300800 */
[----:B-1----:R-:W-:Y:S02]  /*3b050*/  IMAD.MOV.U32 R132, RZ, RZ, R143 ;  /* 0x000000ffff847224 */ /* 0x002fe400078e008f */
[----:B------:R-:W-:Y:S01]  /*3b060*/  IMAD.MOV.U32 R133, RZ, RZ, R144 ;  /* 0x000000ffff857224 */ /* 0x000fe200078e0090 */
[----:B------:R-:W-:Y:S01]  /*3b070*/  IADD3 R134, P4, R134, R6, RZ ;  /* 0x0000000686867210 */ /* 0x000fe20007f9e0ff */
[----:B----4-:R-:W3:Y:S04]  /*3b080*/  LDL.LU R144, [R1+0x1e80] ;  /* 0x001e800001907983 */ /* 0x010ee80000300800 */
[----:B------:R1:W-:Y:S02]  /*3b090*/  LDGSTS.E [R4+0x9100], [R132.64], P1 ;  /* 0x0910000084047fae */ /* 0x0003e40008921844 */
[----:B-1----:R-:W-:-:S02]  /*3b0a0*/  IMAD.MOV.U32 R133, RZ, RZ, R142 ;  /* 0x000000ffff857224 */ /* 0x002fc400078e008e */
[----:B------:R-:W3:Y:S01]  /*3b0b0*/  LDL.LU R142, [R1+0x1e88] ;  /* 0x001e8800018e7983 */ /* 0x000ee20000300800 */
[----:B------:R-:W-:-:S03]  /*3b0c0*/  MOV R132, R141 ;  /* 0x0000008d00847202 */ /* 0x000fc60000000f00 */
[----:B------:R-:W-:Y:S04]  /*3b0d0*/  STL [R1+0x1d98], R135 ;  /* 0x001d988701007387 */ /* 0x000fe80000100800 */
[----:B------:R1:W-:Y:S02]  /*3b0e0*/  LDGSTS.E [R4+0x9200], [R132.64], P1 ;  /* 0x0920000084047fae */ /* 0x0003e40008921844 */
[----:B-1----:R-:W-:Y:S02]  /*3b0f0*/  IMAD.MOV.U32 R132, RZ, RZ, R139 ;  /* 0x000000ffff847224 */ /* 0x002fe400078e008b */
[----:B------:R-:W-:-:S05]  /*3b100*/  IMAD.MOV.U32 R133, RZ, RZ, R140 ;  /* 0x000000ffff857224 */ /* 0x000fca00078e008c */
[----:B------:R1:W-:Y:S02]  /*3b110*/  LDGSTS.E [R4+0x9300], [R132.64], P1 ;  /* 0x0930000084047fae */ /* 0x0003e40008921844 */
[----:B-1----:R-:W-:Y:S01]  /*3b120*/  MOV R132, R137 ;  /* 0x0000008900847202 */ /* 0x002fe20000000f00 */
[----:B------:R-:W-:-:S05]  /*3b130*/  IMAD.MOV.U32 R133, RZ, RZ, R138 ;  /* 0x000000ffff857224 */ /* 0x000fca00078e008a */
[----:B------:R1:W-:Y:S02]  /*3b140*/  LDGSTS.E [R4+0x9400], [R132.64], P1 ;  /* 0x0940000084047fae */ /* 0x0003e40008921844 */
[----:B-1----:R-:W-:Y:S02]  /*3b150*/  IMAD.MOV.U32 R132, RZ, RZ, R135 ;  /* 0x000000ffff847224 */ /* 0x002fe400078e0087 */
[----:B--2---:R-:W-:-:S05]  /*3b160*/  IMAD.X R136, R136, 0x1, R0, P3 ;  /* 0x0000000188887824 */ /* 0x004fca00018e0600 */
[----:B------:R1:W-:Y:S01]  /*3b170*/  STL [R1+0x1d94], R136 ;  /* 0x001d948801007387 */ /* 0x0003e20000100800 */
[----:B------:R-:W-:-:S03]  /*3b180*/  IADD3.X R5, R5, R0, RZ, P4, !PT ;  /* 0x0000000005057210 */ /* 0x000fc600027fe4ff */
[----:B------:R2:W-:Y:S04]  /*3b190*/  STL [R1+0x1da0], R134 ;  /* 0x001da08601007387 */ /* 0x0005e80000100800 */
[----:B------:R-:W4:Y:S04]  /*3b1a0*/  LDL.LU R145, [R1+0x1e7c] ;  /* 0x001e7c0001917983 */ /* 0x000f280000300800 */
[----:B------:R1:W-:Y:S04]  /*3b1b0*/  STL [R1+0x1d9c], R5 ;  /* 0x001d9c0501007387 */ /* 0x0003e80000100800 */
[----:B------:R-:W4:Y:S04]  /*3b1c0*/  LDL.LU R143, [R1+0x1e84] ;  /* 0x001e8400018f7983 */ /* 0x000f280000300800 */
[----:B------:R-:W4:Y:S04]  /*3b1d0*/  LDL.LU R141, [R1+0x1e8c] ;  /* 0x001e8c00018d7983 */ /* 0x000f280000300800 */
[----:B------:R-:W4:Y:S04]  /*3b1e0*/  LDL.LU R140, [R1+0x1e90] ;  /* 0x001e9000018c7983 */ /* 0x000f280000300800 */
[----:B------:R-:W4:Y:S04]  /*3b1f0*/  LDL.LU R139, [R1+0x1e94] ;  /* 0x001e9400018b7983 */ /* 0x000f280000300800 */
[----:B------:R-:W4:Y:S01]  /*3b200*/  LDL.LU R138, [R1+0x1e98] ;  /* 0x001e9800018a7983 */ /* 0x000f220000300800 */
[----:B------:R-:W-:-:S03]  /*3b210*/  IMAD.MOV.U32 R133, RZ, RZ, R136 ;  /* 0x000000ffff857224 */ /* 0x000fc600078e0088 */
[----:B------:R-:W4:Y:S04]  /*3b220*/  LDL.LU R137, [R1+0x1e9c] ;  /* 0x001e9c0001897983 */ /* 0x000f280000300800 */
[----:B-1----:R-:W4:Y:S04]  /*3b230*/  LDL.LU R136, [R1+0x1ea0] ;  /* 0x001ea00001887983 */ /* 0x002f280000300800 */
[----:B------:R1:W-:Y:S04]  /*3b240*/  LDGSTS.E [R4+0x9500], [R132.64], P1 ;  /* 0x0950000084047fae */ /* 0x0003e80008921844 */
[----:B------:R-:W4:Y:S01]  /*3b250*/  LDL.LU R135, [R1+0x1ea4] ;  /* 0x001ea40001877983 */ /* 0x000f220000300800 */
[----:B-1----:R-:W-:-:S03]  /*3b260*/  MOV R132, R134 ;  /* 0x0000008600847202 */ /* 0x002fc60000000f00 */
[----:B--2---:R-:W2:Y:S01]  /*3b270*/  LDL.LU R134, [R1+0x1ea8] ;  /* 0x001ea80001867983 */ /* 0x004ea20000300800 */
[----:B------:R-:W-:Y:S01]  /*3b280*/  IMAD.MOV.U32 R133, RZ, RZ, R5 ;  /* 0x000000ffff857224 */ /* 0x000fe200078e0005 */
[----:B------:R-:W-:-:S04]  /*3b290*/  ISETP.GT.AND P3, PT, R3, 0x16, PT ;  /* 0x000000160300780c */ /* 0x000fc80003f64270 */
[----:B------:R1:W-:Y:S01]  /*3b2a0*/  LDGSTS.E [R4+0x9600], [R132.64], P1 ;  /* 0x0960000084047fae */ /* 0x0003e20008921844 */
[----:B------:R-:W-:Y:S02]  /*3b2b0*/  IADD3 R150, P4, R150, R6, RZ ;  /* 0x0000000696967210 */ /* 0x000fe40007f9e0ff */
[----:B------:R-:W-:Y:S02]  /*3b2c0*/  SEL R5, RZ, 0x4, !P3 ;  /* 0x00000004ff057807 */ /* 0x000fe40005800000 */
[----:B-1----:R-:W-:Y:S02]  /*3b2d0*/  MOV R132, R150 ;  /* 0x0000009600847202 */ /* 0x002fe40000000f00 */
[----:B------:R-:W-:-:S04]  /*3b2e0*/  SEL R5, R5, RZ, !P0 ;  /* 0x000000ff05057207 */ /* 0x000fc80004000000 */
[----:B------:R-:W-:Y:S01]  /*3b2f0*/  ISETP.NE.U32.AND P3, PT, R5, RZ, PT ;  /* 0x000000ff0500720c */ /* 0x000fe20003f65070 */
[----:B------:R-:W-:-:S04]  /*3b300*/  IMAD.X R151, R151, 0x1, R0, P4 ;  /* 0x0000000197977824 */ /* 0x000fc800020e0600 */
[----:B------:R-:W-:-:S05]  /*3b310*/  IMAD.MOV.U32 R133, RZ, RZ, R151 ;  /* 0x000000ffff857224 */ /* 0x000fca00078e0097 */
[----:B------:R1:W-:Y:S01]  /*3b320*/  LDGSTS.E [R4+0x9700], [R132.64], P1 ;  /* 0x0970000084047fae */ /* 0x0003e20008921844 */
[----:B------:R-:W-:-:S05]  /*3b330*/  IADD3 R148, P1, R148, R6, RZ ;  /* 0x0000000694947210 */ /* 0x000fca0007f3e0ff */
[----:B------:R-:W-:Y:S02]  /*3b340*/  IMAD.X R149, R149, 0x1, R0, P1 ;  /* 0x0000000195957824 */ /* 0x000fe400008e0600 */
[----:B-1----:R-:W-:Y:S01]  /*3b350*/  IMAD.MOV.U32 R132, RZ, RZ, R148 ;  /* 0x000000ffff847224 */ /* 0x002fe200078e0094 */
[----:B---3--:R-:W-:Y:S01]  /*3b360*/  IADD3 R146, P4, R146, R6, RZ ;  /* 0x0000000692927210 */ /* 0x008fe20007f9e0ff */
[----:B------:R-:W-:-:S03]  /*3b370*/  IMAD.MOV.U32 R133, RZ, RZ, R149 ;  /* 0x000000ffff857224 */ /* 0x000fc600078e0095 */
[----:B------:R-:W-:Y:S02]  /*3b380*/  IADD3.X R147, R147, R0, RZ, P4, !PT ;  /* 0x0000000093937210 */ /* 0x000fe400027fe4ff */
[----:B------:R1:W-:Y:S01]  /*3b390*/  LDGSTS.E [R4+0xb000], [R132.64], P3 ;  /* 0x0b00000084047fae */ /* 0x0003e20009921844 */
[----:B------:R-:W-:Y:S02]  /*3b3a0*/  IADD3 R144, P1, R144, R6, RZ ;  /* 0x0000000690907210 */ /* 0x000fe40007f3e0ff */
[----:B-1----:R-:W-:Y:S01]  /*3b3b0*/  MOV R132, R146 ;  /* 0x0000009200847202 */ /* 0x002fe20000000f00 */
[----:B------:R-:W-:-:S05]  /*3b3c0*/  IMAD.MOV.U32 R133, RZ, RZ, R147 ;  /* 0x000000ffff857224 */ /* 0x000fca00078e0093 */
[----:B------:R1:W-:Y:S01]  /*3b3d0*/  LDGSTS.E [R4+0xb100], [R132.64], P3 ;  /* 0x0b10000084047fae */ /* 0x0003e20009921844 */
[----:B------:R-:W-:Y:S01]  /*3b3e0*/  IADD3 R142, P4, R142, R6, RZ ;  /* 0x000000068e8e7210 */ /* 0x000fe20007f9e0ff */
[----:B-1----:R-:W-:Y:S02]  /*3b3f0*/  IMAD.MOV.U32 R132, RZ, RZ, R144 ;  /* 0x000000ffff847224 */ /* 0x002fe400078e0090 */
[----:B------:R-:W-:Y:S04]  /*3b400*/  STL [R1+0x1da8], R150 ;  /* 0x001da89601007387 */ /* 0x000fe80000100800 */
[----:B------:R-:W-:Y:S04]  /*3b410*/  STL [R1+0x1da4], R151 ;  /* 0x001da49701007387 */ /* 0x000fe80000100800 */
[----:B------:R-:W-:Y:S04]  /*3b420*/  STL [R1+0x1e70], R148 ;  /* 0x001e709401007387 */ /* 0x000fe80000100800 */
[----:B------:R-:W-:Y:S04]  /*3b430*/  STL [R1+0x1e6c], R149 ;  /* 0x001e6c9501007387 */ /* 0x000fe80000100800 */
[----:B------:R-:W-:Y:S04]  /*3b440*/  STL [R1+0x1e78], R146 ;  /* 0x001e789201007387 */ /* 0x000fe80000100800 */
[----:B------:R-:W-:Y:S04]  /*3b450*/  STL [R1+0x1e74], R147 ;  /* 0x001e749301007387 */ /* 0x000fe80000100800 */
[----:B------:R-:W-:Y:S01]  /*3b460*/  STL [R1+0x1e80], R144 ;  /* 0x001e809001007387 */ /* 0x000fe20000100800 */
[----:B----4-:R-:W-:-:S04]  /*3b470*/  IMAD.X R145, R145, 0x1, R0, P1 ;  /* 0x0000000191917824 */ /* 0x010fc800008e0600 */
[----:B------:R-:W-:Y:S01]  /*3b480*/  IMAD.MOV.U32 R133, RZ, RZ, R145 ;  /* 0x000000ffff857224 */ /* 0x000fe200078e0091 */
[----:B------:R-:W-:-:S04]  /*3b490*/  IADD3.X R143, R143, R0, RZ, P4, !PT ;  /* 0x000000008f8f7210 */ /* 0x000fc800027fe4ff */
[----:B------:R1:W-:Y:S01]  /*3b4a0*/  LDGSTS.E [R4+0xb200], [R132.64], P3 ;  /* 0x0b20000084047fae */ /* 0x0003e20009921844 */
[----:B------:R-:W-:Y:S02]  /*3b4b0*/  IADD3 R140, P1, R140, R6, RZ ;  /* 0x000000068c8c7210 */ /* 0x000fe40007f3e0ff */
[----:B-1----:R-:W-:Y:S01]  /*3b4c0*/  MOV R132, R142 ;  /* 0x0000008e00847202 */ /* 0x002fe20000000f00 */
[----:B------:R-:W-:Y:S02]  /*3b4d0*/  IMAD.MOV.U32 R133, RZ, RZ, R143 ;  /* 0x000000ffff857224 */ /* 0x000fe400078e008f */
[----:B------:R-:W-:Y:S01]  /*3b4e0*/  IMAD.X R141, R141, 0x1, R0, P1 ;  /* 0x000000018d8d7824 */ /* 0x000fe200008e0600 */
[----:B------:R-:W-:Y:S02]  /*3b4f0*/  IADD3 R138, P4, R138, R6, RZ ;  /* 0x000000068a8a7210 */ /* 0x000fe40007f9e0ff */
[----:B------:R1:W-:Y:S02]  /*3b500*/  LDGSTS.E [R4+0xb300], [R132.64], P3 ;  /* 0x0b30000084047fae */ /* 0x0003e40009921844 */
[----:B------:R-:W-:-:S02]  /*3b510*/  IADD3.X R139, R139, R0, RZ, P4, !PT ;  /* 0x000000008b8b7210 */ /* 0x000fc400027fe4ff */
[----:B------:R-:W-:Y:S01]  /*3b520*/  IADD3 R136, P1, R136, R6, RZ ;  /* 0x0000000688887210 */ /* 0x000fe20007f3e0ff */
[----:B-1----:R-:W-:Y:S02]  /*3b530*/  IMAD.MOV.U32 R132, RZ, RZ, R140 ;  /* 0x000000ffff847224 */ /* 0x002fe400078e008c */
[----:B------:R-:W-:Y:S01]  /*3b540*/  IMAD.MOV.U32 R133, RZ, RZ, R141 ;  /* 0x000000ffff857224 */ /* 0x000fe200078e008d */
[----:B------:R-:W-:Y:S01]  /*3b550*/  STL [R1+0x1e7c], R145 ;  /* 0x001e7c9101007387 */ /* 0x000fe20000100800 */
[----:B------:R-:W-:-:S03]  /*3b560*/  IMAD.X R137, R137, 0x1, R0, P1 ;  /* 0x0000000189897824 */ /* 0x000fc600008e0600 */
[----:B------:R1:W-:Y:S04]  /*3b570*/  LDGSTS.E [R4+0xb400], [R132.64], P3 ;  /* 0x0b40000084047fae */ /* 0x0003e80009921844 */
[----:B------:R-:W-:Y:S01]  /*3b580*/  STL [R1+0x1e88], R142 ;  /* 0x001e888e01007387 */ /* 0x000fe20000100800 */
[----:B--2---:R-:W-:-:S03]  /*3b590*/  IADD3 R134, P4, R134, R6, RZ ;  /* 0x0000000686867210 */ /* 0x004fc60007f9e0ff */
[----:B------:R-:W-:Y:S01]  /*3b5a0*/  STL [R1+0x1e84], R143 ;  /* 0x001e848f01007387 */ /* 0x000fe20000100800 */
[----:B-1----:R-:W-:Y:S01]  /*3b5b0*/  MOV R132, R138 ;  /* 0x0000008a00847202 */ /* 0x002fe20000000f00 */
[----:B------:R-:W-:Y:S02]  /*3b5c0*/  IMAD.MOV.U32 R133, RZ, RZ, R139 ;  /* 0x000000ffff857224 */ /* 0x000fe400078e008b */
[----:B------:R-:W-:Y:S01]  /*3b5d0*/  STL [R1+0x1e90], R140 ;  /* 0x001e908c01007387 */ /* 0x000fe20000100800 */
[----:B------:R-:W-:-:S03]  /*3b5e0*/  IADD3.X R135, R135, R0, RZ, P4, !PT ;  /* 0x0000000087877210 */ /* 0x000fc600027fe4ff */
[----:B------:R1:W-:Y:S04]  /*3b5f0*/  LDGSTS.E [R4+0xb500], [R132.64], P3 ;  /* 0x0b50000084047fae */ /* 0x0003e80009921844 */
[----:B------:R-:W-:Y:S04]  /*3b600*/  STL [R1+0x1e8c], R141 ;  /* 0x001e8c8d01007387 */ /* 0x000fe80000100800 */
[----:B------:R-:W-:Y:S01]  /*3b610*/  STL [R1+0x1e98], R138 ;  /* 0x001e988a01007387 */ /* 0x000fe20000100800 */
[----:B-1----:R-:W-:Y:S02]  /*3b620*/  IMAD.MOV.U32 R132, RZ, RZ, R136 ;  /* 0x000000ffff847224 */ /* 0x002fe400078e0088 */
[----:B------:R-:W-:Y:S01]  /*3b630*/  IMAD.MOV.U32 R133, RZ, RZ, R137 ;  /* 0x000000ffff857224 */ /* 0x000fe200078e0089 */
[----:B------:R-:W-:Y:S04]  /*3b640*/  STL [R1+0x1e94], R139 ;  /* 0x001e948b01007387 */ /* 0x000fe80000100800 */
[----:B------:R-:W-:Y:S04]  /*3b650*/  STL [R1+0x1ea0], R136 ;  /* 0x001ea08801007387 */ /* 0x000fe80000100800 */
[----:B------:R-:W-:Y:S04]  /*3b660*/  STL [R1+0x1e9c], R137 ;  /* 0x001e9c8901007387 */ /* 0x000fe80000100800 */
[----:B------:R-:W-:Y:S04]  /*3b670*/  STL [R1+0x1ea8], R134 ;  /* 0x001ea88601007387 */ /* 0x000fe80000100800 */
[----:B------:R1:W-:Y:S04]  /*3b680*/  LDGSTS.E [R4+0xb600], [R132.64], P3 ;  /* 0x0b60000084047fae */ /* 0x0003e80009921844 */
[----:B------:R2:W-:Y:S01]  /*3b690*/  STL [R1+0x1ea4], R135 ;  /* 0x001ea48701007387 */ /* 0x0005e20000100800 */
[----:B-1----:R-:W-:Y:S01]  /*3b6a0*/  MOV R132, R134 ;  /* 0x0000008600847202 */ /* 0x002fe20000000f00 */
[----:B------:R-:W-:-:S02]  /*3b6b0*/  IMAD.MOV.U32 R133, RZ, RZ, R135 ;  /* 0x000000ffff857224 */ /* 0x000fc400078e0087 */
        /* <DEDUP_REMOVED lines=17> */
[----:B------:R-:W4:Y:S01]  /*3b7d0*/  LDL.LU R166, [R1+0x19b0] ;  /* 0x0019b00001a67983 */ /* 0x000f220000300800 */
[----:B------:R-:W-:-:S03]  /*3b7e0*/  ISETP.GT.AND P1, PT, R3, 0x1a, PT ;  /* 0x0000001a0300780c */ /* 0x000fc60003f24270 */
[----:B------:R1:W-:Y:S01]  /*3b7f0*/  LDGSTS.E [R4+0xb700], [R132.64], P3 ;  /* 0x0b70000084047fae */ /* 0x0003e20009921844 */
[----:B------:R-:W-:Y:S02]  /*3b800*/  SEL R5, RZ, 0x4, !P1 ;  /* 0x00000004ff057807 */ /* 0x000fe40004800000 */
[----:B------:R-:W-:Y:S01]  /*3b810*/  ISETP.GT.AND P1, PT, R3, 0x1e, PT ;  /* 0x0000001e0300780c */ /* 0x000fe20003f24270 */
[----:B------:R-:W4:Y:S01]  /*3b820*/  LDL.LU R165, [R1+0x19b8] ;  /* 0x0019b80001a57983 */ /* 0x000f220000300800 */
[----:B------:R-:W-:Y:S02]  /*3b830*/  SEL R5, R5, RZ, !P0 ;  /* 0x000000ff05057207 */ /* 0x000fe40004000000 */
[----:B------:R-:W-:Y:S01]  /*3b840*/  ISETP.GT.AND P4, PT, R3, 0x3, PT ;  /* 0x000000030300780c */ /* 0x000fe20003f84270 */
[----:B------:R-:W4:Y:S01]  /*3b850*/  LDL.LU R163, [R1+0x19c0] ;  /* 0x0019c00001a37983 */ /* 0x000f220000300800 */
[----:B-1----:R-:W-:Y:S02]  /*3b860*/  SEL R132, RZ, 0x4, !P1 ;  /* 0x00000004ff847807 */ /* 0x002fe40004800000 */
[----:B------:R-:W-:-:S02]  /*3b870*/  ISETP.NE.U32.AND P3, PT, R5, RZ, PT ;  /* 0x000000ff0500720c */ /* 0x000fc40003f65070 */
[----:B------:R-:W-:Y:S02]  /*3b880*/  SEL R132, R132, RZ, !P0 ;  /* 0x000000ff84847207 */ /* 0x000fe40004000000 */
[----:B------:R-:W-:Y:S02]  /*3b890*/  SEL R5, RZ, 0x4, !P4 ;  /* 0x00000004ff057807 */ /* 0x000fe40006000000 */
[----:B------:R-:W-:Y:S02]  /*3b8a0*/  ISETP.NE.U32.AND P4, PT, R132, RZ, PT ;  /* 0x000000ff8400720c */ /* 0x000fe40003f85070 */
[----:B------:R-:W-:-:S04]  /*3b8b0*/  SEL R5, R5, RZ, !P0 ;  /* 0x000000ff05057207 */ /* 0x000fc80004000000 */
[----:B------:R-:W-:Y:S02]  /*3b8c0*/  ISETP.NE.U32.AND P1, PT, R5, RZ, PT ;  /* 0x000000ff0500720c */ /* 0x000fe40003f25070 */
[----:B--2---:R-:W-:-:S05]  /*3b8d0*/  IADD3 R132, P5, R134, R6, RZ ;  /* 0x0000000686847210 */ /* 0x004fca0007fbe0ff */
[----:B------:R-:W-:Y:S01]  /*3b8e0*/  IMAD.X R5, R135, 0x1, R0, P5 ;  /* 0x0000000187057824 */ /* 0x000fe200028e0600 */
[----:B---3--:R-:W-:-:S04]  /*3b8f0*/  IADD3 R134, P5, R136, R6, RZ ;  /* 0x0000000688867210 */ /* 0x008fc80007fbe0ff */
[----:B------:R-:W-:Y:S02]  /*3b900*/  IADD3.X R133, R137, R0, RZ, P5, !PT ;  /* 0x0000000089857210 */ /* 0x000fe40002ffe4ff */
[----:B----4-:R-:W-:-:S05]  /*3b910*/  IADD3 R136, P5, R138, R6, RZ ;  /* 0x000000068a887210 */ /* 0x010fca0007fbe0ff */
        /* <DEDUP_REMOVED lines=63> */
[----:B------:R-:W-:-:S03]  /*3bd10*/  IMAD.MOV.U32 R174, RZ, RZ, R158 ;  /* 0x000000ffffae7224 */ /* 0x000fc600078e009e */
[----:B------:R-:W-:Y:S01]  /*3bd20*/  STL.64 [R1+0x1810], R186 ;  /* 0x001810ba01007387 */ /* 0x000fe20000100a00 */
[----:B------:R-:W-:Y:S02]  /*3bd30*/  IMAD.MOV.U32 R172, RZ, RZ, R160 ;  /* 0x000000ffffac7224 */ /* 0x000fe400078e00a0 */
[----:B------:R-:W-:Y:S01]  /*3bd40*/  IMAD.MOV.U32 R173, RZ, RZ, R159 ;  /* 0x000000ffffad7224 */ /* 0x000fe200078e009f */
[----:B------:R-:W-:Y:S04]  /*3bd50*/  STL.64 [R1+0x1748], R184 ;  /* 0x001748b801007387 */ /* 0x000fe80000100a00 */
[----:B------:R-:W-:Y:S01]  /*3bd60*/  STL.64 [R1+0x1740], R182 ;  /* 0x001740b601007387 */ /* 0x000fe20000100a00 */
[----:B------:R-:W-:-:S03]  /*3bd70*/  MOV R170, R162 ;  /* 0x000000a200aa7202 */ /* 0x000fc60000000f00 */
        /* <DEDUP_REMOVED lines=12> */
[----:B------:R1:W-:Y:S04]  /*3be40*/  LDGSTS.E [R4+0xd000], [R200.64], P3 ;  /* 0x0d000000c8047fae */ /* 0x0003e80009921844 */
[----:B------:R1:W-:Y:S04]  /*3be50*/  LDGSTS.E [R4+0xd100], [R198.64], P3 ;  /* 0x0d100000c6047fae */ /* 0x0003e80009921844 */
        /* <DEDUP_REMOVED lines=17> */
[----:B------:R1:W-:Y:S01]  /*3bf70*/  LDGSTS.E [R4+0xf700], [R170.64], P4 ;  /* 0x0f700000aa047fae */ /* 0x0003e2000a121844 */
[----:B------:R-:W-:Y:S01]  /*3bf80*/  LOP3.LUT R168, R168, 0x60, RZ, 0x3c, !PT ;  /* 0x00000060a8a87812 */ /* 0x000fe200078e3cff */
[----:B------:R-:W-:-:S02]  /*3bf90*/  IMAD.X R167, R167, 0x1, R0, P5 ;  /* 0x00000001a7a77824 */ /* 0x000fc400028e0600 */
[----:B-1----:R-:W4:Y:S01]  /*3bfa0*/  LDL.LU R4, [R1+0x19dc] ;  /* 0x0019dc0001047983 */ /* 0x002f220000300800 */
[----:B------:R-:W-:Y:S01]  /*3bfb0*/  IADD3 R165, P3, R165, R6, RZ ;  /* 0x00000006a5a57210 */ /* 0x000fe20007f7e0ff */
[----:B------:R-:W-:Y:S01]  /*3bfc0*/  IMAD.MOV.U32 R132, RZ, RZ, R166 ;  /* 0x000000ffff847224 */ /* 0x000fe200078e00a6 */
[----:B------:R-:W-:Y:S01]  /*3bfd0*/  LEA R5, R7, R168, 0x10 ;  /* 0x000000a807057211 */ /* 0x000fe200078e80ff */
[----:B------:R-:W-:Y:S01]  /*3bfe0*/  IMAD.MOV.U32 R133, RZ, RZ, R167 ;  /* 0x000000ffff857224 */ /* 0x000fe200078e00a7 */
[----:B------:R-:W-:Y:S01]  /*3bff0*/  IADD3 R163, P4, R163, R6, RZ ;  /* 0x00000006a3a37210 */ /* 0x000fe20007f9e0ff */
[----:B------:R-:W-:Y:S04]  /*3c000*/  STL [R1+0x19ac], R167 ;  /* 0x0019aca701007387 */ /* 0x000fe80000100800 */
[----:B------:R1:W-:Y:S04]  /*3c010*/  LDGSTS.E [R5+0x1800], [R132.64], P1 ;  /* 0x0180000084057fae */ /* 0x0003e80008921844 */
[----:B------:R-:W-:Y:S01]  /*3c020*/  STL [R1+0x19b8], R165 ;  /* 0x0019b8a501007387 */ /* 0x000fe20000100800 */
[----:B-1----:R-:W-:Y:S01]  /*3c030*/  IMAD.MOV.U32 R132, RZ, RZ, R165 ;  /* 0x000000ffff847224 */ /* 0x002fe200078e00a5 */
[----:B--2---:R-:W-:-:S04]  /*3c040*/  IADD3.X R142, R142, R0, RZ, P3, !PT ;  /* 0x000000008e8e7210 */ /* 0x004fc80001ffe4ff */
[----:B------:R-:W-:Y:S01]  /*3c050*/  MOV R133, R142 ;  /* 0x0000008e00857202 */ /* 0x000fe20000000f00 */
[----:B------:R-:W-:Y:S01]  /*3c060*/  STL [R1+0x19b4], R142 ;  /* 0x0019b48e01007387 */ /* 0x000fe20000100800 */
[----:B---3--:R-:W-:-:S03]  /*3c070*/  IMAD.X R136, R136, 0x1, R0, P4 ;  /* 0x0000000188887824 */ /* 0x008fc600020e0600 */
        /* <DEDUP_REMOVED lines=9> */
[----:B------:R-:W-:Y:S01]  /*3c110*/  IADD3 R138, P4, R138, R6, RZ ;  /* 0x000000068a8a7210 */ /* 0x000fe20007f9e0ff */
[----:B------:R-:W-:Y:S01]  /*3c120*/  IMAD.MOV.U32 R132, RZ, RZ, R163 ;  /* 0x000000ffff847224 */ /* 0x000fe200078e00a3 */
[----:B------:R-:W-:Y:S01]  /*3c130*/  IADD3.X R141, R141, R0, RZ, P3, !PT ;  /* 0x000000008d8d7210 */ /* 0x000fe20001ffe4ff */
[----:B------:R-:W-:Y:S02]  /*3c140*/  STL [R1+0x19c8], R140 ;  /* 0x0019c88c01007387 */ /* 0x000fe40000100800 */
[----:B------:R-:W-:-:S02]  /*3c150*/  IMAD.X R139, R139, 0x1, R0, P4 ;  /* 0x000000018b8b7824 */ /* 0x000fc400020e0600 */
[----:B------:R1:W-:Y:S04]  /*3c160*/  LDGSTS.E [R5+0x1a00], [R132.64], P1 ;  /* 0x01a0000084057fae */ /* 0x0003e80008921844 */
[----:B------:R-:W-:Y:S04]  /*3c170*/  STL [R1+0x19c4], R141 ;  /* 0x0019c48d01007387 */ /* 0x000fe80000100800 */
[----:B------:R4:W-:Y:S01]  /*3c180*/  STL [R1+0x19d0], R138 ;  /* 0x0019d08a01007387 */ /* 0x0009e20000100800 */
[----:B-1----:R-:W-:Y:S01]  /*3c190*/  IMAD.MOV.U32 R132, RZ, RZ, R140 ;  /* 0x000000ffff847224 */ /* 0x002fe200078e008c */
[----:B------:R-:W-:-:S02]  /*3c1a0*/  MOV R133, R141 ;  /* 0x0000008d00857202 */ /* 0x000fc40000000f00 */
[----:B------:R1:W-:Y:S04]  /*3c1b0*/  STL [R1+0x19cc], R139 ;  /* 0x0019cc8b01007387 */ /* 0x0003e80000100800 */
[----:B------:R-:W3:Y:S04]  /*3c1c0*/  LDL.LU R144, [R1+0x1ab4] ;  /* 0x001ab40001907983 */ /* 0x000ee80000300800 */
[----:B------:R-:W3:Y:S04]  /*3c1d0*/  LDL.LU R143, [R1+0x1ab8] ;  /* 0x001ab800018f7983 */ /* 0x000ee80000300800 */
[----:B------:R1:W-:Y:S01]  /*3c1e0*/  LDGSTS.E [R5+0x1b00], [R132.64], P1 ;  /* 0x01b0000084057fae */ /* 0x0003e20008921844 */
[----:B------:R-:W-:-:S03]  /*3c1f0*/  IADD3 R135, P3, R135, R6, RZ ;  /* 0x0000000687877210 */ /* 0x000fc60007f7e0ff */
[----:B------:R-:W3:Y:S01]  /*3c200*/  LDL.LU R142, [R1+0x1abc] ;  /* 0x001abc00018e7983 */ /* 0x000ee20000300800 */
[----:B------:R-:W-:Y:S01]  /*3c210*/  IADD3 R134, P4, R134, R6, RZ ;  /* 0x0000000686867210 */ /* 0x000fe20007f9e0ff */
[----:B-1----:R-:W-:Y:S02]  /*3c220*/  IMAD.MOV.U32 R132, RZ, RZ, R138 ;  /* 0x000000ffff847224 */ /* 0x002fe400078e008a */
[----:B----4-:R-:W4:Y:S01]  /*3c230*/  LDL.LU R138, [R1+0x1ac0] ;  /* 0x001ac000018a7983 */ /* 0x010f220000300800 */
[----:B------:R-:W-:-:S03]  /*3c240*/  IMAD.MOV.U32 R133, RZ, RZ, R139 ;  /* 0x000000ffff857224 */ /* 0x000fc600078e008b */
        /* <DEDUP_REMOVED lines=17> */
[----:B------:R-:W-:Y:S01]  /*3c360*/  SEL R4, RZ, 0x4, !P3 ;  /* 0x00000004ff047807 */ /* 0x000fe20005800000 */
[----:B------:R-:W-:Y:S02]  /*3c370*/  IMAD.MOV.U32 R132, RZ, RZ, R134 ;  /* 0x000000ffff847224 */ /* 0x000fe400078e0086 */
[----:B------:R-:W4:Y:S01]  /*3c380*/  LDL.LU R134, [R1+0x1ae0] ;  /* 0x001ae00001867983 */ /* 0x000f220000300800 */
[----:B------:R-:W-:-:S03]  /*3c390*/  SEL R4, R4, RZ, !P0 ;  /* 0x000000ff04047207 */ /* 0x000fc60004000000 */
[----:B------:R1:W-:Y:S01]  /*3c3a0*/  LDGSTS.E [R5+0x1e00], [R132.64], P1 ;  /* 0x01e0000084057fae */ /* 0x0003e20008921844 */
[----:B------:R-:W-:Y:S02]  /*3c3b0*/  ISETP.NE.U32.AND P3, PT, R4, RZ, PT ;  /* 0x000000ff0400720c */ /* 0x000fe40003f65070 */
[----:B--2---:R-:W-:-:S04]  /*3c3c0*/  IADD3 R136, P4, R136, R6, RZ ;  /* 0x0000000688887210 */ /* 0x004fc80007f9e0ff */
[----:B---3--:R-:W-:Y:S02]  /*3c3d0*/  IADD3.X R147, R147, R0, RZ, P4, !PT ;  /* 0x0000000093937210 */ /* 0x008fe400027fe4ff */
[----:B------:R-:W-:Y:S01]  /*3c3e0*/  IADD3 R145, P5, R145, R6, RZ ;  /* 0x0000000691917210 */ /* 0x000fe20007fbe0ff */
[----:B------:R2:W-:Y:S01]  /*3c3f0*/  STL [R1+0x19e8], R136 ;  /* 0x0019e88801007387 */ /* 0x0005e20000100800 */
[----:B-1----:R-:W-:-:S03]  /*3c400*/  IMAD.MOV.U32 R132, RZ, RZ, R136 ;  /* 0x000000ffff847224 */ /* 0x002fc600078e0088 */
[----:B------:R-:W-:Y:S01]  /*3c410*/  IMAD.X R146, R146, 0x1, R0, P5 ;  /* 0x0000000192927824 */ /* 0x000fe200028e0600 */
[----:B------:R1:W-:Y:S04]  /*3c420*/  STL [R1+0x19e4], R147 ;  /* 0x0019e49301007387 */ /* 0x0003e80000100800 */
[----:B------:R-:W-:Y:S04]  /*3c430*/  STL [R1+0x1ab0], R145 ;  /* 0x001ab09101007387 */ /* 0x000fe80000100800 */
[----:B--2---:R-:W2:Y:S04]  /*3c440*/  LDL.LU R136, [R1+0x1ad4] ;  /* 0x001ad40001887983 */ /* 0x004ea80000300800 */
[----:B------:R-:W-:Y:S04]  /*3c450*/  STL [R1+0x1aac], R146 ;  /* 0x001aac9201007387 */ /* 0x000fe80000100800 */
[----:B------:R-:W3:Y:S01]  /*3c460*/  LDL.LU R4, [R1+0x1adc] ;  /* 0x001adc0001047983 */ /* 0x000ee20000300800 */
[----:B------:R-:W-:-:S05]  /*3c470*/  MOV R133, R147 ;  /* 0x0000009300857202 */ /* 0x000fca0000000f00 */
[----:B------:R1:W-:Y:S01]  /*3c480*/  LDGSTS.E [R5+0x1f00], [R132.64], P1 ;  /* 0x01f0000084057fae */ /* 0x0003e20008921844 */
[----:B------:R-:W-:-:S04]  /*3c490*/  IADD3 R143, P1, R143, R6, RZ ;  /* 0x000000068f8f7210 */ /* 0x000fc80007f3e0ff */
[----:B------:R-:W-:Y:S01]  /*3c4a0*/  IADD3.X R144, R144, R0, RZ, P1, !PT ;  /* 0x0000000090907210 */ /* 0x000fe20000ffe4ff */
[----:B-1----:R-:W-:Y:S02]  /*3c4b0*/  IMAD.MOV.U32 R132, RZ, RZ, R145 ;  /* 0x000000ffff847224 */ /* 0x002fe400078e0091 */
[----:B------:R-:W-:Y:S01]  /*3c4c0*/  IMAD.MOV.U32 R133, RZ, RZ, R146 ;  /* 0x000000ffff857224 */ /* 0x000fe200078e0092 */
[----:B------:R-:W-:Y:S04]  /*3c4d0*/  STL [R1+0x1ab8], R143 ;  /* 0x001ab88f01007387 */ /* 0x000fe80000100800 */
[----:B------:R1:W-:Y:S01]  /*3c4e0*/  LDGSTS.E [R5+0x3800], [R132.64], P3 ;  /* 0x0380000084057fae */ /* 0x0003e20009921844 */
[----:B----4-:R-:W-:-:S03]  /*3c4f0*/  IADD3 R138, P4, R138, R6, RZ ;  /* 0x000000068a8a7210 */ /* 0x010fc60007f9e0ff */
[----:B------:R-:W-:Y:S02]  /*3c500*/  STL [R1+0x1ab4], R144 ;  /* 0x001ab49001007387 */ /* 0x000fe40000100800 */
[----:B------:R-:W-:Y:S02]  /*3c510*/  IMAD.X R142, R142, 0x1, R0, P4 ;  /* 0x000000018e8e7824 */ /* 0x000fe400020e0600 */
[----:B-1----:R-:W-:Y:S01]  /*3c520*/  IMAD.MOV.U32 R132, RZ, RZ, R143 ;  /* 0x000000ffff847224 */ /* 0x002fe200078e008f */
[----:B------:R-:W-:Y:S01]  /*3c530*/  MOV R133, R144 ;  /* 0x0000009000857202 */ /* 0x000fe20000000f00 */
[----:B------:R1:W-:Y:S04]  /*3c540*/  STL [R1+0x1ac0], R138 ;  /* 0x001ac08a01007387 */ /* 0x0003e80000100800 */
[----:B------:R4:W-:Y:S04]  /*3c550*/  LDGSTS.E [R5+0x3900], [R132.64], P3 ;  /* 0x0390000084057fae */ /* 0x0009e80009921844 */
[----:B------:R1:W-:Y:S04]  /*3c560*/  STL [R1+0x1abc], R142 ;  /* 0x001abc8e01007387 */ /* 0x0003e80000100800 */
[----:B------:R-:W3:Y:S01]  /*3c570*/  LDL.LU R147, [R1+0x1ae4] ;  /* 0x001ae40001937983 */ /* 0x000ee20000300800 */
[----:B----4-:R-:W-:-:S03]  /*3c580*/  IMAD.MOV.U32 R132, RZ, RZ, R138 ;  /* 0x000000ffff847224 */ /* 0x010fc600078e008a */
[----:B-1----:R-:W4:Y:S01]  /*3c590*/  LDL.LU R138, [R1+0x1ae8] ;  /* 0x001ae800018a7983 */ /* 0x002f220000300800 */
[----:B------:R-:W-:-:S03]  /*3c5a0*/  IMAD.MOV.U32 R133, RZ, RZ, R142 ;  /* 0x000000ffff857224 */ /* 0x000fc600078e008e */
[----:B------:R-:W4:Y:S04]  /*3c5b0*/  LDL.LU R146, [R1+0x1bac] ;  /* 0x001bac0001927983 */ /* 0x000f280000300800 */
[----:B------:R-:W4:Y:S01]  /*3c5c0*/  LDL.LU R145, [R1+0x1bb0] ;  /* 0x001bb00001917983 */ /* 0x000f220000300800 */
[----:B------:R-:W-:-:S03]  /*3c5d0*/  IADD3 R140, P1, R140, R6, RZ ;  /* 0x000000068c8c7210 */ /* 0x000fc60007f3e0ff */
[----:B------:R1:W-:Y:S01]  /*3c5e0*/  LDGSTS.E [R5+0x3a00], [R132.64], P3 ;  /* 0x03a0000084057fae */ /* 0x0003e20009921844 */
[----:B------:R-:W-:Y:S02]  /*3c5f0*/  IADD3.X R141, R141, R0, RZ, P1, !PT ;  /* 0x000000008d8d7210 */ /* 0x000fe40000ffe4ff */
[----:B------:R-:W-:Y:S01]  /*3c600*/  IADD3 R137, P4, R137, R6, RZ ;  /* 0x0000000689897210 */ /* 0x000fe20007f9e0ff */
[----:B------:R-:W-:Y:S04]  /*3c610*/  STL [R1+0x1ac8], R140 ;  /* 0x001ac88c01007387 */ /* 0x000fe80000100800 */
[----:B------:R-:W-:Y:S01]  /*3c620*/  IMAD.X R139, R139, 0x1, R0, P4 ;  /* 0x000000018b8b7824 */ /* 0x000fe200020e0600 */
[----:B------:R-:W-:Y:S01]  /*3c630*/  STL [R1+0x1ac4], R141 ;  /* 0x001ac48d01007387 */ /* 0x000fe20000100800 */
[----:B-1----:R-:W-:Y:S01]  /*3c640*/  IMAD.MOV.U32 R132, RZ, RZ, R140 ;  /* 0x000000ffff847224 */ /* 0x002fe200078e008c */
[----:B------:R-:W-:-:S02]  /*3c650*/  MOV R133, R141 ;  /* 0x0000008d00857202 */ /* 0x000fc40000000f00 */
        /* <DEDUP_REMOVED lines=9> */
[----:B------:R-:W-:Y:S01]  /*3c6f0*/  IADD3 R134, P4, R134, R6, RZ ;  /* 0x0000000686867210 */ /* 0x000fe20007f9e0ff */
[----:B------:R-:W-:Y:S02]  /*3c700*/  IMAD.MOV.U32 R133, RZ, RZ, R139 ;  /* 0x000000ffff857224 */ /* 0x000fe400078e008b */
[----:B------:R-:W-:Y:S04]  /*3c710*/  STL [R1+0x1ad8], R135 ;  /* 0x001ad88701007387 */ /* 0x000fe80000100800 */
[----:B------:R1:W-:Y:S01]  /*3c720*/  LDGSTS.E [R5+0x3c00], [R132.64], P3 ;  /* 0x03c0000084057fae */ /* 0x0003e20009921844 */
[----:B--2---:R-:W-:-:S05]  /*3c730*/  IADD3.X R136, R136, R0, RZ, P1, !PT ;  /* 0x0000000088887210 */ /* 0x004fca0000ffe4ff */
[----:B------:R2:W-:Y:S01]  /*3c740*/  STL [R1+0x1ad4], R136 ;  /* 0x001ad48801007387 */ /* 0x0005e20000100800 */
[----:B---3--:R-:W-:-:S03]  /*3c750*/  IMAD.X R4, R4, 0x1, R0, P4 ;  /* 0x0000000104047824 */ /* 0x008fc600020e0600 */
[----:B------:R-:W-:Y:S01]  /*3c760*/  STL [R1+0x1ae0], R134 ;  /* 0x001ae08601007387 */ /* 0x000fe20000100800 */
[----:B-1----:R-:W-:-:S03]  /*3c770*/  MOV R133, R136 ;  /* 0x0000008800857202 */ /* 0x002fc60000000f00 */
[----:B------:R1:W-:Y:S04]  /*3c780*/  STL [R1+0x1adc], R4 ;  /* 0x001adc0401007387 */ /* 0x0003e80000100800 */
        /* <DEDUP_REMOVED lines=9> */
[----:B------:R-:W-:Y:S01]  /*3c820*/  SEL R4, RZ, 0x4, !P1 ;  /* 0x00000004ff047807 */ /* 0x000fe20004800000 */
[----:B------:R-:W-:Y:S02]  /*3c830*/  IMAD.MOV.U32 R132, RZ, RZ, R134 ;  /* 0x000000ffff847224 */ /* 0x000fe400078e0086 */
[----:B------:R-:W2:Y:S01]  /*3c840*/  LDL.LU R134, [R1+0x1be0] ;  /* 0x001be00001867983 */ /* 0x000ea20000300800 */
[----:B------:R-:W-:-:S03]  /*3c850*/  SEL R4, R4, RZ, !P0 ;  /* 0x000000ff04047207 */ /* 0x000fc60004000000 */
[----:B------:R1:W-:Y:S01]  /*3c860*/  LDGSTS.E [R5+0x3e00], [R132.64], P3 ;  /* 0x03e0000084057fae */ /* 0x0003e20009921844 */
[----:B----4-:R-:W-:-:S04]  /*3c870*/  IADD3 R138, P4, R138, R6, RZ ;  /* 0x000000068a8a7210 */ /* 0x010fc80007f9e0ff */
[----:B------:R-:W-:Y:S01]  /*3c880*/  IADD3.X R147, R147, R0, RZ, P4, !PT ;  /* 0x0000000093937210 */ /* 0x000fe200027fe4ff */
[----:B-1----:R-:W-:Y:S01]  /*3c890*/  IMAD.MOV.U32 R132, RZ, RZ, R138 ;  /* 0x000000ffff847224 */ /* 0x002fe200078e008a */
[----:B------:R-:W-:Y:S02]  /*3c8a0*/  ISETP.NE.U32.AND P1, PT, R4, RZ, PT ;  /* 0x000000ff0400720c */ /* 0x000fe40003f25070 */
        /* <DEDUP_REMOVED lines=9> */
[----:B----4-:R-:W4:Y:S04]  /*3c940*/  LDL.LU R138, [R1+0x1bd4] ;  /* 0x001bd400018a7983 */ /* 0x010f280000300800 */
[----:B------:R-:W-:Y:S04]  /*3c950*/  STL [R1+0x1bac], R146 ;  /* 0x001bac9201007387 */ /* 0x000fe80000100800 */
[----:B------:R-:W4:Y:S01]  /*3c960*/  LDL.LU R4, [R1+0x1bdc] ;  /* 0x001bdc0001047983 */ /* 0x000f220000300800 */
[----:B------:R-:W-:-:S03]  /*3c970*/  IADD3 R143, P3, R143, R6, RZ ;  /* 0x000000068f8f7210 */ /* 0x000fc60007f7e0ff */
[----:B------:R1:W-:Y:S01]  /*3c980*/  LDGSTS.E [R5+0x5800], [R132.64], P1 ;  /* 0x0580000084057fae */ /* 0x0003e20008921844 */
[----:B------:R-:W-:-:S03]  /*3c990*/  IADD3.X R144, R144, R0, RZ, P3, !PT ;  /* 0x0000000090907210 */ /* 0x000fc60001ffe4ff */
        /* <DEDUP_REMOVED lines=14> */
[----:B------:R-:W-:-:S05]  /*3ca80*/  IMAD.MOV.U32 R133, RZ, RZ, R142 ;  /* 0x000000ffff857224 */ /* 0x000fca00078e008e */
[----:B------:R1:W-:Y:S01]  /*3ca90*/  LDGSTS.E [R5+0x5a00], [R132.64], P1 ;  /* 0x05a0000084057fae */ /* 0x0003e20008921844 */
[----:B---3--:R-:W-:-:S04]  /*3caa0*/  IADD3 R140, P3, R140, R6, RZ ;  /* 0x000000068c8c7210 */ /* 0x008fc80007f7e0ff */
        /* <DEDUP_REMOVED lines=19> */
[----:B------:R1:W-:Y:S01]  /*3cbe0*/  LDGSTS.E [R5+0x5c00], [R132.64], P1 ;  /* 0x05c0000084057fae */ /* 0x0003e20008921844 */
[----:B----4-:R-:W-:Y:S01]  /*3cbf0*/  IADD3.X R138, R138, R0, RZ, P3, !PT ;  /* 0x000000008a8a7210 */ /* 0x010fe20001ffe4ff */
[----:B-1----:R-:W-:-:S04]  /*3cc00*/  IMAD.MOV.U32 R132, RZ, RZ, R135 ;  /* 0x000000ffff847224 */ /* 0x002fc800078e0087 */
[----:B------:R1:W-:Y:S01]  /*3cc10*/  STL [R1+0x1bd4], R138 ;  /* 0x001bd48a01007387 */ /* 0x0003e20000100800 */
[----:B------:R-:W-:-:S03]  /*3cc20*/  IMAD.X R4, R4, 0x1, R0, P4 ;  /* 0x0000000104047824 */ /* 0x000fc600020e0600 */
[----:B------:R-:W-:Y:S01]  /*3cc30*/  STL [R1+0x1be0], R134 ;  /* 0x001be08601007387 */ /* 0x000fe20000100800 */
[----:B------:R-:W-:-:S03]  /*3cc40*/  MOV R133, R138 ;  /* 0x0000008a00857202 */ /* 0x000fc60000000f00 */
[----:B------:R4:W-:Y:S04]  /*3cc50*/  STL [R1+0x1bdc], R4 ;  /* 0x001bdc0401007387 */ /* 0x0009e80000100800 */
[----:B------:R-:W3:Y:S01]  /*3cc60*/  LDL.LU R141, [R1+0x1cc4] ;  /* 0x001cc400018d7983 */ /* 0x000ee20000300800 */
[----:B------:R-:W-:-:S03]  /*3cc70*/  ISETP.GT.AND P3, PT, R3, 0xf, PT ;  /* 0x0000000f0300780c */ /* 0x000fc60003f64270 */
[----:B------:R-:W3:Y:S04]  /*3cc80*/  LDL.LU R140, [R1+0x1cc8] ;  /* 0x001cc800018c7983 */ /* 0x000ee80000300800 */
[----:B--2---:R-:W2:Y:S04]  /*3cc90*/  LDL.LU R139, [R1+0x1ccc] ;  /* 0x001ccc00018b7983 */ /* 0x004ea80000300800 */
[----:B-1----:R-:W2:Y:S04]  /*3cca0*/  LDL.LU R138, [R1+0x1cd0] ;  /* 0x001cd000018a7983 */ /* 0x002ea80000300800 */
[----:B------:R1:W-:Y:S04]  /*3ccb0*/  LDGSTS.E [R5+0x5d00], [R132.64], P1 ;  /* 0x05d0000084057fae */ /* 0x0003e80008921844 */
[----:B------:R-:W2:Y:S01]  /*3ccc0*/  LDL.LU R135, [R1+0x1cd8] ;  /* 0x001cd80001877983 */ /* 0x000ea20000300800 */
[----:B-1----:R-:W-:-:S02]  /*3ccd0*/  IMAD.MOV.U32 R132, RZ, RZ, R134 ;  /* 0x000000ffff847224 */ /* 0x002fc400078e0086 */
[----:B------:R-:W-:Y:S01]  /*3cce0*/  IMAD.MOV.U32 R133, RZ, RZ, R4 ;  /* 0x000000ffff857224 */ /* 0x000fe200078e0004 */
[----:B----4-:R-:W-:Y:S01]  /*3ccf0*/  SEL R4, RZ, 0x4, !P3 ;  /* 0x00000004ff047807 */ /* 0x010fe20005800000 */
[----:B------:R-:W2:Y:S01]  /*3cd00*/  LDL.LU R134, [R1+0x1ce0] ;  /* 0x001ce00001867983 */ /* 0x000ea20000300800 */
[----:B------:R-:W-:-:S03]  /*3cd10*/  IADD3 R137, P4, R137, R6, RZ ;  /* 0x0000000689897210 */ /* 0x000fc60007f9e0ff */
[----:B------:R1:W-:Y:S01]  /*3cd20*/  LDGSTS.E [R5+0x5e00], [R132.64], P1 ;  /* 0x05e0000084057fae */ /* 0x0003e20008921844 */
[----:B------:R-:W-:Y:S02]  /*3cd30*/  IADD3.X R147, R147, R0, RZ, P4, !PT ;  /* 0x0000000093937210 */ /* 0x000fe400027fe4ff */
[----:B------:R-:W-:Y:S01]  /*3cd40*/  IADD3 R145, P5, R145, R6, RZ ;  /* 0x0000000691917210 */ /* 0x000fe20007fbe0ff */
[----:B------:R1:W-:Y:S01]  /*3cd50*/  STL [R1+0x1be8], R137 ;  /* 0x001be88901007387 */ /* 0x0003e20000100800 */
[----:B------:R-:W-:-:S03]  /*3cd60*/  SEL R4, R4, RZ, !P0 ;  /* 0x000000ff04047207 */ /* 0x000fc60004000000 */
[----:B------:R-:W-:Y:S01]  /*3cd70*/  IMAD.X R146, R146, 0x1, R0, P5 ;  /* 0x0000000192927824 */ /* 0x000fe200028e0600 */
[----:B------:R3:W-:Y:S01]  /*3cd80*/  STL [R1+0x1be4], R147 ;  /* 0x001be49301007387 */ /* 0x0007e20000100800 */
[----:B-1----:R-:W-:-:S03]  /*3cd90*/  IMAD.MOV.U32 R132, RZ, RZ, R137 ;  /* 0x000000ffff847224 */ /* 0x002fc600078e0089 */
[----:B------:R-:W-:Y:S01]  /*3cda0*/  STL [R1+0x1cb0], R145 ;  /* 0x001cb09101007387 */ /* 0x000fe20000100800 */
[----:B------:R-:W-:-:S03]  /*3cdb0*/  ISETP.NE.U32.AND P3, PT, R4, RZ, PT ;  /* 0x000000ff0400720c */ /* 0x000fc60003f65070 */
[----:B------:R-:W2:Y:S01]  /*3cdc0*/  LDL.LU R137, [R1+0x1cd4] ;  /* 0x001cd40001897983 */ /* 0x000ea20000300800 */
[----:B------:R-:W-:-:S03]  /*3cdd0*/  MOV R133, R147 ;  /* 0x0000009300857202 */ /* 0x000fc60000000f00 */
[----:B------:R-:W-:Y:S04]  /*3cde0*/  STL [R1+0x1cac], R146 ;  /* 0x001cac9201007387 */ /* 0x000fe80000100800 */
[----:B------:R-:W2:Y:S04]  /*3cdf0*/  LDL.LU R4, [R1+0x1cdc] ;  /* 0x001cdc0001047983 */ /* 0x000ea80000300800 */
[----:B------:R1:W-:Y:S02]  /*3ce00*/  LDGSTS.E [R5+0x5f00], [R132.64], P1 ;  /* 0x05f0000084057fae */ /* 0x0003e40008921844 */
[----:B-1----:R-:W-:-:S02]  /*3ce10*/  IMAD.MOV.U32 R132, RZ, RZ, R145 ;  /* 0x000000ffff847224 */ /* 0x002fc400078e0091 */
[----:B------:R-:W-:-:S05]  /*3ce20*/  IMAD.MOV.U32 R133, RZ, RZ, R146 ;  /* 0x000000ffff857224 */ /* 0x000fca00078e0092 */
[----:B------:R1:W-:Y:S01]  /*3ce30*/  LDGSTS.E [R5+0x7800], [R132.64], P3 ;  /* 0x0780000084057fae */ /* 0x0003e20009921844 */
[----:B---3--:R-:W-:-:S04]  /*3ce40*/  IADD3 R143, P1, R143, R6, RZ ;  /* 0x000000068f8f7210 */ /* 0x008fc80007f3e0ff */
        /* <DEDUP_REMOVED lines=12> */
[----:B---3--:R-:W3:Y:S04]  /*3cf10*/  LDL.LU R136, [R1+0x1ce8] ;  /* 0x001ce80001887983 */ /* 0x008ee80000300800 */
[----:B------:R-:W4:Y:S04]  /*3cf20*/  LDL.LU R146, [R1+0x1dac] ;  /* 0x001dac0001927983 */ /* 0x000f280000300800 */
[----:B------:R-:W4:Y:S01]  /*3cf30*/  LDL.LU R145, [R1+0x1db0] ;  /* 0x001db00001917983 */ /* 0x000f220000300800 */
        /* <DEDUP_REMOVED lines=14> */
[----:B------:R-:W-:-:S03]  /*3d020*/  IADD3 R134, P4, R134, R6, RZ ;  /* 0x0000000686867210 */ /* 0x000fc60007f9e0ff */
[----:B------:R-:W4:Y:S04]  /*3d030*/  LDL.LU R143, [R1+0x1db8] ;  /* 0x001db800018f7983 */ /* 0x000f280000300800 */
[----:B------:R1:W-:Y:S04]  /*3d040*/  LDGSTS.E [R5+0x7b00], [R132.64], P3 ;  /* 0x07b0000084057fae */ /* 0x0003e80009921844 */
[----:B------:R-:W4:Y:S04]  /*3d050*/  LDL.LU R142, [R1+0x1dbc] ;  /* 0x001dbc00018e7983 */ /* 0x000f280000300800 */
[----:B-1----:R-:W4:Y:S01]  /*3d060*/  LDL.LU R141, [R1+0x1dc0] ;  /* 0x001dc000018d7983 */ /* 0x002f220000300800 */
[----:B------:R-:W-:-:S03]  /*3d070*/  IMAD.MOV.U32 R132, RZ, RZ, R138 ;  /* 0x000000ffff847224 */ /* 0x000fc600078e008a */
        /* <DEDUP_REMOVED lines=8> */
[----:B--2---:R-:W2:Y:S04]  /*3d100*/  LDL.LU R139, [R1+0x1dc8] ;  /* 0x001dc800018b7983 */ /* 0x004ea80000300800 */
[----:B------:R1:W-:Y:S04]  /*3d110*/  STL [R1+0x1cdc], R4 ;  /* 0x001cdc0401007387 */ /* 0x0003e80000100800 */
[----:B------:R-:W2:Y:S04]  /*3d120*/  LDL.LU R137, [R1+0x1dd0] ;  /* 0x001dd00001897983 */ /* 0x000ea80000300800 */
[----:B------:R-:W2:Y:S01]  /*3d130*/  LDL.LU R140, [R1+0x1dc4] ;  /* 0x001dc400018c7983 */ /* 0x000ea20000300800 */
[----:B------:R-:W-:-:S03]  /*3d140*/  IMAD.MOV.U32 R132, RZ, RZ, R135 ;  /* 0x000000ffff847224 */ /* 0x000fc600078e0087 */
[----:B------:R-:W2:Y:S01]  /*3d150*/  LDL.LU R138, [R1+0x1dcc] ;  /* 0x001dcc00018a7983 */ /* 0x000ea20000300800 */
[----:B------:R-:W-:-:S03]  /*3d160*/  ISETP.GT.AND P1, PT, R3, 0x13, PT ;  /* 0x000000130300780c */ /* 0x000fc60003f24270 */
[----:B------:R1:W-:Y:S04]  /*3d170*/  LDGSTS.E [R5+0x7d00], [R132.64], P3 ;  /* 0x07d0000084057fae */ /* 0x0003e80009921844 */
[----:B------:R-:W2:Y:S01]  /*3d180*/  LDL.LU R135, [R1+0x1dd8] ;  /* 0x001dd80001877983 */ /* 0x000ea20000300800 */
[----:B-1----:R-:W-:Y:S02]  /*3d190*/  IMAD.MOV.U32 R132, RZ, RZ, R134 ;  /* 0x000000ffff847224 */ /* 0x002fe400078e0086 */
[----:B------:R-:W-:Y:S01]  /*3d1a0*/  IMAD.MOV.U32 R133, RZ, RZ, R4 ;  /* 0x000000ffff857224 */ /* 0x000fe200078e0004 */
[----:B------:R-:W2:Y:S01]  /*3d1b0*/  LDL.LU R134, [R1+0x1de0] ;  /* 0x001de00001867983 */ /* 0x000ea20000300800 */
[----:B------:R-:W-:-:S03]  /*3d1c0*/  SEL R4, RZ, 0x4, !P1 ;  /* 0x00000004ff047807 */ /* 0x000fc60004800000 */
[----:B------:R1:W-:Y:S01]  /*3d1d0*/  LDGSTS.E [R5+0x7e00], [R132.64], P3 ;  /* 0x07e0000084057fae */ /* 0x0003e20009921844 */
[----:B------:R-:W-:-:S04]  /*3d1e0*/  SEL R4, R4, RZ, !P0 ;  /* 0x000000ff04047207 */ /* 0x000fc80004000000 */
[----:B------:R-:W-:Y:S02]  /*3d1f0*/  ISETP.NE.U32.AND P1, PT, R4, RZ, PT ;  /* 0x000000ff0400720c */ /* 0x000fe40003f25070 */
[----:B---3--:R-:W-:-:S04]  /*3d200*/  IADD3 R136, P4, R136, R6, RZ ;  /* 0x0000000688887210 */ /* 0x008fc80007f9e0ff */
[----:B----4-:R-:W-:Y:S01]  /*3d210*/  IADD3.X R147, R147, R0, RZ, P4, !PT ;  /* 0x0000000093937210 */ /* 0x010fe200027fe4ff */
[----:B------:R3:W-:Y:S01]  /*3d220*/  STL [R1+0x1ce8], R136 ;  /* 0x001ce88801007387 */ /* 0x0007e20000100800 */
[----:B------:R-:W-:-:S03]  /*3d230*/  IADD3 R145, P5, R145, R6, RZ ;  /* 0x0000000691917210 */ /* 0x000fc60007fbe0ff */
[----:B------:R4:W-:Y:S01]  /*3d240*/  STL [R1+0x1ce4], R147 ;  /* 0x001ce49301007387 */ /* 0x0009e20000100800 */
[----:B-1----:R-:W-:-:S03]  /*3d250*/  IMAD.MOV.U32 R132, RZ, RZ, R136 ;  /* 0x000000ffff847224 */ /* 0x002fc600078e0088 */
[----:B------:R-:W-:Y:S01]  /*3d260*/  STL [R1+0x1db0], R145 ;  /* 0x001db09101007387 */ /* 0x000fe20000100800 */
[----:B------:R-:W-:-:S03]  /*3d270*/  IMAD.X R146, R146, 0x1, R0, P5 ;  /* 0x0000000192927824 */ /* 0x000fc600028e0600 */
[----:B---3--:R-:W3:Y:S04]  /*3d280*/  LDL.LU R136, [R1+0x1dd4] ;  /* 0x001dd40001887983 */ /* 0x008ee80000300800 */
[----:B------:R1:W-:Y:S04]  /*3d290*/  STL [R1+0x1dac], R146 ;  /* 0x001dac9201007387 */ /* 0x0003e80000100800 */
[----:B------:R-:W3:Y:S01]  /*3d2a0*/  LDL.LU R4, [R1+0x1ddc] ;  /* 0x001ddc0001047983 */ /* 0x000ee20000300800 */
[----:B------:R-:W-:-:S05]  /*3d2b0*/  MOV R133, R147 ;  /* 0x0000009300857202 */ /* 0x000fca0000000f00 */
[----:B------:R1:W-:Y:S01]  /*3d2c0*/  LDGSTS.E [R5+0x7f00], [R132.64], P3 ;  /* 0x07f0000084057fae */ /* 0x0003e20009921844 */
[----:B------:R-:W-:-:S04]  /*3d2d0*/  IADD3 R143, P3, R143, R6, RZ ;  /* 0x000000068f8f7210 */ /* 0x000fc80007f7e0ff */
[----:B------:R-:W-:Y:S01]  /*3d2e0*/  IADD3.X R144, R144, R0, RZ, P3, !PT ;  /* 0x0000000090907210 */ /* 0x000fe20001ffe4ff */
[----:B------:R-:W-:Y:S01]  /*3d2f0*/  STL [R1+0x1db8], R143 ;  /* 0x001db88f01007387 */ /* 0x000fe20000100800 */
[----:B------:R-:W-:-:S03]  /*3d300*/  IADD3 R141, P4, R141, R6, RZ ;  /* 0x000000068d8d7210 */ /* 0x000fc60007f9e0ff */
[----:B------:R1:W-:Y:S02]  /*3d310*/  STL [R1+0x1db4], R144 ;  /* 0x001db49001007387 */ /* 0x0003e40000100800 */
[----:B------:R-:W-:Y:S02]  /*3d320*/  IMAD.X R142, R142, 0x1, R0, P4 ;  /* 0x000000018e8e7824 */ /* 0x000fe400020e0600 */
[----:B------:R-:W-:Y:S04]  /*3d330*/  STL [R1+0x1dc0], R141 ;  /* 0x001dc08d01007387 */ /* 0x000fe80000100800 */
[----:B------:R1:W-:Y:S04]  /*3d340*/  STL [R1+0x1dbc], R142 ;  /* 0x001dbc8e01007387 */ /* 0x0003e80000100800 */
[----:B------:R-:W3:Y:S01]  /*3d350*/  LDL.LU R150, [R1+0x1de8] ;  /* 0x001de80001967983 */ /* 0x000ee20000300800 */
[----:B--2---:R-:W-:-:S05]  /*3d360*/  IADD3 R139, P3, R139, R6, RZ ;  /* 0x000000068b8b7210 */ /* 0x004fca0007f7e0ff */
[----:B------:R-:W-:Y:S01]  /*3d370*/  STL [R1+0x1dc8], R139 ;  /* 0x001dc88b01007387 */ /* 0x000fe20000100800 */
[----:B------:R-:W-:Y:S02]  /*3d380*/  IADD3 R137, P4, R137, R6, RZ ;  /* 0x0000000689897210 */ /* 0x000fe40007f9e0ff */
[----:B------:R-:W-:-:S05]  /*3d390*/  IADD3.X R140, R140, R0, RZ, P3, !PT ;  /* 0x000000008c8c7210 */ /* 0x000fca0001ffe4ff */
[----:B------:R2:W-:Y:S04]  /*3d3a0*/  STL [R1+0x1dc4], R140 ;  /* 0x001dc48c01007387 */ /* 0x0005e80000100800 */
[----:B------:R-:W-:Y:S04]  /*3d3b0*/  STL [R1+0x1dd0], R137 ;  /* 0x001dd08901007387 */ /* 0x000fe80000100800 */
[----:B------:R-:W3:Y:S01]  /*3d3c0*/  LDL.LU R151, [R1+0x1de4] ;  /* 0x001de40001977983 */ /* 0x000ee20000300800 */
[----:B------:R-:W-:Y:S02]  /*3d3d0*/  IMAD.X R138, R138, 0x1, R0, P4 ;  /* 0x000000018a8a7824 */ /* 0x000fe400020e0600 */
[----:B-1----:R-:W-:-:S02]  /*3d3e0*/  IMAD.MOV.U32 R132, RZ, RZ, R145 ;  /* 0x000000ffff847224 */ /* 0x002fc400078e0091 */
[----:B------:R-:W-:Y:S01]  /*3d3f0*/  IMAD.MOV.U32 R133, RZ, RZ, R146 ;  /* 0x000000ffff857224 */ /* 0x000fe200078e0092 */
[----:B------:R1:W-:Y:S04]  /*3d400*/  STL [R1+0x1dcc], R138 ;  /* 0x001dcc8a01007387 */ /* 0x0003e80000100800 */
[----:B------:R-:W3:Y:S04]  /*3d410*/  LDL.LU R149, [R1+0x1eac] ;  /* 0x001eac0001957983 */ /* 0x000ee80000300800 */
[----:B------:R-:W3:Y:S01]  /*3d420*/  LDL.LU R148, [R1+0x1eb0] ;  /* 0x001eb00001947983 */ /* 0x000ee20000300800 */
[----:B------:R-:W-:-:S03]  /*3d430*/  IADD3 R135, P3, R135, R6, RZ ;  /* 0x0000000687877210 */ /* 0x000fc60007f7e0ff */
[----:B------:R1:W-:Y:S04]  /*3d440*/  LDGSTS.E [R5+0x9800], [R132.64], P1 ;  /* 0x0980000084057fae */ /* 0x0003e80008921844 */
[----:B----4-:R-:W3:Y:S04]  /*3d450*/  LDL.LU R147, [R1+0x1eb4] ;  /* 0x001eb40001937983 */ /* 0x010ee80000300800 */
[----:B------:R-:W3:Y:S01]  /*3d460*/  LDL.LU R146, [R1+0x1eb8] ;  /* 0x001eb80001927983 */ /* 0x000ee20000300800 */
[----:B-1----:R-:W-:Y:S01]  /*3d470*/  IMAD.MOV.U32 R132, RZ, RZ, R143 ;  /* 0x000000ffff847224 */ /* 0x002fe200078e008f */
[----:B------:R-:W-:-:S02]  /*3d480*/  MOV R133, R144 ;  /* 0x0000009000857202 */ /* 0x000fc40000000f00 */
[----:B------:R-:W-:Y:S01]  /*3d490*/  IADD3 R134, P4, R134, R6, RZ ;  /* 0x0000000686867210 */ /* 0x000fe20007f9e0ff */
[----:B------:R-:W3:Y:S04]  /*3d4a0*/  LDL.LU R144, [R1+0x1ec0] ;  /* 0x001ec00001907983 */ /* 0x000ee80000300800 */
[----:B------:R1:W-:Y:S02]  /*3d4b0*/  LDGSTS.E [R5+0x9900], [R132.64], P1 ;  /* 0x0990000084057fae */ /* 0x0003e40008921844 */
[----:B-1----:R-:W-:Y:S02]  /*3d4c0*/  IMAD.MOV.U32 R132, RZ, RZ, R141 ;  /* 0x000000ffff847224 */ /* 0x002fe400078e008d */
[----:B------:R-:W-:Y:S02]  /*3d4d0*/  IMAD.MOV.U32 R133, RZ, RZ, R142 ;  /* 0x000000ffff857224 */ /* 0x000fe400078e008e */
[----:B------:R-:W3:Y:S04]  /*3d4e0*/  LDL.LU R142, [R1+0x1ec8] ;  /* 0x001ec800018e7983 */ /* 0x000ee80000300800 */
[----:B------:R-:W-:Y:S04]  /*3d4f0*/  STL [R1+0x1dd8], R135 ;  /* 0x001dd88701007387 */ /* 0x000fe80000100800 */
[----:B------:R1:W-:Y:S02]  /*3d500*/  LDGSTS.E [R5+0x9a00], [R132.64], P1 ;  /* 0x09a0000084057fae */ /* 0x0003e40008921844 */
[----:B-1----:R-:W-:Y:S01]  /*3d510*/  IMAD.MOV.U32 R132, RZ, RZ, R139 ;  /* 0x000000ffff847224 */ /* 0x002fe200078e008b */
[----:B------:R-:W-:-:S05]  /*3d520*/  MOV R133, R140 ;  /* 0x0000008c00857202 */ /* 0x000fca0000000f00 */
[----:B------:R1:W-:Y:S02]  /*3d530*/  LDGSTS.E [R5+0x9b00], [R132.64], P1 ;  /* 0x09b0000084057fae */ /* 0x0003e40008921844 */
[----:B-1----:R-:W-:Y:S02]  /*3d540*/  IMAD.MOV.U32 R132, RZ, RZ, R137 ;  /* 0x000000ffff847224 */ /* 0x002fe400078e0089 */
[----:B------:R-:W-:-:S05]  /*3d550*/  IMAD.MOV.U32 R133, RZ, RZ, R138 ;  /* 0x000000ffff857224 */ /* 0x000fca00078e008a */
[----:B------:R1:W-:Y:S02]  /*3d560*/  LDGSTS.E [R5+0x9c00], [R132.64], P1 ;  /* 0x09c0000084057fae */ /* 0x0003e40008921844 */
[----:B-1----:R-:W-:Y:S01]  /*3d570*/  IMAD.MOV.U32 R132, RZ, RZ, R135 ;  /* 0x000000ffff847224 */ /* 0x002fe200078e0087 */
[----:B---3--:R-:W-:-:S05]  /*3d580*/  IADD3.X R136, R136, R0, RZ, P3, !PT ;  /* 0x0000000088887210 */ /* 0x008fca0001ffe4ff */
[----:B------:R1:W-:Y:S01]  /*3d590*/  STL [R1+0x1dd4], R136 ;  /* 0x001dd48801007387 */ /* 0x0003e20000100800 */
[----:B------:R-:W-:-:S03]  /*3d5a0*/  IMAD.X R4, R4, 0x1, R0, P4 ;  /* 0x0000000104047824 */ /* 0x000fc600020e0600 */
[----:B------:R3:W-:Y:S04]  /*3d5b0*/  STL [R1+0x1de0], R134 ;  /* 0x001de08601007387 */ /* 0x0007e80000100800 */
[----:B------:R-:W4:Y:S04]  /*3d5c0*/  LDL.LU R145, [R1+0x1ebc] ;  /* 0x001ebc0001917983 */ /* 0x000f280000300800 */
[----:B------:R1:W-:Y:S04]  /*3d5d0*/  STL [R1+0x1ddc], R4 ;  /* 0x001ddc0401007387 */ /* 0x0003e80000100800 */
[----:B------:R-:W4:Y:S04]  /*3d5e0*/  LDL.LU R143, [R1+0x1ec4] ;  /* 0x001ec400018f7983 */ /* 0x000f280000300800 */
[----:B------:R-:W4:Y:S04]  /*3d5f0*/  LDL.LU R141, [R1+0x1ecc] ;  /* 0x001ecc00018d7983 */ /* 0x000f280000300800 */
[----:B--2---:R-:W2:Y:S01]  /*3d600*/  LDL.LU R140, [R1+0x1ed0] ;  /* 0x001ed000018c7983 */ /* 0x004ea20000300800 */
[----:B------:R-:W-:-:S03]  /*3d610*/  MOV R133, R136 ;  /* 0x0000008800857202 */ /* 0x000fc60000000f00 */
[----:B------:R-:W2:Y:S04]  /*3d620*/  LDL.LU R139, [R1+0x1ed4] ;  /* 0x001ed400018b7983 */ /* 0x000ea80000300800 */
[----:B------:R-:W2:Y:S04]  /*3d630*/  LDL.LU R138, [R1+0x1ed8] ;  /* 0x001ed800018a7983 */ /* 0x000ea80000300800 */
[----:B------:R-:W2:Y:S04]  /*3d640*/  LDL.LU R137, [R1+0x1edc] ;  /* 0x001edc0001897983 */ /* 0x000ea80000300800 */
[----:B------:R3:W-:Y:S04]  /*3d650*/  LDGSTS.E [R5+0x9d00], [R132.64], P1 ;  /* 0x09d0000084057fae */ /* 0x0007e80008921844 */
[----:B-1----:R-:W2:Y:S04]  /*3d660*/  LDL.LU R136, [R1+0x1ee0] ;  /* 0x001ee00001887983 */ /* 0x002ea80000300800 */
[----:B------:R-:W2:Y:S01]  /*3d670*/  LDL.LU R135, [R1+0x1ee4] ;  /* 0x001ee40001877983 */ /* 0x000ea20000300800 */
[----:B---3--:R-:W-:-:S03]  /*3d680*/  IMAD.MOV.U32 R132, RZ, RZ, R134 ;  /* 0x000000ffff847224 */ /* 0x008fc600078e0086 */
[----:B------:R-:W3:Y:S01]  /*3d690*/  LDL.LU R134, [R1+0x1ee8] ;  /* 0x001ee80001867983 */ /* 0x000ee20000300800 */
[----:B------:R-:W-:Y:S01]  /*3d6a0*/  IMAD.MOV.U32 R133, RZ, RZ, R4 ;  /* 0x000000ffff857224 */ /* 0x000fe200078e0004 */
[----:B------:R-:W-:Y:S02]  /*3d6b0*/  ISETP.GT.AND P3, PT, R3, 0x17, PT ;  /* 0x000000170300780c */ /* 0x000fe40003f64270 */
[----:B------:R-:W-:Y:S02]  /*3d6c0*/  IADD3 R150, P4, R150, R6, RZ ;  /* 0x0000000696967210 */ /* 0x000fe40007f9e0ff */
[----:B------:R1:W-:Y:S01]  /*3d6d0*/  LDGSTS.E [R5+0x9e00], [R132.64], P1 ;  /* 0x09e0000084057fae */ /* 0x0003e20008921844 */
[----:B------:R-:W-:-:S04]  /*3d6e0*/  SEL R4, RZ, 0x4, !P3 ;  /* 0x00000004ff047807 */ /* 0x000fc80005800000 */
[----:B------:R-:W-:Y:S01]  /*3d6f0*/  SEL R4, R4, RZ, !P0 ;  /* 0x000000ff04047207 */ /* 0x000fe20004000000 */
[----:B-1----:R-:W-:-:S03]  /*3d700*/  IMAD.MOV.U32 R132, RZ, RZ, R150 ;  /* 0x000000ffff847224 */ /* 0x002fc600078e0096 */
[----:B------:R-:W-:Y:S02]  /*3d710*/  ISETP.NE.U32.AND P3, PT, R4, RZ, PT ;  /* 0x000000ff0400720c */ /* 0x000fe40003f65070 */
[----:B------:R-:W-:-:S05]  /*3d720*/  IADD3.X R151, R151, R0, RZ, P4, !PT ;  /* 0x0000000097977210 */ /* 0x000fca00027fe4ff */
[----:B------:R-:W-:-:S05]  /*3d730*/  IMAD.MOV.U32 R133, RZ, RZ, R151 ;  /* 0x000000ffff857224 */ /* 0x000fca00078e0097 */
[----:B------:R1:W-:Y:S01]  /*3d740*/  LDGSTS.E [R5+0x9f00], [R132.64], P1 ;  /* 0x09f0000084057fae */ /* 0x0003e20008921844 */
[----:B------:R-:W-:-:S04]  /*3d750*/  IADD3 R148, P1, R148, R6, RZ ;  /* 0x0000000694947210 */ /* 0x000fc80007f3e0ff */
[----:B------:R-:W-:Y:S01]  /*3d760*/  IADD3.X R149, R149, R0, RZ, P1, !PT ;  /* 0x0000000095957210 */ /* 0x000fe20000ffe4ff */
[----:B-1----:R-:W-:-:S03]  /*3d770*/  IMAD.MOV.U32 R132, RZ, RZ, R148 ;  /* 0x000000ffff847224 */ /* 0x002fc600078e0094 */
[----:B------:R-:W-:Y:S02]  /*3d780*/  MOV R133, R149 ;  /* 0x0000009500857202 */ /* 0x000fe40000000f00 */
[----:B------:R-:W-:-:S03]  /*3d790*/  IADD3 R146, P4, R146, R6, RZ ;  /* 0x0000000692927210 */ /* 0x000fc60007f9e0ff */
[----:B------:R1:W-:Y:S02]  /*3d7a0*/  LDGSTS.E [R5+0xb800], [R132.64], P3 ;  /* 0x0b80000084057fae */ /* 0x0003e40009921844 */
[----:B------:R-:W-:Y:S01]  /*3d7b0*/  IMAD.X R147, R147, 0x1, R0, P4 ;  /* 0x0000000193937824 */ /* 0x000fe200020e0600 */
[----:B------:R-:W-:Y:S01]  /*3d7c0*/  IADD3 R144, P1, R144, R6, RZ ;  /* 0x0000000690907210 */ /* 0x000fe20007f3e0ff */
[----:B-1----:R-:W-:Y:S02]  /*3d7d0*/  IMAD.MOV.U32 R132, RZ, RZ, R146 ;  /* 0x000000ffff847224 */ /* 0x002fe400078e0092 */
        /* <DEDUP_REMOVED lines=11> */
[----:B----4-:R-:W-:-:S04]  /*3d890*/  IADD3.X R145, R145, R0, RZ, P1, !PT ;  /* 0x0000000091917210 */ /* 0x010fc80000ffe4ff */
[----:B------:R-:W-:Y:S01]  /*3d8a0*/  MOV R133, R145 ;  /* 0x0000009100857202 */ /* 0x000fe20000000f00 */
[----:B------:R-:W-:-:S04]  /*3d8b0*/  IMAD.X R143, R143, 0x1, R0, P4 ;  /* 0x000000018f8f7824 */ /* 0x000fc800020e0600 */
[----:B------:R1:W-:Y:S01]  /*3d8c0*/  LDGSTS.E [R5+0xba00], [R132.64], P3 ;  /* 0x0ba0000084057fae */ /* 0x0003e20009921844 */
[----:B--2---:R-:W-:Y:S01]  /*3d8d0*/  IADD3 R140, P1, R140, R6, RZ ;  /* 0x000000068c8c7210 */ /* 0x004fe20007f3e0ff */
[----:B-1----:R-:W-:Y:S02]  /*3d8e0*/  IMAD.MOV.U32 R132, RZ, RZ, R142 ;  /* 0x000000ffff847224 */ /* 0x002fe400078e008e */
[----:B------:R-:W-:Y:S01]  /*3d8f0*/  IMAD.MOV.U32 R133, RZ, RZ, R143 ;  /* 0x000000ffff857224 */ /* 0x000fe200078e008f */
[----:B------:R-:W-:Y:S02]  /*3d900*/  IADD3.X R141, R141, R0, RZ, P1, !PT ;  /* 0x000000008d8d7210 */ /* 0x000fe40000ffe4ff */
[-C--:B------:R-:W-:Y:S02]  /*3d910*/  IADD3 R138, P4, R138, R6.reuse, RZ ;  /* 0x000000068a8a7210 */ /* 0x080fe40007f9e0ff */
[----:B------:R1:W-:Y:S03]  /*3d920*/  LDGSTS.E [R5+0xbb00], [R132.64], P3 ;  /* 0x0bb0000084057fae */ /* 0x0003e60009921844 */
[----:B------:R-:W-:Y:S01]  /*3d930*/  IMAD.X R139, R139, 0x1, R0, P4 ;  /* 0x000000018b8b7824 */ /* 0x000fe200020e0600 */
[----:B------:R-:W-:Y:S01]  /*3d940*/  STL [R1+0x1ebc], R145 ;  /* 0x001ebc9101007387 */ /* 0x000fe20000100800 */
[----:B------:R-:W-:Y:S01]  /*3d950*/  IADD3 R136, P1, R136, R6, RZ ;  /* 0x0000000688887210 */ /* 0x000fe20007f3e0ff */
[----:B-1----:R-:W-:Y:S01]  /*3d960*/  IMAD.MOV.U32 R132, RZ, RZ, R140 ;  /* 0x000000ffff847224 */ /* 0x002fe200078e008c */
[----:B------:R-:W-:Y:S01]  /*3d970*/  MOV R133, R141 ;  /* 0x0000008d00857202 */ /* 0x000fe20000000f00 */
[----:B------:R-:W-:Y:S01]  /*3d980*/  STL [R1+0x1ec8], R142 ;  /* 0x001ec88e01007387 */ /* 0x000fe20000100800 */
[----:B------:R-:W-:-:S02]  /*3d990*/  IADD3.X R137, R137, R0, RZ, P1, !PT ;  /* 0x0000000089897210 */ /* 0x000fc40000ffe4ff */
[----:B---3--:R-:W-:Y:S01]  /*3d9a0*/  IADD3 R134, P4, R134, R6, RZ ;  /* 0x0000000686867210 */ /* 0x008fe20007f9e0ff */
[----:B------:R-:W-:Y:S04]  /*3d9b0*/  STL [R1+0x1ec4], R143 ;  /* 0x001ec48f01007387 */ /* 0x000fe80000100800 */
[----:B------:R1:W-:Y:S01]  /*3d9c0*/  LDGSTS.E [R5+0xbc00], [R132.64], P3 ;  /* 0x0bc0000084057fae */ /* 0x0003e20009921844 */
[----:B------:R-:W-:-:S03]  /*3d9d0*/  IMAD.X R135, R135, 0x1, R0, P4 ;  /* 0x0000000187877824 */ /* 0x000fc600020e0600 */
[----:B------:R-:W-:Y:S04]  /*3d9e0*/  STL [R1+0x1ed0], R140 ;  /* 0x001ed08c01007387 */ /* 0x000fe80000100800 */
[----:B------:R-:W-:Y:S01]  /*3d9f0*/  STL [R1+0x1ecc], R141 ;  /* 0x001ecc8d01007387 */ /* 0x000fe20000100800 */
[----:B-1----:R-:W-:Y:S02]  /*3da00*/  IMAD.MOV.U32 R132, RZ, RZ, R138 ;  /* 0x000000ffff847224 */ /* 0x002fe400078e008a */
[----:B------:R-:W-:Y:S01]  /*3da10*/  IMAD.MOV.U32 R133, RZ, RZ, R139 ;  /* 0x000000ffff857224 */ /* 0x000fe200078e008b */
[----:B------:R-:W-:Y:S04]  /*3da20*/  STL [R1+0x1ed8], R138 ;  /* 0x001ed88a01007387 */ /* 0x000fe80000100800 */
[----:B------:R-:W-:Y:S04]  /*3da30*/  STL [R1+0x1ed4], R139 ;  /* 0x001ed48b01007387 */ /* 0x000fe80000100800 */
[----:B------:R-:W-:Y:S04]  /*3da40*/  STL [R1+0x1ee0], R136 ;  /* 0x001ee08801007387 */ /* 0x000fe80000100800 */
[----:B------:R1:W-:Y:S04]  /*3da50*/  LDGSTS.E [R5+0xbd00], [R132.64], P3 ;  /* 0x0bd0000084057fae */ /* 0x0003e80009921844 */
[----:B------:R-:W-:Y:S04]  /*3da60*/  STL [R1+0x1edc], R137 ;  /* 0x001edc8901007387 */ /* 0x000fe80000100800 */
[----:B------:R-:W-:Y:S01]  /*3da70*/  STL [R1+0x1ee8], R134 ;  /* 0x001ee88601007387 */ /* 0x000fe20000100800 */
[----:B-1----:R-:W-:Y:S01]  /*3da80*/  IMAD.MOV.U32 R132, RZ, RZ, R136 ;  /* 0x000000ffff847224 */ /* 0x002fe200078e0088 */
[----:B------:R-:W-:-:S02]  /*3da90*/  MOV R133, R137 ;  /* 0x0000008900857202 */ /* 0x000fc40000000f00 */
[----:B------:R1:W-:Y:S04]  /*3daa0*/  STL [R1+0x1ee4], R135 ;  /* 0x001ee48701007387 */ /* 0x0003e80000100800 */
[----:B------:R-:W2:Y:S04]  /*3dab0*/  LDL.LU.64 R168, [R1+0x1808] ;  /* 0x0018080001a87983 */ /* 0x000ea80000300a00 */
[----:B------:R3:W-:Y:S02]  /*3dac0*/  LDGSTS.E [R5+0xbe00], [R132.64], P3 ;  /* 0x0be0000084057fae */ /* 0x0007e40009921844 */
[----:B---3--:R-:W-:-:S02]  /*3dad0*/  IMAD.MOV.U32 R132, RZ, RZ, R134 ;  /* 0x000000ffff847224 */ /* 0x008fc400078e0086 */
[----:B------:R-:W-:Y:S02]  /*3dae0*/  IMAD.MOV.U32 R133, RZ, RZ, R135 ;  /* 0x000000ffff857224 */ /* 0x000fe400078e0087 */
[----:B-1----:R-:W3:Y:S04]  /*3daf0*/  LDL.LU.64 R134, [R1+0x1800] ;  /* 0x0018000001867983 */ /* 0x002ee80000300a00 */
        /* <DEDUP_REMOVED lines=14> */
[----:B------:R-:W1:Y:S01]  /*3dbe0*/  S2R R171, SR_TID.X ;  /* 0x0000000000ab7919 */ /* 0x000e620000002100 */
[----:B------:R-:W-:-:S03]  /*3dbf0*/  ISETP.GT.AND P1, PT, R3, 0x1b, PT ;  /* 0x0000001b0300780c */ /* 0x000fc60003f24270 */
[----:B------:R3:W-:Y:S01]  /*3dc00*/  LDGSTS.E [R5+0xbf00], [R132.64], P3 ;  /* 0x0bf0000084057fae */ /* 0x0007e20009921844 */
[----:B------:R-:W-:-:S04]  /*3dc10*/  ISETP.GT.AND P3, PT, R3, 0x1f, PT ;  /* 0x0000001f0300780c */ /* 0x000fc80003f64270 */
[----:B------:R-:W-:Y:S02]  /*3dc20*/  SEL R4, RZ, 0x4, !P3 ;  /* 0x00000004ff047807 */ /* 0x000fe40005800000 */
[----:B-1----:R-:W-:-:S04]  /*3dc30*/  LOP3.LUT R162, R171, 0x1f, RZ, 0xc0, !PT ;  /* 0x0000001faba27812 */ /* 0x002fc800078ec0ff */
[----:B------:R-:W-:Y:S02]  /*3dc40*/  ISETP.GE.AND P4, PT, R162, R3, PT ;  /* 0x00000003a200720c */ /* 0x000fe40003f86270 */
[----:B------:R-:W-:-:S04]  /*3dc50*/  SEL R3, RZ, 0x4, !P1 ;  /* 0x00000004ff037807 */ /* 0x000fc80004800000 */
[----:B------:R-:W-:Y:S02]  /*3dc60*/  SEL R3, R3, RZ, !P0 ;  /* 0x000000ff03037207 */ /* 0x000fe40004000000 */
[----:B------:R-:W-:Y:S02]  /*3dc70*/  SEL R4, R4, RZ, !P0 ;  /* 0x000000ff04047207 */ /* 0x000fe40004000000 */
[----:B------:R-:W-:Y:S02]  /*3dc80*/  ISETP.NE.U32.AND P1, PT, R3, RZ, PT ;  /* 0x000000ff0300720c */ /* 0x000fe40003f25070 */
[----:B------:R-:W-:Y:S02]  /*3dc90*/  SEL R3, RZ, 0x4, P4 ;  /* 0x00000004ff037807 */ /* 0x000fe40002000000 */
[----:B------:R-:W-:Y:S02]  /*3dca0*/  ISETP.NE.U32.AND P3, PT, R4, RZ, PT ;  /* 0x000000ff0400720c */ /* 0x000fe40003f65070 */
[----:B------:R-:W-:-:S04]  /*3dcb0*/  SEL R3, R3, RZ, !P0 ;  /* 0x000000ff03037207 */ /* 0x000fc80004000000 */
        /* <DEDUP_REMOVED lines=27> */
[----:B------:R-:W-:Y:S02]  /*3de70*/  IADD3 R157, P4, R158, R6, RZ ;  /* 0x000000069e9d7210 */ /* 0x000fe40007f9e0ff */
[----:B------:R-:W-:Y:S02]  /*3de80*/  LOP3.LUT R133, R133, R132, RZ, 0x3c, !PT ;  /* 0x0000008485857212 */ /* 0x000fe400078e3cff */
[----:B------:R-:W-:Y:S01]  /*3de90*/  LOP3.LUT R135, R135, R134, RZ, 0x3c, !PT ;  /* 0x0000008687877212 */ /* 0x000fe200078e3cff */
[----:B------:R-:W-:Y:S01]  /*3dea0*/  IMAD.X R156, R159, 0x1, R0, P4 ;  /* 0x000000019f9c7824 */ /* 0x000fe200020e0600 */
[----:B------:R-:W-:Y:S02]  /*3deb0*/  LOP3.LUT R137, R137, R136, RZ, 0x3c, !PT ;  /* 0x0000008889897212 */ /* 0x000fe400078e3cff */
[----:B------:R-:W-:-:S02]  /*3dec0*/  IADD3 R159, P4, R160, R6, RZ ;  /* 0x00000006a09f7210 */ /* 0x000fc40007f9e0ff */
[----:B------:R-:W-:Y:S02]  /*3ded0*/  LOP3.LUT R139, R139, R138, RZ, 0x3c, !PT ;  /* 0x0000008a8b8b7212 */ /* 0x000fe400078e3cff */
[----:B------:R-:W-:Y:S02]  /*3dee0*/  LOP3.LUT R132, R133, R132, RZ, 0x3c, !PT ;  /* 0x0000008485847212 */ /* 0x000fe400078e3cff */
[----:B------:R-:W-:Y:S02]  /*3def0*/  LOP3.LUT R141, R141, R140, RZ, 0x3c, !PT ;  /* 0x0000008c8d8d7212 */ /* 0x000fe400078e3cff */
[----:B------:R-:W-:Y:S02]  /*3df00*/  LOP3.LUT R134, R135, R134, RZ, 0x3c, !PT ;  /* 0x0000008687867212 */ /* 0x000fe400078e3cff */
[----:B------:R-:W-:Y:S01]  /*3df10*/  LOP3.LUT R143, R143, R142, RZ, 0x3c, !PT ;  /* 0x0000008e8f8f7212 */ /* 0x000fe200078e3cff */
[----:B------:R-:W-:Y:S01]  /*3df20*/  IMAD.MOV.U32 R168, RZ, RZ, R4 ;  /* 0x000000ffffa87224 */ /* 0x000fe200078e0004 */
[----:B------:R-:W-:Y:S01]  /*3df30*/  LOP3.LUT R136, R137, R136, RZ, 0x3c, !PT ;  /* 0x0000008889887212 */ /* 0x000fe200078e3cff */
[----:B------:R-:W-:Y:S01]  /*3df40*/  IMAD.MOV.U32 R169, RZ, RZ, R3 ;  /* 0x000000ffffa97224 */ /* 0x000fe200078e0003 */
[----:B------:R-:W-:Y:S01]  /*3df50*/  LOP3.LUT R145, R145, R144, RZ, 0x3c, !PT ;  /* 0x0000009091917212 */ /* 0x000fe200078e3cff */
[----:B------:R-:W-:Y:S01]  /*3df60*/  IMAD.X R158, R161, 0x1, R0, P4 ;  /* 0x00000001a19e7824 */ /* 0x000fe200020e0600 */
[----:B------:R-:W-:-:S02]  /*3df70*/  LOP3.LUT R138, R139, R138, RZ, 0x3c, !PT ;  /* 0x0000008a8b8a7212 */ /* 0x000fc400078e3cff */
[----:B------:R-:W-:Y:S01]  /*3df80*/  LOP3.LUT R147, R147, R146, RZ, 0x3c, !PT ;  /* 0x0000009293937212 */ /* 0x000fe200078e3cff */
[----:B------:R1:W-:Y:S01]  /*3df90*/  LDGSTS.E [R5+0xd800], [R168.64], P1 ;  /* 0x0d800000a8057fae */ /* 0x0003e20008921844 */
[----:B------:R-:W-:Y:S02]  /*3dfa0*/  LOP3.LUT R133, R133, R132, RZ, 0x3c, !PT ;  /* 0x0000008485857212 */ /* 0x000fe400078e3cff */
[----:B------:R-:W-:Y:S02]  /*3dfb0*/  LOP3.LUT R140, R141, R140, RZ, 0x3c, !PT ;  /* 0x0000008c8d8c7212 */ /* 0x000fe400078e3cff */
[----:B------:R-:W-:Y:S02]  /*3dfc0*/  LOP3.LUT R149, R149, R148, RZ, 0x3c, !PT ;  /* 0x0000009495957212 */ /* 0x000fe400078e3cff */
[----:B------:R-:W-:Y:S02]  /*3dfd0*/  LOP3.LUT R135, R135, R134, RZ, 0x3c, !PT ;  /* 0x0000008687877212 */ /* 0x000fe400078e3cff */
[----:B------:R-:W-:-:S02]  /*3dfe0*/  LOP3.LUT R142, R143, R142, RZ, 0x3c, !PT ;  /* 0x0000008e8f8e7212 */ /* 0x000fc400078e3cff */
[----:B------:R-:W-:Y:S02]  /*3dff0*/  LOP3.LUT R151, R151, R150, RZ, 0x3c, !PT ;  /* 0x0000009697977212 */ /* 0x000fe400078e3cff */
[----:B------:R-:W-:Y:S02]  /*3e000*/  LOP3.LUT R137, R137, R136, RZ, 0x3c, !PT ;  /* 0x0000008889897212 */ /* 0x000fe400078e3cff */
[----:B------:R-:W-:Y:S01]  /*3e010*/  LOP3.LUT R153, R153, R152, RZ, 0x3c, !PT ;  /* 0x0000009899997212 */ /* 0x000fe200078e3cff */
[----:B------:R-:W-:Y:S01]  /*3e020*/  STL.64 [R1+0x1808], R168 ;  /* 0x001808a801007387 */ /* 0x000fe20000100a00 */
[----:B------:R-:W-:Y:S02]  /*3e030*/  LOP3.LUT R144, R145, R144, RZ, 0x3c, !PT ;  /* 0x0000009091907212 */ /* 0x000fe400078e3cff */
[----:B------:R-:W-:Y:S02]  /*3e040*/  LOP3.LUT R139, R139, R138, RZ, 0x3c, !PT ;  /* 0x0000008a8b8b7212 */ /* 0x000fe400078e3cff */
[----:B------:R-:W-:-:S02]  /*3e050*/  LOP3.LUT R146, R147, R146, RZ, 0x3c, !PT ;  /* 0x0000009293927212 */ /* 0x000fc400078e3cff */
[----:B------:R-:W-:Y:S01]  /*3e060*/  LOP3.LUT R155, R155, R154, RZ, 0x3c, !PT ;  /* 0x0000009a9b9b7212 */ /* 0x000fe200078e3cff */
[----:B------:R2:W-:Y:S01]  /*3e070*/  STL.64 [R1+0x1800], R132 ;  /* 0x0018008401007387 */ /* 0x0005e20000100a00 */
[----:B------:R-:W-:Y:S02]  /*3e080*/  LOP3.LUT R141, R141, R140, RZ, 0x3c, !PT ;  /* 0x0000008c8d8d7212 */ /* 0x000fe400078e3cff */
[----:B------:R-:W-:Y:S02]  /*3e090*/  LOP3.LUT R148, R149, R148, RZ, 0x3c, !PT ;  /* 0x0000009495947212 */ /* 0x000fe400078e3cff */
[----:B------:R-:W-:Y:S01]  /*3e0a0*/  LOP3.LUT R157, R157, R156, RZ, 0x3c, !PT ;  /* 0x0000009c9d9d7212 */ /* 0x000fe200078e3cff */
[----:B------:R3:W-:Y:S01]  /*3e0b0*/  STL.64 [R1+0x17f8], R134 ;  /* 0x0017f88601007387 */ /* 0x0007e20000100a00 */
[----:B------:R-:W-:Y:S02]  /*3e0c0*/  IADD3 R161, P4, R166, R6, RZ ;  /* 0x00000006a6a17210 */ /* 0x000fe40007f9e0ff */
[----:B------:R-:W-:Y:S01]  /*3e0d0*/  LOP3.LUT R143, R143, R142, RZ, 0x3c, !PT ;  /* 0x0000008e8f8f7212 */ /* 0x000fe200078e3cff */
[----:B------:R2:W-:Y:S01]  /*3e0e0*/  LDGSTS.E [R5+0xd900], [R132.64], P1 ;  /* 0x0d90000084057fae */ /* 0x0005e20008921844 */
[----:B------:R-:W-:-:S02]  /*3e0f0*/  LOP3.LUT R150, R151, R150, RZ, 0x3c, !PT ;  /* 0x0000009697967212 */ /* 0x000fc400078e3cff */
[----:B------:R-:W-:Y:S01]  /*3e100*/  LOP3.LUT R159, R159, R158, RZ, 0x3c, !PT ;  /* 0x0000009e9f9f7212 */ /* 0x000fe200078e3cff */
[----:B------:R4:W-:Y:S01]  /*3e110*/  STL.64 [R1+0x17f0], R136 ;  /* 0x0017f08801007387 */ /* 0x0009e20000100a00 */
[----:B------:R-:W-:Y:S02]  /*3e120*/  LOP3.LUT R145, R145, R144, RZ, 0x3c, !PT ;  /* 0x0000009091917212 */ /* 0x000fe400078e3cff */
[----:B------:R-:W-:Y:S01]  /*3e130*/  LOP3.LUT R152, R153, R152, RZ, 0x3c, !PT ;  /* 0x0000009899987212 */ /* 0x000fe200078e3cff */
[----:B------:R1:W-:Y:S01]  /*3e140*/  STL.64 [R1+0x17e8], R138 ;  /* 0x0017e88a01007387 */ /* 0x0003e20000100a00 */
[----:B------:R-:W-:Y:S02]  /*3e150*/  LOP3.LUT R147, R147, R146, RZ, 0x3c, !PT ;  /* 0x0000009293937212 */ /* 0x000fe400078e3cff */
[----:B------:R-:W-:Y:S01]  /*3e160*/  LOP3.LUT R154, R155, R154, RZ, 0x3c, !PT ;  /* 0x0000009a9b9a7212 */ /* 0x000fe200078e3cff */
[----:B------:R1:W-:Y:S01]  /*3e170*/  STL.64 [R1+0x17e0], R140 ;  /* 0x0017e08c01007387 */ /* 0x0003e20000100a00 */
[----:B------:R-:W-:-:S02]  /*3e180*/  LOP3.LUT R149, R149, R148, RZ, 0x3c, !PT ;  /* 0x0000009495957212 */ /* 0x000fc400078e3cff */
[----:B------:R-:W-:Y:S01]  /*3e190*/  LOP3.LUT R156, R157, R156, RZ, 0x3c, !PT ;  /* 0x0000009c9d9c7212 */ /* 0x000fe200078e3cff */
[----:B------:R1:W-:Y:S01]  /*3e1a0*/  STL.64 [R1+0x17d8], R142 ;  /* 0x0017d88e01007387 */ /* 0x0003e20000100a00 */
[----:B------:R-:W-:Y:S02]  /*3e1b0*/  IADD3.X R160, R167, R0, RZ, P4, !PT ;  /* 0x00000000a7a07210 */ /* 0x000fe400027fe4ff */
[----:B------:R-:W-:Y:S01]  /*3e1c0*/  LOP3.LUT R151, R151, R150, RZ, 0x3c, !PT ;  /* 0x0000009697977212 */ /* 0x000fe200078e3cff */
[----:B------:R3:W-:Y:S01]  /*3e1d0*/  LDGSTS.E [R5+0xda00], [R134.64], P1 ;  /* 0x0da0000086057fae */ /* 0x0007e20008921844 */
[----:B------:R-:W-:Y:S02]  /*3e1e0*/  LOP3.LUT R158, R159, R158, RZ, 0x3c, !PT ;  /* 0x0000009e9f9e7212 */ /* 0x000fe400078e3cff */
[----:B------:R-:W-:Y:S01]  /*3e1f0*/  LOP3.LUT R153, R153, R152, RZ, 0x3c, !PT ;  /* 0x0000009899997212 */ /* 0x000fe200078e3cff */
[----:B------:R1:W-:Y:S01]  /*3e200*/  STL.64 [R1+0x17d0], R144 ;  /* 0x0017d09001007387 */ /* 0x0003e20000100a00 */
[----:B------:R-:W-:-:S02]  /*3e210*/  LOP3.LUT R155, R155, R154, RZ, 0x3c, !PT ;  /* 0x0000009a9b9b7212 */ /* 0x000fc400078e3cff */
[----:B------:R-:W-:Y:S01]  /*3e220*/  LOP3.LUT R157, R157, R156, RZ, 0x3c, !PT ;  /* 0x0000009c9d9d7212 */ /* 0x000fe200078e3cff */
[----:B------:R1:W-:Y:S01]  /*3e230*/  STL.64 [R1+0x1708], R146 ;  /* 0x0017089201007387 */ /* 0x0003e20000100a00 */
[----:B------:R-:W-:Y:S01]  /*3e240*/  LOP3.LUT R159, R159, R158, RZ, 0x3c, !PT ;  /* 0x0000009e9f9f7212 */ /* 0x000fe200078e3cff */
[----:B------:R-:W-:Y:S01]  /*3e250*/  IMAD.MOV.U32 R167, RZ, RZ, R160 ;  /* 0x000000ffffa77224 */ /* 0x000fe200078e00a0 */
[----:B------:R-:W-:Y:S01]  /*3e260*/  MOV R166, R161 ;  /* 0x000000a100a67202 */ /* 0x000fe20000000f00 */
[----:B------:R1:W-:Y:S04]  /*3e270*/  STL.64 [R1+0x1700], R148 ;  /* 0x0017009401007387 */ /* 0x0003e80000100a00 */
[----:B------:R1:W-:Y:S04]  /*3e280*/  STL.64 [R1+0x16f8], R150 ;  /* 0x0016f89601007387 */ /* 0x0003e80000100a00 */
[----:B------:R1:W-:Y:S04]  /*3e290*/  STL.64 [R1+0x16f0], R152 ;  /* 0x0016f09801007387 */ /* 0x0003e80000100a00 */
[----:B------:R1:W-:Y:S04]  /*3e2a0*/  STL.64 [R1+0x16e8], R154 ;  /* 0x0016e89a01007387 */ /* 0x0003e80000100a00 */
[----:B------:R1:W-:Y:S04]  /*3e2b0*/  STL.64 [R1+0x16e0], R156 ;  /* 0x0016e09c01007387 */ /* 0x0003e80000100a00 */
[----:B------:R1:W-:Y:S04]  /*3e2c0*/  STL.64 [R1+0x16d8], R158 ;  /* 0x0016d89e01007387 */ /* 0x0003e80000100a00 */
[----:B------:R1:W-:Y:S04]  /*3e2d0*/  STL.64 [R1+0x16d0], R166 ;  /* 0x0016d0a601007387 */ /* 0x0003e80000100a00 */
[----:B--2---:R-:W2:Y:S04]  /*3e2e0*/  LDL.LU.64 R132, [R1+0x16c8] ;  /* 0x0016c80001847983 */ /* 0x004ea80000300a00 */
[----:B---3--:R-:W3:Y:S04]  /*3e2f0*/  LDL.LU.64 R134, [R1+0x16a8] ;  /* 0x0016a80001867983 */ /* 0x008ee80000300a00 */
[----:B------:R4:W-:Y:S04]  /*3e300*/  LDGSTS.E [R5+0xdb00], [R136.64], P1 ;  /* 0x0db0000088057fae */ /* 0x0009e80008921844 */
[----:B------:R1:W-:Y:S04]  /*3e310*/  LDGSTS.E [R5+0xdc00], [R138.64], P1 ;  /* 0x0dc000008a057fae */ /* 0x0003e80008921844 */
[----:B------:R1:W-:Y:S04]  /*3e320*/  LDGSTS.E [R5+0xdd00], [R140.64], P1 ;  /* 0x0dd000008c057fae */ /* 0x0003e80008921844 */
[----:B----4-:R-:W4:Y:S04]  /*3e330*/  LDL.LU.64 R136, [R1+0x1688] ;  /* 0x0016880001887983 */ /* 0x010f280000300a00 */
[----:B-1----:R-:W4:Y:S04]  /*3e340*/  LDL.LU.64 R138, [R1+0x1668] ;  /* 0x00166800018a7983 */ /* 0x002f280000300a00 */
[----:B------:R-:W4:Y:S04]  /*3e350*/  LDL.LU.64 R140, [R1+0x1648] ;  /* 0x00164800018c7983 */ /* 0x000f280000300a00 */
[----:B------:R1:W-:Y:S04]  /*3e360*/  LDGSTS.E [R5+0xde00], [R142.64], P1 ;  /* 0x0de000008e057fae */ /* 0x0003e80008921844 */
[----:B------:R1:W-:Y:S04]  /*3e370*/  LDGSTS.E [R5+0xdf00], [R144.64], P1 ;  /* 0x0df0000090057fae */ /* 0x0003e80008921844 */
[----:B------:R1:W-:Y:S04]  /*3e380*/  LDGSTS.E [R5+0xf800], [R146.64], P3 ;  /* 0x0f80000092057fae */ /* 0x0003e80009921844 */
[----:B-1----:R-:W4:Y:S04]  /*3e390*/  LDL.LU.64 R142, [R1+0x1628] ;  /* 0x00162800018e7983 */ /* 0x002f280000300a00 */
[----:B------:R-:W4:Y:S04]  /*3e3a0*/  LDL.LU.64 R144, [R1+0x1608] ;  /* 0x0016080001907983 */ /* 0x000f280000300a00 */
        /* <DEDUP_REMOVED lines=13> */
[----:B------:R-:W4:Y:S04]  /*3e480*/  LDL.LU.64 R168, [R1+0x1508] ;  /* 0x0015080001a87983 */ /* 0x000f280000300a00 */
[----:B------:R1:W-:Y:S01]  /*3e490*/  LDGSTS.E [R5+0xff00], [R166.64], P3 ;  /* 0x0ff00000a6057fae */ /* 0x0003e20009921844 */
[----:B------:R-:W-:-:S03]  /*3e4a0*/  IMAD.MOV.U32 R183, RZ, RZ, c[0x0][0x18c] ;  /* 0x00006300ffb77624 */ /* 0x000fc600078e00ff */
[----:B------:R-:W0:Y:S04]  /*3e4b0*/  LDGDEPBAR ;  /* 0x00000000000079af */ /* 0x000e280000000000 */
[----:B-1----:R-:W4:Y:S01]  /*3e4c0*/  LDL.LU.64 R166, [R1+0x14e8] ;  /* 0x0014e80001a67983 */ /* 0x002f220000300a00 */
[----:B------:R-:W-:-:S05]  /*3e4d0*/  SHF.L.U32 R183, R183, 0x5, RZ ;  /* 0x00000005b7b77819 */ /* 0x000fca00000006ff */
[----:B------:R-:W-:-:S05]  /*3e4e0*/  IMAD.SHL.U32 R161, R183, 0x4, RZ ;  /* 0x00000004b7a17824 */ /* 0x000fca00078e00ff */
        /* <DEDUP_REMOVED lines=29> */
[----:B------:R-:W-:Y:S02]  /*3e6c0*/  IMAD.X R157, R169, 0x1, R2, P1 ;  /* 0x00000001a99d7824 */ /* 0x000fe400008e0602 */
[----:B------:R-:W1:Y:S01]  /*3e6d0*/  S2R R169, SR_TID.X ;  /* 0x0000000000a97919 */ /* 0x000e620000002100 */
[----:B------:R-:W-:Y:S01]  /*3e6e0*/  MOV R196, R4 ;  /* 0x0000000400c47202 */ /* 0x000fe20000000f00 */
[----:B------:R-:W-:Y:S01]  /*3e6f0*/  IMAD.MOV.U32 R197, RZ, RZ, R3 ;  /* 0x000000ffffc57224 */ /* 0x000fe200078e0003 */
[----:B------:R-:W-:Y:S01]  /*3e700*/  MOV R195, R5 ;  /* 0x0000000500c37202 */ /* 0x000fe20000000f00 */
[----:B------:R-:W-:Y:S01]  /*3e710*/  IMAD.MOV.U32 R194, RZ, RZ, R132 ;  /* 0x000000ffffc27224 */ /* 0x000fe200078e0084 */
[----:B------:R-:W-:Y:S01]  /*3e720*/  MOV R190, R136 ;  /* 0x0000008800be7202 */ /* 0x000fe20000000f00 */
[----:B------:R-:W-:Y:S02]  /*3e730*/  IMAD.MOV.U32 R192, RZ, RZ, R134 ;  /* 0x000000ffffc07224 */ /* 0x000fe400078e0086 */
[----:B------:R-:W-:Y:S01]  /*3e740*/  IMAD.MOV.U32 R193, RZ, RZ, R133 ;  /* 0x000000ffffc17224 */ /* 0x000fe200078e0085 */
[----:B------:R-:W-:Y:S01]  /*3e750*/  MOV R189, R137 ;  /* 0x0000008900bd7202 */ /* 0x000fe20000000f00 */
[----:B------:R-:W-:Y:S01]  /*3e760*/  IMAD.MOV.U32 R191, RZ, RZ, R135 ;  /* 0x000000ffffbf7224 */ /* 0x000fe200078e0087 */
[----:B------:R-:W-:Y:S01]  /*3e770*/  IADD3 R160, P1, R166, R161, RZ ;  /* 0x000000a1a6a07210 */ /* 0x000fe20007f3e0ff */
        /* <DEDUP_REMOVED lines=8> */
[----:B-1----:R-:W-:Y:S02]  /*3e800*/  LOP3.LUT R170, R169, 0x1f, RZ, 0xc0, !PT ;  /* 0x0000001fa9aa7812 */ /* 0x002fe400078ec0ff */
[----:B------:R-:W-:Y:S01]  /*3e810*/  SHF.R.S32.HI R169, RZ, 0x5, R169 ;  /* 0x00000005ffa97819 */ /* 0x000fe200000114a9 */
[----:B------:R-:W-:Y:S01]  /*3e820*/  STL.64 [R1+0x1688], R192 ;  /* 0x001688c001007387 */ /* 0x000fe20000100a00 */
[----:B------:R-:W-:Y:S02]  /*3e830*/  IMAD.MOV.U32 R182, RZ, RZ, R144 ;  /* 0x000000ffffb67224 */ /* 0x000fe400078e0090 */
[----:B------:R-:W-:Y:S01]  /*3e840*/  IMAD.SHL.U32 R170, R170, 0x4, RZ ;  /* 0x00000004aaaa7824 */ /* 0x000fe200078e00ff */
[----:B------:R-:W-:Y:S01]  /*3e850*/  STL.64 [R1+0x1668], R190 ;  /* 0x001668be01007387 */ /* 0x000fe20000100a00 */
[----:B------:R-:W-:Y:S01]  /*3e860*/  IMAD.MOV.U32 R180, RZ, RZ, R146 ;  /* 0x000000ffffb47224 */ /* 0x000fe200078e0092 */
[----:B------:R-:W-:Y:S01]  /*3e870*/  SGXT R169, R169, 0x1 ;  /* 0x00000001a9a9781a */ /* 0x000fe20000000200 */
[----:B------:R-:W-:Y:S01]  /*3e880*/  IMAD.MOV.U32 R181, RZ, RZ, R145 ;  /* 0x000000ffffb57224 */ /* 0x000fe200078e0091 */
[----:B------:R-:W-:Y:S01]  /*3e890*/  STL.64 [R1+0x1648], R188 ;  /* 0x001648bc01007387 */ /* 0x000fe20000100a00 */
[----:B------:R-:W-:Y:S01]  /*3e8a0*/  MOV R178, R148 ;  /* 0x0000009400b27202 */ /* 0x000fe20000000f00 */
[----:B------:R-:W-:Y:S01]  /*3e8b0*/  IMAD.MOV.U32 R179, RZ, RZ, R147 ;  /* 0x000000ffffb37224 */ /* 0x000fe200078e0093 */
[----:B------:R-:W-:Y:S01]  /*3e8c0*/  MOV R177, R149 ;  /* 0x0000009500b17202 */ /* 0x000fe20000000f00 */
[----:B------:R-:W-:Y:S01]  /*3e8d0*/  IMAD.X R159, R167, 0x1, R2, P1 ;  /* 0x00000001a79f7824 */ /* 0x000fe200008e0602 */
[----:B------:R-:W-:Y:S01]  /*3e8e0*/  STL.64 [R1+0x1628], R186 ;  /* 0x001628ba01007387 */ /* 0x000fe20000100a00 */
[----:B------:R-:W-:Y:S01]  /*3e8f0*/  IMAD.MOV.U32 R176, RZ, RZ, R150 ;  /* 0x000000ffffb07224 */ /* 0x000fe200078e0096 */
[----:B------:R-:W-:Y:S01]  /*3e900*/  MOV R175, R151 ;  /* 0x0000009700af7202 */ /* 0x000fe20000000f00 */
[----:B------:R-:W-:Y:S01]  /*3e910*/  IMAD.MOV.U32 R174, RZ, RZ, R152 ;  /* 0x000000ffffae7224 */ /* 0x000fe200078e0098 */
[----:B------:R-:W-:Y:S01]  /*3e920*/  STL.64 [R1+0x1608], R184 ;  /* 0x001608b801007387 */ /* 0x000fe20000100a00 */
[----:B------:R-:W-:Y:S01]  /*3e930*/  IMAD.MOV.U32 R172, RZ, RZ, R154 ;  /* 0x000000ffffac7224 */ /* 0x000fe200078e009a */
[----:B------:R-:W-:Y:S01]  /*3e940*/  LOP3.LUT R163, R170, 0x90, R169, 0x78, !PT ;  /* 0x00000090aaa37812 */ /* 0x000fe200078e78a9 */
[----:B------:R-:W-:Y:S01]  /*3e950*/  IMAD.MOV.U32 R173, RZ, RZ, R153 ;  /* 0x000000ffffad7224 */ /* 0x000fe200078e0099 */
[----:B------:R-:W-:Y:S01]  /*3e960*/  STL.64 [R1+0x15e8], R182 ;  /* 0x0015e8b601007387 */ /* 0x000fe20000100a00 */
[----:B------:R-:W-:Y:S01]  /*3e970*/  MOV R168, R156 ;  /* 0x0000009c00a87202 */ /* 0x000fe20000000f00 */
[----:B------:R-:W-:Y:S01]  /*3e980*/  IMAD.MOV.U32 R169, RZ, RZ, R155 ;  /* 0x000000ffffa97224 */ /* 0x000fe200078e009b */
[----:B------:R-:W-:Y:S01]  /*3e990*/  MOV R166, R158 ;  /* 0x0000009e00a67202 */ /* 0x000fe20000000f00 */
[----:B------:R-:W-:Y:S01]  /*3e9a0*/  STL.64 [R1+0x15c8], R180 ;  /* 0x0015c8b401007387 */ /* 0x000fe20000100a00 */
[----:B------:R-:W-:Y:S01]  /*3e9b0*/  IMAD.MOV.U32 R167, RZ, RZ, R157 ;  /* 0x000000ffffa77224 */ /* 0x000fe200078e009d */
[----:B------:R-:W-:Y:S01]  /*3e9c0*/  MOV R5, R159 ;  /* 0x0000009f00057202 */ /* 0x000fe20000000f00 */
[----:B------:R-:W-:Y:S01]  /*3e9d0*/  IMAD.MOV.U32 R4, RZ, RZ, R160 ;  /* 0x000000ffff047224 */ /* 0x000fe200078e00a0 */
[----:B------:R-:W-:Y:S04]  /*3e9e0*/  STL.64 [R1+0x15a8], R178 ;  /* 0x0015a8b201007387 */ /* 0x000fe80000100a00 */
[----:B------:R-:W-:Y:S04]  /*3e9f0*/  STL.64 [R1+0x1588], R176 ;  /* 0x001588b001007387 */ /* 0x000fe80000100a00 */
[----:B------:R-:W-:Y:S04]  /*3ea00*/  STL.64 [R1+0x1568], R174 ;  /* 0x001568ae01007387 */ /* 0x000fe80000100a00 */
[----:B------:R-:W-:Y:S04]  /*3ea10*/  STL.64 [R1+0x1548], R172 ;  /* 0x001548ac01007387 */ /* 0x000fe80000100a00 */
[----:B------:R1:W-:Y:S04]  /*3ea20*/  STL.64 [R1+0x1528], R168 ;  /* 0x001528a801007387 */ /* 0x0003e80000100a00 */
[----:B------:R2:W-:Y:S04]  /*3ea30*/  STL.64 [R1+0x1508], R166 ;  /* 0x001508a601007387 */ /* 0x0005e80000100a00 */
[----:B------:R3:W-:Y:S04]  /*3ea40*/  STL.64 [R1+0x14e8], R4 ;  /* 0x0014e80401007387 */ /* 0x0007e80000100a00 */
        /* <DEDUP_REMOVED lines=10> */
[----:B------:R-:W4:Y:S01]  /*3eaf0*/  LDL.LU.64 R152, [R1+0x1580] ;  /* 0x0015800001987983 */ /* 0x000f220000300a00 */
[----:B------:R-:W-:-:S03]  /*3eb00*/  IMAD R3, R7, 0x4000, R163 ;  /* 0x0000400007037824 */ /* 0x000fc600078e02a3 */
[----:B------:R-:W4:Y:S04]  /*3eb10*/  LDL.LU.64 R154, [R1+0x1560] ;  /* 0x00156000019a7983 */ /* 0x000f280000300a00 */
[----:B------:R1:W-:Y:S04]  /*3eb20*/  LDGSTS.E [R3+0x20000], [R196.64], P0 ;  /* 0x20000000c4037fae */ /* 0x0003e80008121844 */
[----:B------:R1:W-:Y:S04]  /*3eb30*/  LDGSTS.E [R3+0x20400], [R194.64], P0 ;  /* 0x20400000c2037fae */ /* 0x0003e80008121844 */
[----:B------:R1:W-:Y:S04]  /*3eb40*/  LDGSTS.E [R3+0x20800], [R192.64], P0 ;  /* 0x20800000c0037fae */ /* 0x0003e80008121844 */
[----:B------:R-:W4:Y:S04]  /*3eb50*/  LDL.LU.64 R156, [R1+0x1540] ;  /* 0x00154000019c7983 */ /* 0x000f280000300a00 */
[----:B------:R1:W-:Y:S04]  /*3eb60*/  LDGSTS.E [R3+0x20c00], [R190.64], P0 ;  /* 0x20c00000be037fae */ /* 0x0003e80008121844 */
[----:B------:R1:W-:Y:S04]  /*3eb70*/  LDGSTS.E [R3+0x21000], [R188.64], P0 ;  /* 0x21000000bc037fae */ /* 0x0003e80008121844 */
[----:B------:R1:W-:Y:S04]  /*3eb80*/  LDGSTS.E [R3+0x21400], [R186.64], P0 ;  /* 0x21400000ba037fae */ /* 0x0003e80008121844 */
        /* <DEDUP_REMOVED lines=10> */
[----:B------:R3:W-:Y:S04]  /*3ec30*/  LDGSTS.E [R3+0x23c00], [R4.64], P0 ;  /* 0x23c0000004037fae */ /* 0x0007e80008121844 */
[----:B-1----:R-:W4:Y:S04]  /*3ec40*/  LDL.LU.64 R168, [R1+0x1500] ;  /* 0x0015000001a87983 */ /* 0x002f280000300a00 */
[----:B--2---:R-:W2:Y:S01]  /*3ec50*/  LDL.LU.64 R166, [R1+0x14e0] ;  /* 0x0014e00001a67983 */ /* 0x004ea20000300a00 */
        /* <DEDUP_REMOVED lines=30> */
[----:B------:R-:W1:Y:S01]  /*3ee40*/  S2R R169, SR_TID.X ;  /* 0x0000000000a97919 */ /* 0x000e620000002100 */
[----:B------:R-:W-:Y:S01]  /*3ee50*/  IMAD.MOV.U32 R196, RZ, RZ, R4 ;  /* 0x000000ffffc47224 */ /* 0x000fe200078e0004 */
[----:B------:R-:W-:Y:S01]  /*3ee60*/  MOV R197, R5 ;  /* 0x0000000500c57202 */ /* 0x000fe20000000f00 */
[----:B------:R-:W-:Y:S01]  /*3ee70*/  IMAD.MOV.U32 R194, RZ, RZ, R132 ;  /* 0x000000ffffc27224 */ /* 0x000fe200078e0084 */
[----:B------:R-:W-:Y:S01]  /*3ee80*/  MOV R192, R134 ;  /* 0x0000008600c07202 */ /* 0x000fe20000000f00 */
[----:B------:R-:W-:Y:S01]  /*3ee90*/  IMAD.MOV.U32 R195, RZ, RZ, R3 ;  /* 0x000000ffffc37224 */ /* 0x000fe200078e0003 */
[----:B------:R-:W-:Y:S01]  /*3eea0*/  MOV R191, R135 ;  /* 0x0000008700bf7202 */ /* 0x000fe20000000f00 */
[----:B------:R-:W-:Y:S02]  /*3eeb0*/  IMAD.MOV.U32 R193, RZ, RZ, R133 ;  /* 0x000000ffffc17224 */ /* 0x000fe400078e0085 */
        /* <DEDUP_REMOVED lines=11> */
[----:B-1----:R-:W-:-:S02]  /*3ef70*/  LOP3.LUT R170, R169, 0x1f, RZ, 0xc0, !PT ;  /* 0x0000001fa9aa7812 */ /* 0x002fc400078ec0ff */
[----:B------:R-:W-:Y:S01]  /*3ef80*/  SHF.R.S32.HI R169, RZ, 0x5, R169 ;  /* 0x00000005ffa97819 */ /* 0x000fe200000114a9 */
[----:B------:R-:W-:Y:S01]  /*3ef90*/  IMAD.MOV.U32 R183, RZ, RZ, R143 ;  /* 0x000000ffffb77224 */ /* 0x000fe200078e008f */
[----:B--2---:R-:W-:Y:S01]  /*3efa0*/  IADD3 R160, P1, R166, R161, RZ ;  /* 0x000000a1a6a07210 */ /* 0x004fe20007f3e0ff */
[----:B------:R-:W-:Y:S01]  /*3efb0*/  IMAD.SHL.U32 R170, R170, 0x4, RZ ;  /* 0x00000004aaaa7824 */ /* 0x000fe200078e00ff */
[----:B------:R-:W-:Y:S01]  /*3efc0*/  STL.64 [R1+0x1660], R190 ;  /* 0x001660be01007387 */ /* 0x000fe20000100a00 */
[----:B------:R-:W-:Y:S01]  /*3efd0*/  MOV R180, R146 ;  /* 0x0000009200b47202 */ /* 0x000fe20000000f00 */
[----:B------:R-:W-:Y:S01]  /*3efe0*/  IMAD.MOV.U32 R181, RZ, RZ, R145 ;  /* 0x000000ffffb57224 */ /* 0x000fe200078e0091 */
[----:B------:R-:W-:Y:S01]  /*3eff0*/  SGXT R169, R169, 0x1 ;  /* 0x00000001a9a9781a */ /* 0x000fe20000000200 */
[----:B------:R-:W-:Y:S01]  /*3f000*/  STL.64 [R1+0x1640], R188 ;  /* 0x001640bc01007387 */ /* 0x000fe20000100a00 */
[----:B------:R-:W-:Y:S01]  /*3f010*/  IMAD.MOV.U32 R178, RZ, RZ, R148 ;  /* 0x000000ffffb27224 */ /* 0x000fe200078e0094 */
[----:B------:R-:W-:Y:S01]  /*3f020*/  MOV R179, R147 ;  /* 0x0000009300b37202 */ /* 0x000fe20000000f00 */
[----:B------:R-:W-:Y:S01]  /*3f030*/  IMAD.MOV.U32 R176, RZ, RZ, R150 ;  /* 0x000000ffffb07224 */ /* 0x000fe200078e0096 */
[----:B------:R-:W-:Y:S01]  /*3f040*/  STL.64 [R1+0x1620], R186 ;  /* 0x001620ba01007387 */ /* 0x000fe20000100a00 */
[----:B------:R-:W-:Y:S01]  /*3f050*/  MOV R177, R149 ;  /* 0x0000009500b17202 */ /* 0x000fe20000000f00 */
[----:B------:R-:W-:Y:S01]  /*3f060*/  IMAD.MOV.U32 R174, RZ, RZ, R152 ;  /* 0x000000ffffae7224 */ /* 0x000fe200078e0098 */
[----:B------:R-:W-:Y:S01]  /*3f070*/  LOP3.LUT R163, R170, 0x90, R169, 0x78, !PT ;  /* 0x00000090aaa37812 */ /* 0x000fe200078e78a9 */
[----:B------:R-:W-:Y:S01]  /*3f080*/  STL.64 [R1+0x1600], R184 ;  /* 0x001600b801007387 */ /* 0x000fe20000100a00 */
[----:B------:R-:W-:Y:S01]  /*3f090*/  IMAD.MOV.U32 R175, RZ, RZ, R151 ;  /* 0x000000ffffaf7224 */ /* 0x000fe200078e0097 */
[----:B------:R-:W-:Y:S01]  /*3f0a0*/  MOV R172, R154 ;  /* 0x0000009a00ac7202 */ /* 0x000fe20000000f00 */
[----:B------:R-:W-:Y:S01]  /*3f0b0*/  IMAD.MOV.U32 R173, RZ, RZ, R153 ;  /* 0x000000ffffad7224 */ /* 0x000fe200078e0099 */
[----:B------:R-:W-:Y:S01]  /*3f0c0*/  STL.64 [R1+0x15e0], R182 ;  /* 0x0015e0b601007387 */ /* 0x000fe20000100a00 */
[----:B------:R-:W-:Y:S01]  /*3f0d0*/  IMAD.X R159, R167, 0x1, R2, P1 ;  /* 0x00000001a79f7824 */ /* 0x000fe200008e0602 */
[----:B------:R-:W-:Y:S01]  /*3f0e0*/  MOV R168, R156 ;  /* 0x0000009c00a87202 */ /* 0x000fe20000000f00 */
[----:B------:R-:W-:Y:S01]  /*3f0f0*/  IMAD.MOV.U32 R169, RZ, RZ, R155 ;  /* 0x000000ffffa97224 */ /* 0x000fe200078e009b */
[----:B------:R-:W-:Y:S01]  /*3f100*/  STL.64 [R1+0x15c0], R180 ;  /* 0x0015c0b401007387 */ /* 0x000fe20000100a00 */
[----:B------:R-:W-:Y:S01]  /*3f110*/  IMAD.MOV.U32 R166, RZ, RZ, R158 ;  /* 0x000000ffffa67224 */ /* 0x000fe200078e009e */
[----:B------:R-:W-:-:S02]  /*3f120*/  MOV R167, R157 ;  /* 0x0000009d00a77202 */ /* 0x000fc40000000f00 */
[----:B------:R-:W-:Y:S04]  /*3f130*/  STL.64 [R1+0x15a0], R178 ;  /* 0x0015a0b201007387 */ /* 0x000fe80000100a00 */
[----:B------:R-:W-:Y:S01]  /*3f140*/  STL.64 [R1+0x1580], R176 ;  /* 0x001580b001007387 */ /* 0x000fe20000100a00 */
[----:B------:R-:W-:-:S03]  /*3f150*/  IMAD.MOV.U32 R4, RZ, RZ, R160 ;  /* 0x000000ffff047224 */ /* 0x000fc600078e00a0 */
[----:B------:R-:W-:Y:S01]  /*3f160*/  STL.64 [R1+0x1560], R174 ;  /* 0x001560ae01007387 */ /* 0x000fe20000100a00 */
[----:B------:R-:W-:-:S03]  /*3f170*/  IMAD.MOV.U32 R5, RZ, RZ, R159 ;  /* 0x000000ffff057224 */ /* 0x000fc600078e009f */
[----:B------:R-:W-:Y:S04]  /*3f180*/  STL.64 [R1+0x1540], R172 ;  /* 0x001540ac01007387 */ /* 0x000fe80000100a00 */
[----:B------:R1:W-:Y:S04]  /*3f190*/  STL.64 [R1+0x1520], R168 ;  /* 0x001520a801007387 */ /* 0x0003e80000100a00 */
[----:B------:R2:W-:Y:S04]  /*3f1a0*/  STL.64 [R1+0x1500], R166 ;  /* 0x001500a601007387 */ /* 0x0005e80000100a00 */
[----:B------:R-:W3:Y:S04]  /*3f1b0*/  LDL.LU.64 R132, [R1+0x16b8] ;  /* 0x0016b80001847983 */ /* 0x000ee80000300a00 */
        /* <DEDUP_REMOVED lines=10> */
[----:B------:R-:W-:-:S03]  /*3f260*/  LOP3.LUT R163, R163, 0x20, RZ, 0x3c, !PT ;  /* 0x00000020a3a37812 */ /* 0x000fc600078e3cff */
[----:B------:R-:W4:Y:S02]  /*3f270*/  LDL.LU.64 R152, [R1+0x1578] ;  /* 0x0015780001987983 */ /* 0x000f240000300a00 */
[----:B------:R-:W-:Y:S02]  /*3f280*/  IMAD R3, R7, 0x4000, R163 ;  /* 0x0000400007037824 */ /* 0x000fe400078e02a3 */
[----:B------:R-:W4:Y:S04]  /*3f290*/  LDL.LU.64 R154, [R1+0x1558] ;  /* 0x00155800019a7983 */ /* 0x000f280000300a00 */
        /* <DEDUP_REMOVED lines=49> */
[----:B------:R-:W-:Y:S02]  /*3f5b0*/  IMAD.X R157, R169, 0x1, R2, P1 ;  /* 0x00000001a99d7824 */ /* 0x000fe400008e0602 */
[----:B------:R-:W1:Y:S01]  /*3f5c0*/  S2R R169, SR_TID.X ;  /* 0x0000000000a97919 */ /* 0x000e620000002100 */
[----:B------:R-:W-:Y:S01]  /*3f5d0*/  IMAD.MOV.U32 R196, RZ, RZ, R4 ;  /* 0x000000ffffc47224 */ /* 0x000fe200078e0004 */
[----:B------:R-:W-:Y:S01]  /*3f5e0*/  MOV R194, R132 ;  /* 0x0000008400c27202 */ /* 0x000fe20000000f00 */
[----:B------:R-:W-:Y:S01]  /*3f5f0*/  IMAD.MOV.U32 R197, RZ, RZ, R5 ;  /* 0x000000ffffc57224 */ /* 0x000fe200078e0005 */
[----:B------:R-:W-:Y:S01]  /*3f600*/  MOV R193, R133 ;  /* 0x0000008500c17202 */ /* 0x000fe20000000f00 */
[----:B------:R-:W-:Y:S02]  /*3f610*/  IMAD.MOV.U32 R195, RZ, RZ, R3 ;  /* 0x000000ffffc37224 */ /* 0x000fe400078e0003 */
[----:B------:R-:W-:Y:S01]  /*3f620*/  IMAD.MOV.U32 R192, RZ, RZ, R134 ;  /* 0x000000ffffc07224 */ /* 0x000fe200078e0086 */
[----:B------:R-:W-:Y:S01]  /*3f630*/  MOV R188, R138 ;  /* 0x0000008a00bc7202 */ /* 0x000fe20000000f00 */
[----:B------:R-:W-:-:S02]  /*3f640*/  IMAD.MOV.U32 R190, RZ, RZ, R136 ;  /* 0x000000ffffbe7224 */ /* 0x000fc400078e0088 */
        /* <DEDUP_REMOVED lines=10> */
[----:B-1----:R-:W-:-:S02]  /*3f6f0*/  LOP3.LUT R170, R169, 0x1f, RZ, 0xc0, !PT ;  /* 0x0000001fa9aa7812 */ /* 0x002fc400078ec0ff */
[----:B------:R-:W-:Y:S01]  /*3f700*/  SHF.R.S32.HI R169, RZ, 0x5, R169 ;  /* 0x00000005ffa97819 */ /* 0x000fe200000114a9 */
[----:B------:R-:W-:Y:S01]  /*3f710*/  IMAD.MOV.U32 R183, RZ, RZ, R143 ;  /* 0x000000ffffb77224 */ /* 0x000fe200078e008f */
[----:B------:R-:W-:Y:S01]  /*3f720*/  STL.64 [R1+0x1658], R190 ;  /* 0x001658be01007387 */ /* 0x000fe20000100a00 */
[----:B------:R-:W-:Y:S01]  /*3f730*/  IMAD.MOV.U32 R180, RZ, RZ, R146 ;  /* 0x000000ffffb47224 */ /* 0x000fe200078e0092 */
[----:B------:R-:W-:Y:S01]  /*3f740*/  MOV R181, R145 ;  /* 0x0000009100b57202 */ /* 0x000fe20000000f00 */
[----:B------:R-:W-:Y:S01]  /*3f750*/  IMAD.MOV.U32 R178, RZ, RZ, R148 ;  /* 0x000000ffffb27224 */ /* 0x000fe200078e0094 */
[----:B------:R-:W-:Y:S01]  /*3f760*/  SHF.L.U32 R170, R170, 0x2, RZ ;  /* 0x00000002aaaa7819 */ /* 0x000fe200000006ff */
[----:B------:R-:W-:Y:S01]  /*3f770*/  STL.64 [R1+0x1638], R188 ;  /* 0x001638bc01007387 */ /* 0x000fe20000100a00 */
[----:B------:R-:W-:Y:S01]  /*3f780*/  SGXT R169, R169, 0x1 ;  /* 0x00000001a9a9781a */ /* 0x000fe20000000200 */
[----:B------:R-:W-:Y:S01]  /*3f790*/  IMAD.MOV.U32 R179, RZ, RZ, R147 ;  /* 0x000000ffffb37224 */ /* 0x000fe200078e0093 */
[----:B--2---:R-:W-:Y:S01]  /*3f7a0*/  IADD3 R160, P1, R166, R161, RZ ;  /* 0x000000a1a6a07210 */ /* 0x004fe20007f3e0ff */
        /* <DEDUP_REMOVED lines=11> */
[----:B------:R-:W-:Y:S01]  /*3f860*/  IADD3.X R159, R167, R2, RZ, P1, !PT ;  /* 0x00000002a79f7210 */ /* 0x000fe20000ffe4ff */
[----:B------:R-:W-:Y:S01]  /*3f870*/  STL.64 [R1+0x15b8], R180 ;  /* 0x0015b8b401007387 */ /* 0x000fe20000100a00 */
[----:B------:R-:W-:Y:S01]  /*3f880*/  MOV R169, R155 ;  /* 0x0000009b00a97202 */ /* 0x000fe20000000f00 */
[----:B------:R-:W-:-:S02]  /*3f890*/  IMAD.MOV.U32 R166, RZ, RZ, R158 ;  /* 0x000000ffffa67224 */ /* 0x000fc400078e009e */
[----:B------:R-:W-:Y:S01]  /*3f8a0*/  STL.64 [R1+0x1598], R178 ;  /* 0x001598b201007387 */ /* 0x000fe20000100a00 */
[----:B------:R-:W-:-:S03]  /*3f8b0*/  IMAD.MOV.U32 R167, RZ, RZ, R157 ;  /* 0x000000ffffa77224 */ /* 0x000fc600078e009d */
[----:B------:R-:W-:Y:S04]  /*3f8c0*/  STL.64 [R1+0x1578], R176 ;  /* 0x001578b001007387 */ /* 0x000fe80000100a00 */
[----:B------:R-:W-:Y:S01]  /*3f8d0*/  STL.64 [R1+0x1558], R174 ;  /* 0x001558ae01007387 */ /* 0x000fe20000100a00 */
[----:B------:R-:W-:-:S03]  /*3f8e0*/  MOV R4, R160 ;  /* 0x000000a000047202 */ /* 0x000fc60000000f00 */
[----:B------:R-:W-:Y:S01]  /*3f8f0*/  STL.64 [R1+0x1538], R172 ;  /* 0x001538ac01007387 */ /* 0x000fe20000100a00 */
[----:B------:R-:W-:-:S03]  /*3f900*/  IMAD.MOV.U32 R5, RZ, RZ, R159 ;  /* 0x000000ffff057224 */ /* 0x000fc600078e009f */
        /* <DEDUP_REMOVED lines=37> */
[----:B------:R-:W-:Y:S01]  /*3fb60*/  IMAD.SHL.U32 R191, R162, 0x4, RZ ;  /* 0x00000004a2bf7824 */ /* 0x000fe200078e00ff */
[----:B------:R-:W-:-:S02]  /*3fb70*/  IADD3 R164, R164, 0x1, RZ ;  /* 0x00000001a4a47810 */ /* 0x000fc40007ffe0ff */
        /* <DEDUP_REMOVED lines=27> */
[----:B------:R-:W-:Y:S01]  /*3fd30*/  IADD3.X R155, R159, R2, RZ, P1, !PT ;  /* 0x000000029f9b7210 */ /* 0x000fe20000ffe4ff */
[----:B------:R-:W-:Y:S01]  /*3fd40*/  IMAD.MOV.U32 R189, RZ, RZ, R5 ;  /* 0x000000ffffbd7224 */ /* 0x000fe200078e0005 */
[----:B------:R-:W-:Y:S02]  /*3fd50*/  MOV R187, R3 ;  /* 0x0000000300bb7202 */ /* 0x000fe40000000f00 */
[----:B------:R-:W-:-:S05]  /*3fd60*/  IADD3 R158, P1, R168, R161, RZ ;  /* 0x000000a1a89e7210 */ /* 0x000fca0007f3e0ff */
[----:B------:R-:W-:Y:S01]  /*3fd70*/  IMAD.X R157, R169, 0x1, R2, P1 ;  /* 0x00000001a99d7824 */ /* 0x000fe200008e0602 */
[----:B------:R-:W-:-:S04]  /*3fd80*/  SHF.R.S32.HI R169, RZ, 0x5, R171 ;  /* 0x00000005ffa97819 */ /* 0x000fc800000114ab */
[----:B------:R-:W-:Y:S02]  /*3fd90*/  SGXT R190, R169, 0x1 ;  /* 0x00000001a9be781a */ /* 0x000fe40000000200 */
[----:B--2---:R-:W-:Y:S02]  /*3fda0*/  IADD3 R160, P1, R166, R161, RZ ;  /* 0x000000a1a6a07210 */ /* 0x004fe40007f3e0ff */
[----:B------:R-:W-:-:S04]  /*3fdb0*/  LOP3.LUT R161, R191, 0x90, R190, 0x78, !PT ;  /* 0x00000090bfa17812 */ /* 0x000fc800078e78be */
[----:B------:R-:W-:Y:S01]  /*3fdc0*/  LOP3.LUT R161, R161, 0x60, RZ, 0x3c, !PT ;  /* 0x00000060a1a17812 */ /* 0x000fe200078e3cff */
[----:B------:R-:W-:Y:S01]  /*3fdd0*/  IMAD.MOV.U32 R186, RZ, RZ, R132 ;  /* 0x000000ffffba7224 */ /* 0x000fe200078e0084 */
[----:B------:R-:W-:Y:S02]  /*3fde0*/  MOV R188, R4 ;  /* 0x0000000400bc7202 */ /* 0x000fe40000000f00 */
[----:B------:R-:W-:Y:S01]  /*3fdf0*/  LEA R3, R7, R161, 0xe ;  /* 0x000000a107037211 */ /* 0x000fe200078e70ff */
[----:B------:R-:W-:Y:S01]  /*3fe00*/  IMAD.MOV.U32 R184, RZ, RZ, R134 ;  /* 0x000000ffffb87224 */ /* 0x000fe200078e0086 */
[----:B------:R-:W-:Y:S01]  /*3fe10*/  MOV R182, R136 ;  /* 0x0000008800b67202 */ /* 0x000fe20000000f00 */
[----:B------:R-:W-:Y:S02]  /*3fe20*/  IMAD.MOV.U32 R185, RZ, RZ, R133 ;  /* 0x000000ffffb97224 */ /* 0x000fe400078e0085 */
[----:B------:R-:W-:Y:S01]  /*3fe30*/  IMAD.MOV.U32 R183, RZ, RZ, R135 ;  /* 0x000000ffffb77224 */ /* 0x000fe200078e0087 */
[----:B------:R-:W-:Y:S01]  /*3fe40*/  STL.64 [R1+0x16b0], R188 ;  /* 0x0016b0bc01007387 */ /* 0x000fe20000100a00 */
[----:B------:R-:W-:-:S03]  /*3fe50*/  IMAD.MOV.U32 R180, RZ, RZ, R138 ;  /* 0x000000ffffb47224 */ /* 0x000fc600078e008a */
[----:B------:R1:W-:Y:S01]  /*3fe60*/  LDGSTS.E [R3+0x20300], [R188.64], P0 ;  /* 0x20300000bc037fae */ /* 0x0003e20008121844 */
[----:B------:R-:W-:-:S03]  /*3fe70*/  MOV R181, R137 ;  /* 0x0000008900b57202 */ /* 0x000fc60000000f00 */
[----:B------:R-:W-:Y:S01]  /*3fe80*/  STL.64 [R1+0x1690], R186 ;  /* 0x001690ba01007387 */ /* 0x000fe20000100a00 */
[----:B------:R-:W-:-:S03]  /*3fe90*/  IMAD.MOV.U32 R178, RZ, RZ, R140 ;  /* 0x000000ffffb27224 */ /* 0x000fc600078e008c */
[----:B------:R1:W-:Y:S01]  /*3fea0*/  LDGSTS.E [R3+0x20700], [R186.64], P0 ;  /* 0x20700000ba037fae */ /* 0x0003e20008121844 */
[----:B------:R-:W-:-:S03]  /*3feb0*/  IMAD.MOV.U32 R179, RZ, RZ, R139 ;  /* 0x000000ffffb37224 */ /* 0x000fc600078e008b */
[----:B------:R-:W-:Y:S01]  /*3fec0*/  STL.64 [R1+0x1670], R184 ;  /* 0x001670b801007387 */ /* 0x000fe20000100a00 */
[----:B------:R-:W-:-:S03]  /*3fed0*/  MOV R176, R142 ;  /* 0x0000008e00b07202 */ /* 0x000fc60000000f00 */
[----:B------:R1:W-:Y:S01]  /*3fee0*/  LDGSTS.E [R3+0x20b00], [R184.64], P0 ;  /* 0x20b00000b8037fae */ /* 0x0003e20008121844 */
[----:B------:R-:W-:-:S03]  /*3fef0*/  IMAD.MOV.U32 R177, RZ, RZ, R141 ;  /* 0x000000ffffb17224 */ /* 0x000fc600078e008d */
[----:B------:R2:W-:Y:S01]  /*3ff00*/  STL.64 [R1+0x1650], R182 ;  /* 0x001650b601007387 */ /* 0x0005e20000100a00 */
[----:B------:R-:W-:-:S03]  /*3ff10*/  IMAD.MOV.U32 R174, RZ, RZ, R144 ;  /* 0x000000ffffae7224 */ /* 0x000fc600078e0090 */
[----:B------:R2:W-:Y:S01]  /*3ff20*/  LDGSTS.E [R3+0x20f00], [R182.64], P0 ;  /* 0x20f00000b6037fae */ /* 0x0005e20008121844 */
[----:B------:R-:W-:Y:S01]  /*3ff30*/  MOV R175, R143 ;  /* 0x0000008f00af7202 */ /* 0x000fe20000000f00 */
[----:B------:R-:W-:Y:S01]  /*3ff40*/  IMAD.MOV.U32 R172, RZ, RZ, R146 ;  /* 0x000000ffffac7224 */ /* 0x000fe200078e0092 */
[----:B------:R-:W-:Y:S01]  /*3ff50*/  MOV R170, R148 ;  /* 0x0000009400aa7202 */ /* 0x000fe20000000f00 */
[----:B------:R-:W-:Y:S01]  /*3ff60*/  IMAD.MOV.U32 R173, RZ, RZ, R145 ;  /* 0x000000ffffad7224 */ /* 0x000fe200078e0091 */
[----:B------:R1:W-:Y:S01]  /*3ff70*/  STL.64 [R1+0x1630], R180 ;  /* 0x001630b401007387 */ /* 0x0003e20000100a00 */
[----:B------:R-:W-:Y:S01]  /*3ff80*/  IMAD.MOV.U32 R171, RZ, RZ, R147 ;  /* 0x000000ffffab7224 */ /* 0x000fe200078e0093 */
[----:B------:R-:W-:Y:S01]  /*3ff90*/  MOV R168, R150 ;  /* 0x0000009600a87202 */ /* 0x000fe20000000f00 */
[----:B--2---:R-:W-:Y:S01]  /*3ffa0*/  IMAD.MOV.U32 R183, RZ, RZ, 0x1f ;  /* 0x0000001fffb77424 */ /* 0x004fe200078e00ff */
[----:B------:R1:W-:Y:S01]  /*3ffb0*/  STL.64 [R1+0x1610], R178 ;  /* 0x001610b201007387 */ /* 0x0003e20000100a00 */
[----:B------:R-:W-:Y:S01]  /*3ffc0*/  IMAD.X R159, R167, 0x1, R2, P1 ;  /* 0x00000001a79f7824 */ /* 0x000fe200008e0602 */
[----:B------:R-:W-:Y:S01]  /*3ffd0*/  MOV R167, R151 ;  /* 0x0000009700a77202 */ /* 0x000fe20000000f00 */
[----:B------:R-:W-:Y:S01]  /*3ffe0*/  IMAD.MOV.U32 R169, RZ, RZ, R149 ;  /* 0x000000ffffa97224 */ /* 0x000fe200078e0095 */
[----:B------:R-:W-:Y:S01]  /*3fff0*/  IADD3 R183, R183, c[0x0][0x180], RZ ;  /* 0x00006000b7b77a10 */ /* 0x000fe20007ffe0ff */
[----:B------:R1:W-:Y:S01]  /*40000*/  STL.64 [R1+0x15f0], R176 ;  /* 0x0015f0b001007387 */ /* 0x0003e20000100a00 */
[----:B------:R-:W-:-:S02]  /*40010*/  IMAD.MOV.U32 R166, RZ, RZ, R152 ;  /* 0x000000ffffa67224 */ /* 0x000fc400078e0098 */
[----:B------:R-:W-:Y:S01]  /*40020*/  IMAD.MOV.U32 R162, RZ, RZ, R154 ;  /* 0x000000ffffa27224 */ /* 0x000fe200078e009a */
[----:B------:R1:W-:Y:S01]  /*40030*/  STL.64 [R1+0x15d0], R174 ;  /* 0x0015d0ae01007387 */ /* 0x0003e20000100a00 */
[----:B------:R-:W-:Y:S01]  /*40040*/  IMAD.MOV.U32 R163, RZ, RZ, R153 ;  /* 0x000000ffffa37224 */ /* 0x000fe200078e0099 */
[----:B------:R-:W-:Y:S01]  /*40050*/  MOV R132, R158 ;  /* 0x0000009e00847202 */ /* 0x000fe20000000f00 */
[----:B------:R-:W-:Y:S01]  /*40060*/  IMAD.MOV.U32 R134, RZ, RZ, R156 ;  /* 0x000000ffff867224 */ /* 0x000fe200078e009c */
[----:B------:R1:W-:Y:S01]  /*40070*/  STL.64 [R1+0x15b0], R172 ;  /* 0x0015b0ac01007387 */ /* 0x0003e20000100a00 */
[----:B------:R-:W-:Y:S01]  /*40080*/  IMAD.MOV.U32 R135, RZ, RZ, R155 ;  /* 0x000000ffff877224 */ /* 0x000fe200078e009b */
[----:B------:R-:W-:Y:S01]  /*40090*/  SHF.R.S32.HI R161, RZ, 0x1f, R183 ;  /* 0x0000001fffa17819 */ /* 0x000fe200000114b7 */
[----:B------:R-:W-:Y:S01]  /*400a0*/  IMAD.MOV.U32 R133, RZ, RZ, R157 ;  /* 0x000000ffff857224 */ /* 0x000fe200078e009d */
[----:B------:R1:W-:Y:S01]  /*400b0*/  STL.64 [R1+0x1590], R170 ;  /* 0x001590aa01007387 */ /* 0x0003e20000100a00 */
[----:B------:R-:W-:Y:S01]  /*400c0*/  IMAD.MOV.U32 R4, RZ, RZ, R160 ;  /* 0x000000ffff047224 */ /* 0x000fe200078e00a0 */
[----:B------:R-:W-:-:S02]  /*400d0*/  MOV R5, R159 ;  /* 0x0000009f00057202 */ /* 0x000fc40000000f00 */
[----:B------:R1:W-:Y:S01]  /*400e0*/  LDGSTS.E [R3+0x21300], [R180.64], P0 ;  /* 0x21300000b4037fae */ /* 0x0003e20008121844 */
[----:B------:R-:W-:-:S03]  /*400f0*/  LEA.HI R161, R161, R183, RZ, 0x5 ;  /* 0x000000b7a1a17211 */ /* 0x000fc600078f28ff */
[----:B------:R1:W-:Y:S04]  /*40100*/  STL.64 [R1+0x1570], R168 ;  /* 0x001570a801007387 */ /* 0x0003e80000100a00 */
[----:B------:R1:W-:Y:S04]  /*40110*/  LDGSTS.E [R3+0x21700], [R178.64], P0 ;  /* 0x21700000b2037fae */ /* 0x0003e80008121844 */
[----:B------:R1:W-:Y:S04]  /*40120*/  STL.64 [R1+0x1550], R166 ;  /* 0x001550a601007387 */ /* 0x0003e80000100a00 */
[----:B------:R1:W-:Y:S04]  /*40130*/  LDGSTS.E [R3+0x21b00], [R176.64], P0 ;  /* 0x21b00000b0037fae */ /* 0x0003e80008121844 */
[----:B------:R1:W-:Y:S04]  /*40140*/  STL.64 [R1+0x1530], R162 ;  /* 0x001530a201007387 */ /* 0x0003e80000100a00 */
[----:B------:R1:W-:Y:S04]  /*40150*/  LDGSTS.E [R3+0x21f00], [R174.64], P0 ;  /* 0x21f00000ae037fae */ /* 0x0003e80008121844 */
[----:B------:R1:W-:Y:S04]  /*40160*/  STL.64 [R1+0x1510], R134 ;  /* 0x0015108601007387 */ /* 0x0003e80000100a00 */
[----:B------:R1:W-:Y:S01]  /*40170*/  LDGSTS.E [R3+0x22300], [R172.64], P0 ;  /* 0x22300000ac037fae */ /* 0x0003e20008121844 */
[----:B------:R-:W-:-:S03]  /*40180*/  SHF.R.S32.HI R161, RZ, 0x5, R161 ;  /* 0x00000005ffa17819 */ /* 0x000fc600000114a1 */
[----:B------:R1:W-:Y:S04]  /*40190*/  STL.64 [R1+0x14f0], R132 ;  /* 0x0014f08401007387 */ /* 0x0003e80000100a00 */
[----:B------:R1:W-:Y:S04]  /*401a0*/  LDGSTS.E [R3+0x22700], [R170.64], P0 ;  /* 0x22700000aa037fae */ /* 0x0003e80008121844 */
[----:B------:R1:W-:Y:S04]  /*401b0*/  STL.64 [R1+0x14d0], R4 ;  /* 0x0014d00401007387 */ /* 0x0003e80000100a00 */
[----:B------:R1:W-:Y:S04]  /*401c0*/  LDGSTS.E [R3+0x22b00], [R168.64], P0 ;  /* 0x22b00000a8037fae */ /* 0x0003e80008121844 */
[----:B------:R1:W-:Y:S04]  /*401d0*/  LDGSTS.E [R3+0x22f00], [R166.64], P0 ;  /* 0x22f00000a6037fae */ /* 0x0003e80008121844 */
[----:B------:R1:W-:Y:S04]  /*401e0*/  STL [R1+0x18d8], R164 ;  /* 0x0018d8a401007387 */ /* 0x0003e80000100800 */
[----:B------:R1:W-:Y:S04]  /*401f0*/  LDGSTS.E [R3+0x23300], [R162.64], P0 ;  /* 0x23300000a2037fae */ /* 0x0003e80008121844 */
[----:B------:R1:W-:Y:S04]  /*40200*/  LDGSTS.E [R3+0x23700], [R134.64], P0 ;  /* 0x2370000086037fae */ /* 0x0003e80008121844 */
[----:B------:R1:W-:Y:S04]  /*40210*/  LDGSTS.E [R3+0x23b00], [R132.64], P0 ;  /* 0x23b0000084037fae */ /* 0x0003e80008121844 */
[----:B------:R1:W-:Y:S01]  /*40220*/  LDGSTS.E [R3+0x23f00], [R4.64], P0 ;  /* 0x23f0000004037fae */ /* 0x0003e20008121844 */
[----:B------:R-:W-:-:S03]  /*40230*/  ISETP.NE.U32.AND P0, PT, R164, R161, PT ;  /* 0x000000a1a400720c */ /* 0x000fc60003f05070 */
[----:B------:R-:W0:Y:S10]  /*40240*/  LDGDEPBAR ;  /* 0x00000000000079af */ /* 0x000e340000000000 */
[----:B-1----:R-:W-:Y:S01]  /*40250*/  @!P0 CALL.REL.NOINC `(.L_x_0) ;  /* 0x0000001000008944 */ /* 0x002fe20003c00000 */
[----:B------:R-:W-:Y:S05]  /*40260*/  BRA `(.L_x_1) ;  /* 0xfffd961000007947 */ /* 0x000fea000383ffff */
.L_x_0:
[----:B-1---5:R-:W2:Y:S01]  /*40270*/  LDL.LU R140, [R1+0xa40] ;  /* 0x000a4000018c7983 */ /* 0x022ea20000300800 */
[----:B------:R-:W-:-:S04]  /*40280*/  DEPBAR.LE SB0, 0x0 ;  /* 0x000080000000791a */ /* 0x000fc80000000000 */
        /* <DEDUP_REMOVED lines=15> */
[----:B------:R-:W-:Y:S06]  /*40380*/  BAR.SYNC.DEFER_BLOCKING 0x0 ;  /* 0x0000000000007b1d */ /* 0x000fec0000010000 */
[----:B------:R-:W1:Y:S02]  /*40390*/  S2R R144, SR_TID.X ;  /* 0x0000000000907919 */ /* 0x000e640000002100 */
[C---:B-1----:R-:W-:Y:S01]  /*403a0*/  LOP3.LUT R3, R144.reuse, 0x3f, RZ, 0xc0, !PT ;  /* 0x0000003f90037812 */ /* 0x042fe200078ec0ff */
[----:B------:R-:W-:-:S05]  /*403b0*/  IMAD.SHL.U32 R144, R144, 0x200, RZ ;  /* 0x0000020090907824 */ /* 0x000fca00078e00ff */
[----:B------:R-:W-:Y:S01]  /*403c0*/  LOP3.LUT R144, R144, 0xc00, RZ, 0xc0, !PT ;  /* 0x00000c0090907812 */ /* 0x000fe200078ec0ff */
[----:B--2---:R1:W-:Y:S04]  /*403d0*/  STS.128 [R252], R140 ;  /* 0x0000008cfc007388 */ /* 0x0043e80000000c00 */
[----:B-1----:R-:W2:Y:S04]  /*403e0*/  LDL.LU R140, [R1+0x720] ;  /* 0x00072000018c7983 */ /* 0x002ea80000300800 */
[----:B------:R-:W2:Y:S04]  /*403f0*/  LDL.LU R141, [R1+0x724] ;  /* 0x00072400018d7983 */ /* 0x000ea80000300800 */
[----:B------:R-:W2:Y:S04]  /*40400*/  LDL.LU R142, [R1+0x710] ;  /* 0x00071000018e7983 */ /* 0x000ea80000300800 */
[----:B---3--:R1:W-:Y:S04]  /*40410*/  STS.128 [R252+0x80], R136 ;  /* 0x00008088fc007388 */ /* 0x0083e80000000c00 */
[----:B------:R-:W2:Y:S04]  /*40420*/  LDL.LU R143, [R1+0x714] ;  /* 0x00071400018f7983 */ /* 0x000ea80000300800 */
[----:B----4-:R3:W-:Y:S04]  /*40430*/  STS.128 [R252+0x200], R132 ;  /* 0x00020084fc007388 */ /* 0x0107e80000000c00 */
[----:B-1----:R-:W4:Y:S04]  /*40440*/  LDL.LU R136, [R1+0x728] ;  /* 0x0007280001887983 */ /* 0x002f280000300800 */
[----:B------:R-:W4:Y:S04]  /*40450*/  LDL.LU R137, [R1+0x72c] ;  /* 0x00072c0001897983 */ /* 0x000f280000300800 */
[----:B------:R-:W4:Y:S04]  /*40460*/  LDL.LU R138, [R1+0x718] ;  /* 0x00071800018a7983 */ /* 0x000f280000300800 */
[----:B------:R-:W4:Y:S04]  /*40470*/  LDL.LU R139, [R1+0x71c] ;  /* 0x00071c00018b7983 */ /* 0x000f280000300800 */
[----:B---3--:R-:W3:Y:S04]  /*40480*/  LDL.LU R132, [R1+0x610] ;  /* 0x0006100001847983 */ /* 0x008ee80000300800 */
[----:B------:R-:W3:Y:S04]  /*40490*/  LDL.LU R133, [R1+0x614] ;  /* 0x0006140001857983 */ /* 0x000ee80000300800 */
[----:B------:R-:W3:Y:S04]  /*404a0*/  LDL.LU R134, [R1+0x580] ;  /* 0x0005800001867983 */ /* 0x000ee80000300800 */
[----:B------:R1:W-:Y:S04]  /*404b0*/  STS.128 [R252+0x280], R4 ;  /* 0x00028004fc007388 */ /* 0x0003e80000000c00 */
[----:B------:R-:W3:Y:S04]  /*404c0*/  LDL.LU R135, [R1+0x584] ;  /* 0x0005840001877983 */ /* 0x000ee80000300800 */
[----:B------:R-:W-:Y:S06]  /*404d0*/  BAR.SYNC.DEFER_BLOCKING 0x0 ;  /* 0x0000000000007b1d */ /* 0x000fec0000010000 */
[----:B-1----:R-:W3:Y:S04]  /*404e0*/  LDL.LU R4, [R1+0x618] ;  /* 0x0006180001047983 */ /* 0x002ee80000300800 */
[----:B------:R-:W3:Y:S04]  /*404f0*/  LDL.LU R5, [R1+0x61c] ;  /* 0x00061c0001057983 */ /* 0x000ee80000300800 */
[----:B------:R-:W3:Y:S04]  /*40500*/  LDL.LU R6, [R1+0x588] ;  /* 0x0005880001067983 */ /* 0x000ee80000300800 */
[----:B------:R-:W3:Y:S01]  /*40510*/  LDL.LU R7, [R1+0x58c] ;  /* 0x00058c0001077983 */ /* 0x000ee20000300800 */
[----:B------:R-:W-:-:S05]  /*40520*/  LEA R144, R3, R144, 0x4 ;  /* 0x0000009003907211 */ /* 0x000fca00078e20ff */
[----:B------:R-:W1:Y:S01]  /*40530*/  LDS.128 R148, [R144] ;  /* 0x0000000090947984 */ /* 0x000e620000000c00 */
[C---:B------:R-:W-:Y:S02]  /*40540*/  LOP3.LUT R2, R144.reuse, 0x20, RZ, 0x3c, !PT ;  /* 0x0000002090027812 */ /* 0x040fe400078e3cff */
[C---:B------:R-:W-:Y:S02]  /*40550*/  LOP3.LUT R3, R144.reuse, 0x40, RZ, 0x3c, !PT ;  /* 0x0000004090037812 */ /* 0x040fe400078e3cff */
[----:B------:R-:W-:Y:S01]  /*40560*/  LOP3.LUT R0, R144, 0x60, RZ, 0x3c, !PT ;  /* 0x0000006090007812 */ /* 0x000fe200078e3cff */
[----:B------:R-:W1:Y:S04]  /*40570*/  LDS.128 R156, [R2] ;  /* 0x00000000029c7984 */ /* 0x000e680000000c00 */
[----:B------:R-:W1:Y:S04]  /*40580*/  LDS.128 R152, [R3] ;  /* 0x0000000003987984 */ /* 0x000e680000000c00 */
[----:B-1----:R-:W-:Y:S04]  /*40590*/  STL.64 [R1+0x400], R148 ;  /* 0x0004009401007387 */ /* 0x002fe80000100a00 */
[----:B------:R-:W-:Y:S04]  /*405a0*/  STL.64 [R1+0x408], R150 ;  /* 0x0004089601007387 */ /* 0x000fe80000100a00 */
[----:B------:R-:W1:Y:S04]  /*405b0*/  LDS.128 R148, [R0] ;  /* 0x0000000000947984 */ /* 0x000e680000000c00 */
[----:B------:R-:W-:Y:S06]  /*405c0*/  BAR.SYNC.DEFER_BLOCKING 0x0 ;  /* 0x0000000000007b1d */ /* 0x000fec0000010000 */
[----:B------:R-:W-:Y:S04]  /*405d0*/  STL.64 [R1+0x5f0], R156 ;  /* 0x0005f09c01007387 */ /* 0x000fe80000100a00 */
[----:B------:R-:W-:Y:S04]  /*405e0*/  STL.64 [R1+0x5f8], R158 ;  /* 0x0005f89e01007387 */ /* 0x000fe80000100a00 */
[----:B------:R-:W-:Y:S04]  /*405f0*/  STL.64 [R1+0x700], R152 ;  /* 0x0007009801007387 */ /* 0x000fe80000100a00 */
[----:B------:R-:W-:Y:S04]  /*40600*/  STL.64 [R1+0x708], R154 ;  /* 0x0007089a01007387 */ /* 0x000fe80000100a00 */
[----:B-1----:R-:W-:Y:S04]  /*40610*/  STL.64 [R1+0x760], R148 ;  /* 0x0007609401007387 */ /* 0x002fe80000100a00 */
[----:B------:R-:W-:Y:S04]  /*40620*/  STL.64 [R1+0x768], R150 ;  /* 0x0007689601007387 */ /* 0x000fe80000100a00 */
[----:B--2---:R1:W-:Y:S04]  /*40630*/  STS.128 [R252], R140 ;  /* 0x0000008cfc007388 */ /* 0x0043e80000000c00 */
[----:B-1----:R-:W2:Y:S04]  /*40640*/  LDL.LU R140, [R1+0x500] ;  /* 0x00050000018c7983 */ /* 0x002ea80000300800 */
[----:B------:R-:W2:Y:S04]  /*40650*/  LDL.LU R141, [R1+0x504] ;  /* 0x00050400018d7983 */ /* 0x000ea80000300800 */
[----:B------:R-:W2:Y:S04]  /*40660*/  LDL.LU R142, [R1+0x4e0] ;  /* 0x0004e000018e7983 */ /* 0x000ea80000300800 */
[----:B----4-:R1:W-:Y:S04]  /*40670*/  STS.128 [R252+0x80], R136 ;  /* 0x00008088fc007388 */ /* 0x0103e80000000c00 */
[----:B------:R-:W2:Y:S04]  /*40680*/  LDL.LU R143, [R1+0x4e4] ;  /* 0x0004e400018f7983 */ /* 0x000ea80000300800 */
[----:B-1----:R-:W4:Y:S04]  /*40690*/  LDL.LU R136, [R1+0x508] ;  /* 0x0005080001887983 */ /* 0x002f280000300800 */
[----:B------:R-:W4:Y:S04]  /*406a0*/  LDL.LU R137, [R1+0x50c] ;  /* 0x00050c0001897983 */ /* 0x000f280000300800 */
[----:B------:R-:W4:Y:S04]  /*406b0*/  LDL.LU R138, [R1+0x4e8] ;  /* 0x0004e800018a7983 */ /* 0x000f280000300800 */
[----:B---3--:R1:W-:Y:S04]  /*406c0*/  STS.128 [R252+0x200], R132 ;  /* 0x00020084fc007388 */ /* 0x0083e80000000c00 */
[----:B------:R-:W4:Y:S04]  /*406d0*/  LDL.LU R139, [R1+0x4ec] ;  /* 0x0004ec00018b7983 */ /* 0x000f280000300800 */
[----:B------:R3:W-:Y:S04]  /*406e0*/  STS.128 [R252+0x280], R4 ;  /* 0x00028004fc007388 */ /* 0x0007e80000000c00 */
[----:B-1----:R-:W4:Y:S04]  /*406f0*/  LDL.LU R132, [R1+0x340] ;  /* 0x0003400001847983 */ /* 0x002f280000300800 */
[----:B------:R-:W4:Y:S04]  /*40700*/  LDL.LU R133, [R1+0x344] ;  /* 0x0003440001857983 */ /* 0x000f280000300800 */
[----:B------:R-:W4:Y:S04]  /*40710*/  LDL.LU R134, [R1+0x310] ;  /* 0x0003100001867983 */ /* 0x000f280000300800 */
[----:B------:R-:W4:Y:S04]  /*40720*/  LDL.LU R135, [R1+0x314] ;  /* 0x0003140001877983 */ /* 0x000f280000300800 */
[----:B---3--:R-:W3:Y:S04]  /*40730*/  LDL.LU R4, [R1+0x348] ;  /* 0x0003480001047983 */ /* 0x008ee80000300800 */
[----:B------:R-:W3:Y:S04]  /*40740*/  LDL.LU R5, [R1+0x34c] ;  /* 0x00034c0001057983 */ /* 0x000ee80000300800 */
[----:B------:R-:W3:Y:S04]  /*40750*/  LDL.LU R6, [R1+0x318] ;  /* 0x0003180001067983 */ /* 0x000ee80000300800 */
[----:B------:R-:W3:Y:S04]  /*40760*/  LDL.LU R7, [R1+0x31c] ;  /* 0x00031c0001077983 */ /* 0x000ee80000300800 */
[----:B------:R-:W-:Y:S06]  /*40770*/  BAR.SYNC.DEFER_BLOCKING 0x0 ;  /* 0x0000000000007b1d */ /* 0x000fec0000010000 */
[----:B------:R-:W1:Y:S04]  /*40780*/  LDS.128 R148, [R144] ;  /* 0x0000000090947984 */ /* 0x000e680000000c00 */
        /* <DEDUP_REMOVED lines=21> */
[----:B------:R1:W-:Y:S04]  /*408e0*/  STS.128 [R252+0x200], R132 ;  /* 0x00020084fc007388 */ /* 0x0003e80000000c00 */
[----:B------:R-:W4:Y:S04]  /*408f0*/  LDL.LU R139, [R1+0x26c] ;  /* 0x00026c00018b7983 */ /* 0x000f280000300800 */
[----:B---3--:R3:W-:Y:S04]  /*40900*/  STS.128 [R252+0x280], R4 ;  /* 0x00028004fc007388 */ /* 0x0087e80000000c00 */
[----:B-1----:R-:W2:Y:S04]  /*40910*/  LDL.LU R132, [R1+0x170] ;  /* 0x0001700001847983 */ /* 0x002ea80000300800 */
[----:B------:R-:W2:Y:S04]  /*40920*/  LDL.LU R133, [R1+0x174] ;  /* 0x0001740001857983 */ /* 0x000ea80000300800 */
[----:B------:R-:W2:Y:S04]  /*40930*/  LDL.LU R134, [R1+0x1a0] ;  /* 0x0001a00001867983 */ /* 0x000ea80000300800 */
[----:B------:R-:W2:Y:S04]  /*40940*/  LDL.LU R135, [R1+0x1a4] ;  /* 0x0001a40001877983 */ /* 0x000ea80000300800 */
        /* <DEDUP_REMOVED lines=18> */
[----:B----4-:R1:W-:Y:S04]  /*40a70*/  STS.128 [R252+0x80], R136 ;  /* 0x00008088fc007388 */ /* 0x0103e80000000c00 */
[----:B-1----:R-:W4:Y:S04]  /*40a80*/  LDL.LU R138, [R1+0xa0] ;  /* 0x0000a000018a7983 */ /* 0x002f280000300800 */
[----:B------:R-:W4:Y:S04]  /*40a90*/  LDL.LU R139, [R1+0xa4] ;  /* 0x0000a400018b7983 */ /* 0x000f280000300800 */
[----:B---3--:R1:W-:Y:S04]  /*40aa0*/  STS.128 [R252+0x280], R4 ;  /* 0x00028004fc007388 */ /* 0x0083e80000000c00 */
[----:B-1----:R-:W3:Y:S04]  /*40ab0*/  LDL.LU R6, [R1+0xa8] ;  /* 0x0000a80001067983 */ /* 0x002ee80000300800 */
[----:B------:R-:W3:Y:S04]  /*40ac0*/  LDL.LU R7, [R1+0xac] ;  /* 0x0000ac0001077983 */ /* 0x000ee80000300800 */
[----:B--2---:R-:W-:Y:S04]  /*40ad0*/  STS.128 [R252], R140 ;  /* 0x0000008cfc007388 */ /* 0x004fe80000000c00 */
[----:B------:R1:W-:Y:S04]  /*40ae0*/  STS.128 [R252+0x200], R132 ;  /* 0x00020084fc007388 */ /* 0x0003e80000000c00 */
[----:B------:R-:W-:Y:S01]  /*40af0*/  BAR.SYNC.DEFER_BLOCKING 0x0 ;  /* 0x0000000000007b1d */ /* 0x000fe20000010000 */
[----:B-1----:R-:W-:Y:S01]  /*40b00*/  IMAD.MOV.U32 R134, RZ, RZ, R96 ;  /* 0x000000ffff867224 */ /* 0x002fe200078e0060 */
[----:B------:R-:W-:Y:S01]  /*40b10*/  MOV R133, R125 ;  /* 0x0000007d00857202 */ /* 0x000fe20000000f00 */
[----:B------:R-:W-:Y:S01]  /*40b20*/  IMAD.MOV.U32 R135, RZ, RZ, R97 ;  /* 0x000000ffff877224 */ /* 0x000fe200078e0061 */
[----:B------:R-:W-:Y:S01]  /*40b30*/  MOV R96, R126 ;  /* 0x0000007e00607202 */ /* 0x000fe20000000f00 */
[----:B------:R-:W-:-:S02]  /*40b40*/  IMAD.MOV.U32 R132, RZ, RZ, R124 ;  /* 0x000000ffff847224 */ /* 0x000fc400078e007c */
[----:B------:R-:W-:Y:S02]  /*40b50*/  IMAD.MOV.U32 R97, RZ, RZ, R127 ;  /* 0x000000ffff617224 */ /* 0x000fe400078e007f */
[----:B------:R-:W1:Y:S04]  /*40b60*/  LDS.128 R124, [R144] ;  /* 0x00000000907c7984 */ /* 0x000e680000000c00 */
[----:B------:R-:W2:Y:S04]  /*40b70*/  LDS.128 R148, [R2] ;  /* 0x0000000002947984 */ /* 0x000ea80000000c00 */
[----:B------:R-:W2:Y:S01]  /*40b80*/  LDS.128 R140, [R3] ;  /* 0x00000000038c7984 */ /* 0x000ea20000000c00 */
[----:B------:R-:W-:Y:S01]  /*40b90*/  IMAD.MOV.U32 R136, RZ, RZ, R240 ;  /* 0x000000ffff887224 */ /* 0x000fe200078e00f0 */
[----:B------:R-:W-:Y:S01]  /*40ba0*/  MOV R4, R242 ;  /* 0x000000f200047202 */ /* 0x000fe20000000f00 */
[----:B------:R-:W-:-:S02]  /*40bb0*/  IMAD.MOV.U32 R137, RZ, RZ, R241 ;  /* 0x000000ffff897224 */ /* 0x000fc400078e00f1 */
[----:B------:R-:W-:Y:S01]  /*40bc0*/  IMAD.MOV.U32 R5, RZ, RZ, R243 ;  /* 0x000000ffff057224 */ /* 0x000fe200078e00f3 */
[----:B-1----:R-:W-:Y:S04]  /*40bd0*/  STL.64 [R1+0x270], R124 ;  /* 0x0002707c01007387 */ /* 0x002fe80000100a00 */
[----:B------:R-:W-:Y:S04]  /*40be0*/  STL.64 [R1+0x278], R126 ;  /* 0x0002787e01007387 */ /* 0x000fe80000100a00 */
[----:B------:R-:W1:Y:S04]  /*40bf0*/  LDS.128 R124, [R0] ;  /* 0x00000000007c7984 */ /* 0x000e680000000c00 */
[----:B------:R-:W-:Y:S06]  /*40c00*/  BAR.SYNC.DEFER_BLOCKING 0x0 ;  /* 0x0000000000007b1d */ /* 0x000fec0000010000 */
[----:B------:R-:W-:Y:S04]  /*40c10*/  STS.128 [R252+0x200], R132 ;  /* 0x00020084fc007388 */ /* 0x000fe80000000c00 */
[----:B------:R-:W-:Y:S04]  /*40c20*/  STS.128 [R252+0x280], R96 ;  /* 0x00028060fc007388 */ /* 0x000fe80000000c00 */
[----:B--2---:R-:W-:Y:S04]  /*40c30*/  STL.64 [R1+0x3e0], R148 ;  /* 0x0003e09401007387 */ /* 0x004fe80000100a00 */
[----:B------:R-:W-:Y:S04]  /*40c40*/  STL.64 [R1+0x3e8], R150 ;  /* 0x0003e89601007387 */ /* 0x000fe80000100a00 */
[----:B------:R-:W-:Y:S04]  /*40c50*/  STL.64 [R1+0x580], R140 ;  /* 0x0005808c01007387 */ /* 0x000fe80000100a00 */
[----:B------:R-:W-:Y:S04]  /*40c60*/  STL.64 [R1+0x588], R142 ;  /* 0x0005888e01007387 */ /* 0x000fe80000100a00 */
[----:B-1----:R1:W-:Y:S04]  /*40c70*/  STL.64 [R1+0x6f0], R124 ;  /* 0x0006f07c01007387 */ /* 0x0023e80000100a00 */
[----:B------:R2:W-:Y:S01]  /*40c80*/  STL.64 [R1+0x6f8], R126 ;  /* 0x0006f87e01007387 */ /* 0x0005e20000100a00 */
[----:B-1----:R-:W-:Y:S01]  /*40c90*/  IMAD.MOV.U32 R124, RZ, RZ, R120 ;  /* 0x000000ffff7c7224 */ /* 0x002fe200078e0078 */
[----:B------:R-:W-:Y:S01]  /*40ca0*/  MOV R125, R121 ;  /* 0x00000079007d7202 */ /* 0x000fe20000000f00 */
[----:B--2---:R-:W-:-:S02]  /*40cb0*/  IMAD.MOV.U32 R126, RZ, RZ, R88 ;  /* 0x000000ffff7e7224 */ /* 0x004fc400078e0058 */
[----:B------:R-:W-:Y:S02]  /*40cc0*/  IMAD.MOV.U32 R127, RZ, RZ, R89 ;  /* 0x000000ffff7f7224 */ /* 0x000fe400078e0059 */
[----:B------:R-:W-:Y:S02]  /*40cd0*/  IMAD.MOV.U32 R88, RZ, RZ, R116 ;  /* 0x000000ffff587224 */ /* 0x000fe400078e0074 */
[----:B------:R-:W-:Y:S01]  /*40ce0*/  IMAD.MOV.U32 R89, RZ, RZ, R117 ;  /* 0x000000ffff597224 */ /* 0x000fe200078e0075 */
[----:B----4-:R-:W-:Y:S04]  /*40cf0*/  STS.128 [R252], R136 ;  /* 0x00000088fc007388 */ /* 0x010fe80000000c00 */
[----:B---3--:R1:W-:Y:S04]  /*40d00*/  STS.128 [R252+0x80], R4 ;  /* 0x00008004fc007388 */ /* 0x0083e80000000c00 */
[----:B------:R-:W-:Y:S06]  /*40d10*/  BAR.SYNC.DEFER_BLOCKING 0x0 ;  /* 0x0000000000007b1d */ /* 0x000fec0000010000 */
[----:B------:R-:W2:Y:S01]  /*40d20*/  LDS.128 R96, [R144] ;  /* 0x0000000090607984 */ /* 0x000ea20000000c00 */
[----:B-1----:R-:W-:Y:S01]  /*40d30*/  IMAD.MOV.U32 R6, RZ, RZ, R90 ;  /* 0x000000ffff067224 */ /* 0x002fe200078e005a */
[----:B------:R-:W-:Y:S01]  /*40d40*/  MOV R7, R91 ;  /* 0x0000005b00077202 */ /* 0x000fe20000000f00 */
[----:B------:R-:W-:Y:S01]  /*40d50*/  IMAD.MOV.U32 R91, RZ, RZ, R81 ;  /* 0x000000ffff5b7224 */ /* 0x000fe200078e0051 */
[----:B------:R-:W-:Y:S01]  /*40d60*/  MOV R90, R80 ;  /* 0x00000050005a7202 */ /* 0x000fe20000000f00 */
[----:B------:R-:W-:Y:S01]  /*40d70*/  IMAD.MOV.U32 R5, RZ, RZ, R123 ;  /* 0x000000ffff057224 */ /* 0x000fe200078e007b */
[----:B------:R-:W-:Y:S01]  /*40d80*/  MOV R4, R122 ;  /* 0x0000007a00047202 */ /* 0x000fe20000000f00 */
[----:B------:R-:W-:Y:S01]  /*40d90*/  IMAD.MOV.U32 R80, RZ, RZ, R118 ;  /* 0x000000ffff507224 */ /* 0x000fe200078e0076 */
[----:B------:R-:W-:Y:S01]  /*40da0*/  MOV R81, R119 ;  /* 0x0000007700517202 */ /* 0x000fe20000000f00 */
[----:B------:R-:W1:Y:S04]  /*40db0*/  LDS.128 R120, [R2] ;  /* 0x0000000002787984 */ /* 0x000e680000000c00 */
[----:B------:R-:W3:Y:S04]  /*40dc0*/  LDS.128 R116, [R3] ;  /* 0x0000000003747984 */ /* 0x000ee80000000c00 */
[----:B--2---:R-:W-:Y:S04]  /*40dd0*/  STL.64 [R1+0x250], R96 ;  /* 0x0002506001007387 */ /* 0x004fe80000100a00 */
[----:B------:R-:W-:Y:S04]  /*40de0*/  STL.64 [R1+0x258], R98 ;  /* 0x0002586201007387 */ /* 0x000fe80000100a00 */
[----:B------:R-:W2:Y:S04]  /*40df0*/  LDS.128 R96, [R0] ;  /* 0x0000000000607984 */ /* 0x000ea80000000c00 */
[----:B------:R-:W-:Y:S06]  /*40e00*/  BAR.SYNC.DEFER_BLOCKING 0x0 ;  /* 0x0000000000007b1d */ /* 0x000fec0000010000 */
[----:B------:R-:W-:Y:S04]  /*40e10*/  STS.128 [R252], R124 ;  /* 0x0000007cfc007388 */ /* 0x000fe80000000c00 */
[----:B------:R4:W-:Y:S04]  /*40e20*/  STS.128 [R252+0x80], R4 ;  /* 0x00008004fc007388 */ /* 0x0009e80000000c00 */
[----:B------:R-:W-:Y:S04]  /*40e30*/  STS.128 [R252+0x200], R88 ;  /* 0x00020058fc007388 */ /* 0x000fe80000000c00 */
[----:B------:R-:W-:Y:S04]  /*40e40*/  STS.128 [R252+0x280], R80 ;  /* 0x00028050fc007388 */ /* 0x000fe80000000c00 */
[----:B------:R-:W-:Y:S06]  /*40e50*/  BAR.SYNC.DEFER_BLOCKING 0x0 ;  /* 0x0000000000007b1d */ /* 0x000fec0000010000 */
[----:B------:R-:W2:Y:S04]  /*40e60*/  LDS.128 R80, [R144] ;  /* 0x0000000090507984 */ /* 0x000ea80000000c00 */
[----:B-1----:R-:W-:Y:S04]  /*40e70*/  STL.64 [R1+0x320], R120 ;  /* 0x0003207801007387 */ /* 0x002fe80000100a00 */
[----:B------:R-:W-:Y:S04]  /*40e80*/  STL.64 [R1+0x328], R122 ;  /* 0x0003287a01007387 */ /* 0x000fe80000100a00 */
[----:B---3--:R-:W-:Y:S01]  /*40e90*/  STL.64 [R1+0x500], R116 ;  /* 0x0005007401007387 */ /* 0x008fe20000100a00 */
[----:B----4-:R-:W-:-:S03]  /*40ea0*/  MOV R6, R64 ;  /* 0x0000004000067202 */ /* 0x010fc60000000f00 */
[----:B------:R-:W-:Y:S01]  /*40eb0*/  STL.64 [R1+0x508], R118 ;  /* 0x0005087601007387 */ /* 0x000fe20000100a00 */
[----:B------:R-:W-:-:S03]  /*40ec0*/  IMAD.MOV.U32 R7, RZ, RZ, R65 ;  /* 0x000000ffff077224 */ /* 0x000fc600078e0041 */
[----:B--2---:R-:W-:Y:S01]  /*40ed0*/  STL.64 [R1+0x670], R96 ;  /* 0x0006706001007387 */ /* 0x004fe20000100a00 */
[----:B------:R-:W-:Y:S01]  /*40ee0*/  IMAD.MOV.U32 R4, RZ, RZ, R108 ;  /* 0x000000ffff047224 */ /* 0x000fe200078e006c */
[----:B------:R-:W-:Y:S02]  /*40ef0*/  MOV R65, R111 ;  /* 0x0000006f00417202 */ /* 0x000fe40000000f00 */
[----:B------:R1:W-:Y:S01]  /*40f00*/  STL.64 [R1+0x678], R98 ;  /* 0x0006786201007387 */ /* 0x0003e20000100a00 */
[----:B------:R-:W-:Y:S02]  /*40f10*/  IMAD.MOV.U32 R5, RZ, RZ, R109 ;  /* 0x000000ffff057224 */ /* 0x000fe400078e006d */
[----:B------:R-:W-:Y:S01]  /*40f20*/  IMAD.MOV.U32 R64, RZ, RZ, R110 ;  /* 0x000000ffff407224 */ /* 0x000fe200078e006e */
[----:B------:R-:W-:Y:S04]  /*40f30*/  LDS.128 R88, [R3] ;  /* 0x0000000003587984 */ /* 0x000fe80000000c00 */
[----:B------:R-:W2:Y:S04]  /*40f40*/  LDS.128 R108, [R2] ;  /* 0x00000000026c7984 */ /* 0x000ea80000000c00 */
[----:B------:R-:W-:Y:S04]  /*40f50*/  STL.64 [R1+0x240], R80 ;  /* 0x0002405001007387 */ /* 0x000fe80000100a00 */
[----:B------:R-:W-:Y:S04]  /*40f60*/  STL.64 [R1+0x248], R82 ;  /* 0x0002485201007387 */ /* 0x000fe80000100a00 */
[----:B------:R-:W3:Y:S04]  /*40f70*/  LDS.128 R80, [R0] ;  /* 0x0000000000507984 */ /* 0x000ee80000000c00 */
[----:B------:R-:W-:Y:S01]  /*40f80*/  BAR.SYNC.DEFER_BLOCKING 0x0 ;  /* 0x0000000000007b1d */ /* 0x000fe20000010000 */
[----:B-1----:R-:W-:Y:S01]  /*40f90*/  MOV R98, R72 ;  /* 0x0000004800627202 */ /* 0x002fe20000000f00 */
[----:B------:R-:W-:Y:S01]  /*40fa0*/  IMAD.MOV.U32 R99, RZ, RZ, R73 ;  /* 0x000000ffff637224 */ /* 0x000fe200078e0049 */
[----:B------:R-:W-:Y:S01]  /*40fb0*/  MOV R73, R115 ;  /* 0x0000007300497202 */ /* 0x000fe20000000f00 */
[----:B------:R-:W-:-:S02]  /*40fc0*/  IMAD.MOV.U32 R96, RZ, RZ, R112 ;  /* 0x000000ffff607224 */ /* 0x000fc400078e0070 */
[----:B------:R-:W-:Y:S02]  /*40fd0*/  IMAD.MOV.U32 R97, RZ, RZ, R113 ;  /* 0x000000ffff617224 */ /* 0x000fe400078e0071 */
[----:B------:R-:W-:-:S03]  /*40fe0*/  IMAD.MOV.U32 R72, RZ, RZ, R114 ;  /* 0x000000ffff487224 */ /* 0x000fc600078e0072 */
[----:B------:R-:W-:Y:S04]  /*40ff0*/  STS.128 [R252], R96 ;  /* 0x00000060fc007388 */ /* 0x000fe80000000c00 */
[----:B------:R1:W-:Y:S04]  /*41000*/  STS.128 [R252+0x80], R72 ;  /* 0x00008048fc007388 */ /* 0x0003e80000000c00 */
[----:B------:R4:W-:Y:S04]  /*41010*/  STS.128 [R252+0x200], R4 ;  /* 0x00020004fc007388 */ /* 0x0009e80000000c00 */
[----:B------:R-:W-:Y:S04]  /*41020*/  STS.128 [R252+0x280], R64 ;  /* 0x00028040fc007388 */ /* 0x000fe80000000c00 */
[----:B------:R-:W-:Y:S01]  /*41030*/  BAR.SYNC.DEFER_BLOCKING 0x0 ;  /* 0x0000000000007b1d */ /* 0x000fe20000010000 */
[----:B-1----:R-:W-:Y:S01]  /*41040*/  IMAD.MOV.U32 R74, RZ, RZ, R32 ;  /* 0x000000ffff4a7224 */ /* 0x002fe200078e0020 */
[----:B------:R-:W-:-:S02]  /*41050*/  MOV R75, R33 ;  /* 0x00000021004b7202 */ /* 0x000fc40000000f00 */
[----:B----4-:R-:W-:Y:S01]  /*41060*/  MOV R6, R34 ;  /* 0x0000002200067202 */ /* 0x010fe20000000f00 */
[----:B------:R-:W-:Y:S02]  /*41070*/  IMAD.MOV.U32 R7, RZ, RZ, R35 ;  /* 0x000000ffff077224 */ /* 0x000fe400078e0023 */
[----:B------:R-:W1:Y:S04]  /*41080*/  LDS.128 R32, [R144] ;  /* 0x0000000090207984 */ /* 0x000e680000000c00 */
[----:B--2---:R-:W-:Y:S04]  /*41090*/  STL.64 [R1+0x2a0], R108 ;  /* 0x0002a06c01007387 */ /* 0x004fe80000100a00 */
[----:B------:R-:W-:Y:S04]  /*410a0*/  STL.64 [R1+0x2a8], R110 ;  /* 0x0002a86e01007387 */ /* 0x000fe80000100a00 */
[----:B------:R-:W-:Y:S04]  /*410b0*/  STL.64 [R1+0x410], R88 ;  /* 0x0004105801007387 */ /* 0x000fe80000100a00 */
[----:B------:R2:W-:Y:S04]  /*410c0*/  STL.64 [R1+0x418], R90 ;  /* 0x0004185a01007387 */ /* 0x0005e80000100a00 */
[----:B---3--:R-:W-:Y:S04]  /*410d0*/  STL.64 [R1+0x610], R80 ;  /* 0x0006105001007387 */ /* 0x008fe80000100a00 */
[----:B------:R3:W-:Y:S04]  /*410e0*/  STL.64 [R1+0x618], R82 ;  /* 0x0006185201007387 */ /* 0x0007e80000100a00 */
[----:B------:R-:W4:Y:S01]  /*410f0*/  LDS.128 R64, [R2] ;  /* 0x0000000002407984 */ /* 0x000f220000000c00 */
[----:B--2---:R-:W-:Y:S01]  /*41100*/  MOV R90, R48 ;  /* 0x00000030005a7202 */ /* 0x004fe20000000f00 */
[----:B------:R-:W-:-:S02]  /*41110*/  IMAD.MOV.U32 R91, RZ, RZ, R49 ;  /* 0x000000ffff5b7224 */ /* 0x000fc400078e0031 */
[----:B---3--:R-:W-:Y:S02]  /*41120*/  IMAD.MOV.U32 R82, RZ, RZ, R50 ;  /* 0x000000ffff527224 */ /* 0x008fe400078e0032 */
[----:B------:R-:W-:Y:S02]  /*41130*/  IMAD.MOV.U32 R83, RZ, RZ, R51 ;  /* 0x000000ffff537224 */ /* 0x000fe400078e0033 */
[----:B------:R-:W2:Y:S04]  /*41140*/  LDS.128 R48, [R3] ;  /* 0x0000000003307984 */ /* 0x000ea80000000c00 */
[----:B-1----:R-:W-:Y:S04]  /*41150*/  STL.64 [R1+0x1a0], R32 ;  /* 0x0001a02001007387 */ /* 0x002fe80000100a00 */
[----:B------:R-:W-:Y:S04]  /*41160*/  STL.64 [R1+0x1a8], R34 ;  /* 0x0001a82201007387 */ /* 0x000fe80000100a00 */
[----:B------:R-:W1:Y:S01]  /*41170*/  LDS.128 R32, [R0] ;  /* 0x0000000000207984 */ /* 0x000e620000000c00 */
[----:B------:R-:W-:-:S02]  /*41180*/  IMAD.MOV.U32 R4, RZ, RZ, R102 ;  /* 0x000000ffff047224 */ /* 0x000fc400078e0066 */
[----:B------:R-:W-:Y:S01]  /*41190*/  IMAD.MOV.U32 R5, RZ, RZ, R103 ;  /* 0x000000ffff057224 */ /* 0x000fe200078e0067 */
[----:B------:R-:W-:Y:S06]  /*411a0*/  BAR.SYNC.DEFER_BLOCKING 0x0 ;  /* 0x0000000000007b1d */ /* 0x000fec0000010000 */
[----:B----4-:R3:W-:Y:S04]  /*411b0*/  STL.64 [R1+0x260], R64 ;  /* 0x0002604001007387 */ /* 0x0107e80000100a00 */
[----:B------:R4:W-:Y:S04]  /*411c0*/  STL.64 [R1+0x268], R66 ;  /* 0x0002684201007387 */ /* 0x0009e80000100a00 */
[----:B--2---:R2:W-:Y:S04]  /*411d0*/  STL.64 [R1+0x340], R48 ;  /* 0x0003403001007387 */ /* 0x0045e80000100a00 */
[----:B------:R2:W-:Y:S04]  /*411e0*/  STL.64 [R1+0x348], R50 ;  /* 0x0003483201007387 */ /* 0x0005e80000100a00 */
[----:B-1----:R1:W-:Y:S04]  /*411f0*/  STL.64 [R1+0x530], R32 ;  /* 0x0005302001007387 */ /* 0x0023e80000100a00 */
[----:B------:R1:W-:Y:S04]  /*41200*/  STL.64 [R1+0x538], R34 ;  /* 0x0005382201007387 */ /* 0x0003e80000100a00 */
[----:B---3--:R-:W3:Y:S04]  /*41210*/  LDL.LU R64, [R1+0xac0] ;  /* 0x000ac00001407983 */ /* 0x008ee80000300800 */
[----:B------:R-:W3:Y:S04]  /*41220*/  LDL.LU R65, [R1+0xac4] ;  /* 0x000ac40001417983 */ /* 0x000ee80000300800 */
[----:B----4-:R-:W3:Y:S04]  /*41230*/  LDL.LU R66, [R1+0xaf0] ;  /* 0x000af00001427983 */ /* 0x010ee80000300800 */
[----:B------:R-:W3:Y:S04]  /*41240*/  LDL.LU R67, [R1+0xaf4] ;  /* 0x000af40001437983 */ /* 0x000ee80000300800 */
[----:B--2---:R-:W2:Y:S04]  /*41250*/  LDL.LU R48, [R1+0xac8] ;  /* 0x000ac80001307983 */ /* 0x004ea80000300800 */
[----:B------:R-:W2:Y:S04]  /*41260*/  LDL.LU R49, [R1+0xacc] ;  /* 0x000acc0001317983 */ /* 0x000ea80000300800 */
[----:B------:R-:W2:Y:S04]  /*41270*/  LDL.LU R50, [R1+0xaf8] ;  /* 0x000af80001327983 */ /* 0x000ea80000300800 */
[----:B------:R-:W2:Y:S04]  /*41280*/  LDL.LU R51, [R1+0xafc] ;  /* 0x000afc0001337983 */ /* 0x000ea80000300800 */
[----:B-1----:R-:W4:Y:S04]  /*41290*/  LDL.LU R32, [R1+0x840] ;  /* 0x0008400001207983 */ /* 0x002f280000300800 */
[----:B------:R-:W4:Y:S04]  /*412a0*/  LDL.LU R33, [R1+0x844] ;  /* 0x0008440001217983 */ /* 0x000f280000300800 */
[----:B------:R-:W4:Y:S04]  /*412b0*/  LDL.LU R34, [R1+0x8c0] ;  /* 0x0008c00001227983 */ /* 0x000f280000300800 */
[----:B------:R1:W-:Y:S04]  /*412c0*/  STS.128 [R252+0x280], R4 ;  /* 0x00028004fc007388 */ /* 0x0003e80000000c00 */
[----:B------:R-:W4:Y:S04]  /*412d0*/  LDL.LU R35, [R1+0x8c4] ;  /* 0x0008c40001237983 */ /* 0x000f280000300800 */
[----:B-1----:R-:W4:Y:S04]  /*412e0*/  LDL.LU R4, [R1+0x848] ;  /* 0x0008480001047983 */ /* 0x002f280000300800 */
[----:B------:R-:W4:Y:S04]  /*412f0*/  LDL.LU R5, [R1+0x84c] ;  /* 0x00084c0001057983 */ /* 0x000f280000300800 */
[----:B------:R-:W4:Y:S04]  /*41300*/  LDL.LU R6, [R1+0x8c8] ;  /* 0x0008c80001067983 */ /* 0x000f280000300800 */
[----:B------:R-:W4:Y:S01]  /*41310*/  LDL.LU R7, [R1+0x8cc] ;  /* 0x0008cc0001077983 */ /* 0x000f220000300800 */
[----:B------:R-:W-:Y:S01]  /*41320*/  IMAD.MOV.U32 R88, RZ, RZ, R104 ;  /* 0x000000ffff587224 */ /* 0x000fe200078e0068 */
[----:B------:R-:W-:Y:S01]  /*41330*/  MOV R81, R107 ;  /* 0x0000006b00517202 */ /* 0x000fe20000000f00 */
[----:B------:R-:W-:Y:S01]  /*41340*/  IMAD.MOV.U32 R89, RZ, RZ, R105 ;  /* 0x000000ffff597224 */ /* 0x000fe200078e0069 */
[----:B------:R-:W-:Y:S01]  /*41350*/  MOV R72, R100 ;  /* 0x0000006400487202 */ /* 0x000fe20000000f00 */
[----:B------:R-:W-:-:S02]  /*41360*/  IMAD.MOV.U32 R80, RZ, RZ, R106 ;  /* 0x000000ffff507224 */ /* 0x000fc400078e006a */
[----:B------:R-:W-:Y:S01]  /*41370*/  IMAD.MOV.U32 R73, RZ, RZ, R101 ;  /* 0x000000ffff497224 */ /* 0x000fe200078e0065 */
[----:B------:R-:W-:Y:S04]  /*41380*/  STS.128 [R252], R88 ;  /* 0x00000058fc007388 */ /* 0x000fe80000000c00 */
[----:B------:R-:W-:Y:S04]  /*41390*/  STS.128 [R252+0x80], R80 ;  /* 0x00008050fc007388 */ /* 0x000fe80000000c00 */
[----:B------:R-:W-:Y:S04]  /*413a0*/  STS.128 [R252+0x200], R72 ;  /* 0x00020048fc007388 */ /* 0x000fe80000000c00 */
[----:B------:R-:W-:Y:S06]  /*413b0*/  BAR.SYNC.DEFER_BLOCKING 0x0 ;  /* 0x0000000000007b1d */ /* 0x000fec0000010000 */
[----:B------:R-:W1:Y:S04]  /*413c0*/  LDS.128 R80, [R144] ;  /* 0x0000000090507984 */ /* 0x000e680000000c00 */
[----:B------:R-:W1:Y:S04]  /*413d0*/  LDS.128 R240, [R3] ;  /* 0x0000000003f07984 */ /* 0x000e680000000c00 */
[----:B------:R-:W1:Y:S04]  /*413e0*/  LDS.128 R72, [R2] ;  /* 0x0000000002487984 */ /* 0x000e680000000c00 */
[----:B-1----:R-:W-:Y:S04]  /*413f0*/  STL.64 [R1+0xa0], R80 ;  /* 0x0000a05001007387 */ /* 0x002fe80000100a00 */
[----:B------:R-:W-:Y:S04]  /*41400*/  STL.64 [R1+0xa8], R82 ;  /* 0x0000a85201007387 */ /* 0x000fe80000100a00 */
[----:B------:R-:W-:Y:S04]  /*41410*/  STL [R1+0x1f7c], R241 ;  /* 0x001f7cf101007387 */ /* 0x000fe80000100800 */
[----:B------:R-:W-:Y:S04]  /*41420*/  STL.64 [R1+0x170], R72 ;  /* 0x0001704801007387 */ /* 0x000fe80000100a00 */
[----:B------:R-:W-:Y:S04]  /*41430*/  STL.64 [R1+0x178], R74 ;  /* 0x0001784a01007387 */ /* 0x000fe80000100a00 */
[----:B------:R-:W1:Y:S04]  /*41440*/  LDS.128 R72, [R0] ;  /* 0x0000000000487984 */ /* 0x000e680000000c00 */
[----:B------:R-:W-:Y:S06]  /*41450*/  BAR.SYNC.DEFER_BLOCKING 0x0 ;  /* 0x0000000000007b1d */ /* 0x000fec0000010000 */
[----:B------:R-:W-:Y:S04]  /*41460*/  STL [R1+0x1f74], R242 ;  /* 0x001f74f201007387 */ /* 0x000fe80000100800 */
[----:B------:R1:W-:Y:S02]  /*41470*/  STL [R1+0x1f70], R243 ;  /* 0x001f70f301007387 */ /* 0x0003e40000100800 */
[----:B-1----:R-:W-:-:S02]  /*41480*/  IMAD.MOV.U32 R243, RZ, RZ, R73 ;  /* 0x000000fffff37224 */ /* 0x002fc400078e0049 */
[----:B------:R-:W-:Y:S04]  /*41490*/  STL [R1+0x4f0], R72 ;  /* 0x0004f04801007387 */ /* 0x000fe80000100800 */
[----:B------:R-:W-:Y:S04]  /*414a0*/  STL.64 [R1+0x4f8], R74 ;  /* 0x0004f84a01007387 */ /* 0x000fe80000100a00 */
[----:B------:R-:W-:Y:S04]  /*414b0*/  STL [R1+0x1f78], R243 ;  /* 0x001f78f301007387 */ /* 0x000fe80000100800 */
[----:B---3--:R1:W-:Y:S04]  /*414c0*/  STS.128 [R252], R64 ;  /* 0x00000040fc007388 */ /* 0x0083e80000000c00 */
[----:B-1----:R-:W3:Y:S04]  /*414d0*/  LDL.LU R64, [R1+0x740] ;  /* 0x0007400001407983 */ /* 0x002ee80000300800 */
[----:B------:R-:W3:Y:S04]  /*414e0*/  LDL.LU R65, [R1+0x744] ;  /* 0x0007440001417983 */ /* 0x000ee80000300800 */
[----:B------:R-:W3:Y:S04]  /*414f0*/  LDL.LU R66, [R1+0x750] ;  /* 0x0007500001427983 */ /* 0x000ee80000300800 */
[----:B--2---:R1:W-:Y:S04]  /*41500*/  STS.128 [R252+0x80], R48 ;  /* 0x00008030fc007388 */ /* 0x0043e80000000c00 */
[----:B------:R-:W3:Y:S04]  /*41510*/  LDL.LU R67, [R1+0x754] ;  /* 0x0007540001437983 */ /* 0x000ee80000300800 */
[----:B----4-:R2:W-:Y:S04]  /*41520*/  STS.128 [R252+0x200], R32 ;  /* 0x00020020fc007388 */ /* 0x0105e80000000c00 */
[----:B-1----:R-:W4:Y:S04]  /*41530*/  LDL.LU R48, [R1+0x748] ;  /* 0x0007480001307983 */ /* 0x002f280000300800 */
[----:B------:R-:W4:Y:S04]  /*41540*/  LDL.LU R49, [R1+0x74c] ;  /* 0x00074c0001317983 */ /* 0x000f280000300800 */
[----:B------:R-:W4:Y:S04]  /*41550*/  LDL.LU R50, [R1+0x758] ;  /* 0x0007580001327983 */ /* 0x000f280000300800 */
[----:B------:R-:W4:Y:S04]  /*41560*/  LDL.LU R51, [R1+0x75c] ;  /* 0x00075c0001337983 */ /* 0x000f280000300800 */
[----:B--2---:R-:W2:Y:S04]  /*41570*/  LDL.LU R32, [R1+0x630] ;  /* 0x0006300001207983 */ /* 0x004ea80000300800 */
[----:B------:R-:W2:Y:S04]  /*41580*/  LDL.LU R33, [R1+0x634] ;  /* 0x0006340001217983 */ /* 0x000ea80000300800 */
[----:B------:R-:W2:Y:S04]  /*41590*/  LDL.LU R34, [R1+0x620] ;  /* 0x0006200001227983 */ /* 0x000ea80000300800 */
[----:B------:R1:W-:Y:S04]  /*415a0*/  STS.128 [R252+0x280], R4 ;  /* 0x00028004fc007388 */ /* 0x0003e80000000c00 */
[----:B------:R-:W2:Y:S04]  /*415b0*/  LDL.LU R35, [R1+0x624] ;  /* 0x0006240001237983 */ /* 0x000ea80000300800 */
[----:B------:R-:W1:Y:S04]  /*415c0*/  S2R R145, SR_TID.X ;  /* 0x0000000000917919 */ /* 0x000e680000002100 */
[----:B------:R-:W-:Y:S06]  /*415d0*/  BAR.SYNC.DEFER_BLOCKING 0x0 ;  /* 0x0000000000007b1d */ /* 0x000fec0000010000 */
[----:B-1----:R-:W2:Y:S04]  /*415e0*/  LDL.LU R4, [R1+0x638] ;  /* 0x0006380001047983 */ /* 0x002ea80000300800 */
[----:B------:R-:W2:Y:S04]  /*415f0*/  LDL.LU R5, [R1+0x63c] ;  /* 0x00063c0001057983 */ /* 0x000ea80000300800 */
[----:B------:R-:W2:Y:S04]  /*41600*/  LDL.LU R6, [R1+0x628] ;  /* 0x0006280001067983 */ /* 0x000ea80000300800 */
[----:B------:R-:W2:Y:S01]  /*41610*/  LDL.LU R7, [R1+0x62c] ;  /* 0x00062c0001077983 */ /* 0x000ea20000300800 */
[C---:B------:R-:W-:Y:S01]  /*41620*/  IMAD.SHL.U32 R242, R145.reuse, 0x200, RZ ;  /* 0x0000020091f27824 */ /* 0x040fe200078e00ff */
[----:B------:R-:W-:-:S02]  /*41630*/  LOP3.LUT R144, R145, 0x3f, RZ, 0xc0, !PT ;  /* 0x0000003f91907812 */ /* 0x000fc400078ec0ff */
[----:B------:R-:W-:Y:S01]  /*41640*/  SHF.L.U32 R241, R145, 0x9, RZ ;  /* 0x0000000991f17819 */ /* 0x000fe200000006ff */
[----:B------:R-:W-:Y:S01]  /*41650*/  LDS.128 R80, [R3] ;  /* 0x0000000003507984 */ /* 0x000fe20000000c00 */
[----:B------:R-:W-:-:S04]  /*41660*/  LOP3.LUT R242, R242, 0xc00, RZ, 0xc0, !PT ;  /* 0x00000c00f2f27812 */ /* 0x000fc800078ec0ff */
[----:B------:R-:W-:-:S05]  /*41670*/  LEA R242, R144, R242, 0x4 ;  /* 0x000000f290f27211 */ /* 0x000fca00078e20ff */
[----:B------:R-:W1:Y:S01]  /*41680*/  LDS.128 R72, [R242] ;  /* 0x00000000f2487984 */ /* 0x000e620000000c00 */
[----:B------:R-:W-:-:S05]  /*41690*/  LOP3.LUT R241, R241, 0xc00, RZ, 0xc0, !PT ;  /* 0x00000c00f1f17812 */ /* 0x000fca00078ec0ff */
[----:B------:R-:W-:-:S05]  /*416a0*/  IMAD R241, R144, 0x10, R241 ;  /* 0x0000001090f17824 */ /* 0x000fca00078e02f1 */
[----:B------:R-:W-:-:S05]  /*416b0*/  LOP3.LUT R241, R241, 0x20, RZ, 0x3c, !PT ;  /* 0x00000020f1f17812 */ /* 0x000fca00078e3cff */
        /* <DEDUP_REMOVED lines=11> */
[----:B---3--:R1:W-:Y:S04]  /*41770*/  STS.128 [R252], R64 ;  /* 0x00000040fc007388 */ /* 0x0083e80000000c00 */
[----:B-1----:R-:W3:Y:S04]  /*41780*/  LDL.LU R64, [R1+0x550] ;  /* 0x0005500001407983 */ /* 0x002ee80000300800 */
[----:B------:R-:W3:Y:S04]  /*41790*/  LDL.LU R65, [R1+0x554] ;  /* 0x0005540001417983 */ /* 0x000ee80000300800 */
[----:B------:R-:W3:Y:S04]  /*417a0*/  LDL.LU R66, [R1+0x540] ;  /* 0x0005400001427983 */ /* 0x000ee80000300800 */
[----:B----4-:R1:W-:Y:S04]  /*417b0*/  STS.128 [R252+0x80], R48 ;  /* 0x00008030fc007388 */ /* 0x0103e80000000c00 */
[----:B------:R-:W3:Y:S04]  /*417c0*/  LDL.LU R67, [R1+0x544] ;  /* 0x0005440001437983 */ /* 0x000ee80000300800 */
[----:B-1----:R-:W4:Y:S04]  /*417d0*/  LDL.LU R48, [R1+0x558] ;  /* 0x0005580001307983 */ /* 0x002f280000300800 */
[----:B------:R-:W4:Y:S04]  /*417e0*/  LDL.LU R49, [R1+0x55c] ;  /* 0x00055c0001317983 */ /* 0x000f280000300800 */
[----:B------:R-:W4:Y:S04]  /*417f0*/  LDL.LU R50, [R1+0x548] ;  /* 0x0005480001327983 */ /* 0x000f280000300800 */
[----:B--2---:R1:W-:Y:S04]  /*41800*/  STS.128 [R252+0x200], R32 ;  /* 0x00020020fc007388 */ /* 0x0043e80000000c00 */
[----:B------:R-:W4:Y:S04]  /*41810*/  LDL.LU R51, [R1+0x54c] ;  /* 0x00054c0001337983 */ /* 0x000f280000300800 */
[----:B-1----:R-:W2:Y:S04]  /*41820*/  LDL.LU R32, [R1+0x430] ;  /* 0x0004300001207983 */ /* 0x002ea80000300800 */
[----:B------:R-:W2:Y:S04]  /*41830*/  LDL.LU R33, [R1+0x434] ;  /* 0x0004340001217983 */ /* 0x000ea80000300800 */
[----:B------:R-:W2:Y:S04]  /*41840*/  LDL.LU R34, [R1+0x420] ;  /* 0x0004200001227983 */ /* 0x000ea80000300800 */
[----:B------:R1:W-:Y:S04]  /*41850*/  STS.128 [R252+0x280], R4 ;  /* 0x00028004fc007388 */ /* 0x0003e80000000c00 */
[----:B------:R-:W2:Y:S04]  /*41860*/  LDL.LU R35, [R1+0x424] ;  /* 0x0004240001237983 */ /* 0x000ea80000300800 */
[----:B------:R-:W-:Y:S06]  /*41870*/  BAR.SYNC.DEFER_BLOCKING 0x0 ;  /* 0x0000000000007b1d */ /* 0x000fec0000010000 */
[----:B-1----:R-:W2:Y:S04]  /*41880*/  LDL.LU R4, [R1+0x438] ;  /* 0x0004380001047983 */ /* 0x002ea80000300800 */
[----:B------:R-:W2:Y:S04]  /*41890*/  LDL.LU R5, [R1+0x43c] ;  /* 0x00043c0001057983 */ /* 0x000ea80000300800 */
[----:B------:R-:W2:Y:S04]  /*418a0*/  LDL.LU R6, [R1+0x428] ;  /* 0x0004280001067983 */ /* 0x000ea80000300800 */
[----:B------:R-:W2:Y:S04]  /*418b0*/  LDL.LU R7, [R1+0x42c] ;  /* 0x00042c0001077983 */ /* 0x000ea80000300800 */
        /* <DEDUP_REMOVED lines=50> */
[----:B------:R-:W4:Y:S04]  /*41be0*/  LDL.LU R50, [R1+0x120] ;  /* 0x0001200001327983 */ /* 0x000f280000300800 */
[----:B------:R-:W4:Y:S04]  /*41bf0*/  LDL.LU R51, [R1+0x124] ;  /* 0x0001240001337983 */ /* 0x000f280000300800 */
[----:B--2---:R1:W-:Y:S04]  /*41c00*/  STS.128 [R252+0x280], R4 ;  /* 0x00028004fc007388 */ /* 0x0043e80000000c00 */
[----:B-1----:R-:W2:Y:S04]  /*41c10*/  LDL.LU R4, [R1+0x98] ;  /* 0x0000980001047983 */ /* 0x002ea80000300800 */
[----:B------:R-:W2:Y:S04]  /*41c20*/  LDL.LU R5, [R1+0x9c] ;  /* 0x00009c0001057983 */ /* 0x000ea80000300800 */
[----:B------:R-:W2:Y:S04]  /*41c30*/  LDL.LU R6, [R1+0x128] ;  /* 0x0001280001067983 */ /* 0x000ea80000300800 */
[----:B------:R-:W2:Y:S04]  /*41c40*/  LDL.LU R7, [R1+0x12c] ;  /* 0x00012c0001077983 */ /* 0x000ea80000300800 */
[----:B---3--:R-:W-:Y:S04]  /*41c50*/  STS.128 [R252], R64 ;  /* 0x00000040fc007388 */ /* 0x008fe80000000c00 */
[----:B------:R1:W-:Y:S04]  /*41c60*/  STS.128 [R252+0x200], R32 ;  /* 0x00020020fc007388 */ /* 0x0003e80000000c00 */
[----:B------:R-:W-:Y:S06]  /*41c70*/  BAR.SYNC.DEFER_BLOCKING 0x0 ;  /* 0x0000000000007b1d */ /* 0x000fec0000010000 */
[----:B------:R-:W3:Y:S04]  /*41c80*/  LDS.128 R64, [R242] ;  /* 0x00000000f2407984 */ /* 0x000ee80000000c00 */
[----:B------:R-:W3:Y:S04]  /*41c90*/  LDS.128 R80, [R241] ;  /* 0x00000000f1507984 */ /* 0x000ee80000000c00 */
[----:B------:R-:W3:Y:S01]  /*41ca0*/  LDS.128 R72, [R3] ;  /* 0x0000000003487984 */ /* 0x000ee20000000c00 */
[----:B-1----:R-:W-:Y:S01]  /*41cb0*/  MOV R34, R232 ;  /* 0x000000e800227202 */ /* 0x002fe20000000f00 */
[----:B------:R-:W-:Y:S01]  /*41cc0*/  IMAD.MOV.U32 R35, RZ, RZ, R233 ;  /* 0x000000ffff237224 */ /* 0x000fe200078e00e9 */
[----:B------:R-:W-:Y:S01]  /*41cd0*/  MOV R233, R95 ;  /* 0x0000005f00e97202 */ /* 0x000fe20000000f00 */
[----:B------:R-:W-:-:S02]  /*41ce0*/  IMAD.MOV.U32 R32, RZ, RZ, R92 ;  /* 0x000000ffff207224 */ /* 0x000fc400078e005c */
[----:B------:R-:W-:Y:S02]  /*41cf0*/  IMAD.MOV.U32 R33, RZ, RZ, R93 ;  /* 0x000000ffff217224 */ /* 0x000fe400078e005d */
[----:B------:R-:W-:Y:S01]  /*41d00*/  IMAD.MOV.U32 R232, RZ, RZ, R94 ;  /* 0x000000ffffe87224 */ /* 0x000fe200078e005e */
[----:B---3--:R-:W-:Y:S04]  /*41d10*/  STL.64 [R1+0x420], R64 ;  /* 0x0004204001007387 */ /* 0x008fe80000100a00 */
[----:B------:R-:W-:Y:S04]  /*41d20*/  STL.64 [R1+0x428], R66 ;  /* 0x0004284201007387 */ /* 0x000fe80000100a00 */
[----:B------:R-:W1:Y:S04]  /*41d30*/  LDS.128 R64, [R0] ;  /* 0x0000000000407984 */ /* 0x000e680000000c00 */
[----:B------:R-:W-:Y:S06]  /*41d40*/  BAR.SYNC.DEFER_BLOCKING 0x0 ;  /* 0x0000000000007b1d */ /* 0x000fec0000010000 */
[----:B------:R-:W-:Y:S04]  /*41d50*/  STS.128 [R252+0x200], R32 ;  /* 0x00020020fc007388 */ /* 0x000fe80000000c00 */
[----:B------:R-:W-:Y:S04]  /*41d60*/  STS.128 [R252+0x280], R232 ;  /* 0x000280e8fc007388 */ /* 0x000fe80000000c00 */
[----:B------:R-:W-:Y:S04]  /*41d70*/  STL.64 [R1+0x750], R80 ;  /* 0x0007505001007387 */ /* 0x000fe80000100a00 */
[----:B------:R-:W-:Y:S04]  /*41d80*/  STL.64 [R1+0x758], R82 ;  /* 0x0007585201007387 */ /* 0x000fe80000100a00 */
[----:B------:R-:W-:Y:S04]  /*41d90*/  STL.64 [R1+0x840], R72 ;  /* 0x0008404801007387 */ /* 0x000fe80000100a00 */
[----:B------:R-:W-:Y:S04]  /*41da0*/  STL.64 [R1+0x848], R74 ;  /* 0x0008484a01007387 */ /* 0x000fe80000100a00 */
[----:B-1----:R-:W-:Y:S04]  /*41db0*/  STL.64 [R1+0x9c0], R64 ;  /* 0x0009c04001007387 */ /* 0x002fe80000100a00 */
[----:B------:R-:W-:Y:S04]  /*41dc0*/  STL.64 [R1+0x9c8], R66 ;  /* 0x0009c84201007387 */ /* 0x000fe80000100a00 */
[----:B----4-:R-:W-:Y:S04]  /*41dd0*/  STS.128 [R252], R48 ;  /* 0x00000030fc007388 */ /* 0x010fe80000000c00 */
[----:B--2---:R1:W-:Y:S04]  /*41de0*/  STS.128 [R252+0x80], R4 ;  /* 0x00008004fc007388 */ /* 0x0043e80000000c00 */
[----:B------:R-:W-:Y:S06]  /*41df0*/  BAR.SYNC.DEFER_BLOCKING 0x0 ;  /* 0x0000000000007b1d */ /* 0x000fec0000010000 */
[----:B------:R-:W2:Y:S04]  /*41e00*/  LDS.128 R32, [R242] ;  /* 0x00000000f2207984 */ /* 0x000ea80000000c00 */
[----:B------:R-:W3:Y:S04]  /*41e10*/  LDS.128 R72, [R241] ;  /* 0x00000000f1487984 */ /* 0x000ee80000000c00 */
[----:B------:R-:W4:Y:S01]  /*41e20*/  LDS.128 R64, [R3] ;  /* 0x0000000003407984 */ /* 0x000f220000000c00 */
[----:B-1----:R-:W-:Y:S01]  /*41e30*/  MOV R6, R224 ;  /* 0x000000e000067202 */ /* 0x002fe20000000f00 */
[----:B------:R-:W-:Y:S01]  /*41e40*/  IMAD.MOV.U32 R7, RZ, RZ, R225 ;  /* 0x000000ffff077224 */ /* 0x000fe200078e00e1 */
[----:B------:R-:W-:Y:S01]  /*41e50*/  MOV R50, R216 ;  /* 0x000000d800327202 */ /* 0x000fe20000000f00 */
[----:B------:R-:W-:Y:S01]  /*41e60*/  IMAD.MOV.U32 R51, RZ, RZ, R217 ;  /* 0x000000ffff337224 */ /* 0x000fe200078e00d9 */
[----:B------:R-:W-:Y:S01]  /*41e70*/  MOV R225, R87 ;  /* 0x0000005700e17202 */ /* 0x000fe20000000f00 */
[----:B------:R-:W-:Y:S01]  /*41e80*/  IMAD.MOV.U32 R4, RZ, RZ, R84 ;  /* 0x000000ffff047224 */ /* 0x000fe200078e0054 */
[----:B------:R-:W-:Y:S01]  /*41e90*/  MOV R217, R79 ;  /* 0x0000004f00d97202 */ /* 0x000fe20000000f00 */
[----:B------:R-:W-:-:S02]  /*41ea0*/  IMAD.MOV.U32 R5, RZ, RZ, R85 ;  /* 0x000000ffff057224 */ /* 0x000fc400078e0055 */
[----:B------:R-:W-:Y:S01]  /*41eb0*/  IMAD.MOV.U32 R224, RZ, RZ, R86 ;  /* 0x000000ffffe07224 */ /* 0x000fe200078e0056 */
[----:B--2---:R-:W-:Y:S04]  /*41ec0*/  STL.64 [R1+0x280], R32 ;  /* 0x0002802001007387 */ /* 0x004fe80000100a00 */
[----:B------:R-:W-:Y:S04]  /*41ed0*/  STL.64 [R1+0x288], R34 ;  /* 0x0002882201007387 */ /* 0x000fe80000100a00 */
[----:B------:R-:W1:Y:S04]  /*41ee0*/  LDS.128 R32, [R0] ;  /* 0x0000000000207984 */ /* 0x000e680000000c00 */
[----:B------:R-:W-:Y:S01]  /*41ef0*/  BAR.SYNC.DEFER_BLOCKING 0x0 ;  /* 0x0000000000007b1d */ /* 0x000fe20000010000 */
[----:B------:R-:W-:-:S02]  /*41f00*/  IMAD.MOV.U32 R48, RZ, RZ, R76 ;  /* 0x000000ffff307224 */ /* 0x000fc400078e004c */
[----:B------:R-:W-:Y:S02]  /*41f10*/  IMAD.MOV.U32 R49, RZ, RZ, R77 ;  /* 0x000000ffff317224 */ /* 0x000fe400078e004d */
[----:B------:R-:W-:Y:S01]  /*41f20*/  IMAD.MOV.U32 R216, RZ, RZ, R78 ;  /* 0x000000ffffd87224 */ /* 0x000fe200078e004e */
[----:B------:R2:W-:Y:S04]  /*41f30*/  STS.128 [R252], R4 ;  /* 0x00000004fc007388 */ /* 0x0005e80000000c00 */
[----:B------:R-:W-:Y:S04]  /*41f40*/  STS.128 [R252+0x80], R224 ;  /* 0x000080e0fc007388 */ /* 0x000fe80000000c00 */
[----:B------:R-:W-:Y:S04]  /*41f50*/  STS.128 [R252+0x200], R48 ;  /* 0x00020030fc007388 */ /* 0x000fe80000000c00 */
[----:B------:R-:W-:Y:S04]  /*41f60*/  STS.128 [R252+0x280], R216 ;  /* 0x000280d8fc007388 */ /* 0x000fe80000000c00 */
[----:B------:R-:W-:Y:S06]  /*41f70*/  BAR.SYNC.DEFER_BLOCKING 0x0 ;  /* 0x0000000000007b1d */ /* 0x000fec0000010000 */
[----:B------:R-:W1:Y:S04]  /*41f80*/  LDS.128 R48, [R242] ;  /* 0x00000000f2307984 */ /* 0x000e680000000c00 */
[----:B---3--:R-:W-:Y:S04]  /*41f90*/  STL.64 [R1+0x620], R72 ;  /* 0x0006204801007387 */ /* 0x008fe80000100a00 */
[----:B------:R-:W-:Y:S04]  /*41fa0*/  STL.64 [R1+0x628], R74 ;  /* 0x0006284a01007387 */ /* 0x000fe80000100a00 */
[----:B----4-:R-:W-:Y:S01]  /*41fb0*/  STL.64 [R1+0x810], R64 ;  /* 0x0008104001007387 */ /* 0x010fe20000100a00 */
[----:B--2---:R-:W-:-:S03]  /*41fc0*/  MOV R6, R56 ;  /* 0x0000003800067202 */ /* 0x004fc60000000f00 */
[----:B------:R-:W-:Y:S01]  /*41fd0*/  STL.64 [R1+0x818], R66 ;  /* 0x0008184201007387 */ /* 0x000fe20000100a00 */
[----:B------:R-:W-:-:S03]  /*41fe0*/  IMAD.MOV.U32 R7, RZ, RZ, R57 ;  /* 0x000000ffff077224 */ /* 0x000fc600078e0039 */
[----:B-1----:R-:W-:Y:S01]  /*41ff0*/  STL.64 [R1+0x920], R32 ;  /* 0x0009202001007387 */ /* 0x002fe20000100a00 */
[----:B------:R-:W-:Y:S01]  /*42000*/  IMAD.MOV.U32 R4, RZ, RZ, R60 ;  /* 0x000000ffff047224 */ /* 0x000fe200078e003c */
[----:B------:R-:W-:Y:S02]  /*42010*/  MOV R57, R63 ;  /* 0x0000003f00397202 */ /* 0x000fe40000000f00 */
[----:B------:R1:W-:Y:S01]  /*42020*/  STL.64 [R1+0x928], R34 ;  /* 0x0009282201007387 */ /* 0x0003e20000100a00 */
[----:B------:R-:W-:Y:S02]  /*42030*/  IMAD.MOV.U32 R5, RZ, RZ, R61 ;  /* 0x000000ffff057224 */ /* 0x000fe400078e003d */
[----:B------:R-:W-:Y:S01]  /*42040*/  IMAD.MOV.U32 R56, RZ, RZ, R62 ;  /* 0x000000ffff387224 */ /* 0x000fe200078e003e */
[----:B------:R-:W2:Y:S04]  /*42050*/  LDS.128 R64, [R241] ;  /* 0x00000000f1407984 */ /* 0x000ea80000000c00 */
[----:B------:R-:W3:Y:S04]  /*42060*/  LDS.128 R60, [R3] ;  /* 0x00000000033c7984 */ /* 0x000ee80000000c00 */
[----:B------:R-:W-:Y:S04]  /*42070*/  STL.64 [R1+0x190], R48 ;  /* 0x0001903001007387 */ /* 0x000fe80000100a00 */
[----:B------:R-:W-:Y:S04]  /*42080*/  STL.64 [R1+0x198], R50 ;  /* 0x0001983201007387 */ /* 0x000fe80000100a00 */
[----:B------:R-:W4:Y:S04]  /*42090*/  LDS.128 R48, [R0] ;  /* 0x0000000000307984 */ /* 0x000f280000000c00 */
        /* <DEDUP_REMOVED lines=8> */
[----:B------:R-:W-:Y:S04]  /*42120*/  STS.128 [R252+0x80], R208 ;  /* 0x000080d0fc007388 */ /* 0x000fe80000000c00 */
[----:B------:R1:W-:Y:S04]  /*42130*/  STS.128 [R252+0x200], R4 ;  /* 0x00020004fc007388 */ /* 0x0003e80000000c00 */
[----:B------:R-:W-:Y:S04]  /*42140*/  STS.128 [R252+0x280], R56 ;  /* 0x00028038fc007388 */ /* 0x000fe80000000c00 */
[----:B------:R-:W-:Y:S06]  /*42150*/  BAR.SYNC.DEFER_BLOCKING 0x0 ;  /* 0x0000000000007b1d */ /* 0x000fec0000010000 */
[----:B--2---:R-:W-:Y:S04]  /*42160*/  STL.64 [R1+0x430], R64 ;  /* 0x0004304001007387 */ /* 0x004fe80000100a00 */
[----:B------:R-:W-:Y:S04]  /*42170*/  STL.64 [R1+0x438], R66 ;  /* 0x0004384201007387 */ /* 0x000fe80000100a00 */
[----:B---3--:R-:W-:Y:S04]  /*42180*/  STL.64 [R1+0x7a0], R60 ;  /* 0x0007a03c01007387 */ /* 0x008fe80000100a00 */
[----:B------:R-:W-:Y:S04]  /*42190*/  STL.64 [R1+0x7a8], R62 ;  /* 0x0007a83e01007387 */ /* 0x000fe80000100a00 */
[----:B----4-:R2:W-:Y:S01]  /*421a0*/  STL.64 [R1+0x8c0], R48 ;  /* 0x0008c03001007387 */ /* 0x0105e20000100a00 */
[----:B-1----:R-:W-:Y:S01]  /*421b0*/  MOV R6, R26 ;  /* 0x0000001a00067202 */ /* 0x002fe20000000f00 */
[----:B------:R-:W-:-:S02]  /*421c0*/  IMAD.MOV.U32 R7, RZ, RZ, R27 ;  /* 0x000000ffff077224 */ /* 0x000fc400078e001b */
[----:B------:R-:W-:Y:S01]  /*421d0*/  LDS.128 R32, [R241] ;  /* 0x00000000f1207984 */ /* 0x000fe20000000c00 */
[----:B--2---:R-:W-:Y:S02]  /*421e0*/  IMAD.MOV.U32 R48, RZ, RZ, R44 ;  /* 0x000000ffff307224 */ /* 0x004fe400078e002c */
[----:B------:R-:W-:Y:S01]  /*421f0*/  IMAD.MOV.U32 R49, RZ, RZ, R45 ;  /* 0x000000ffff317224 */ /* 0x000fe200078e002d */
[----:B------:R-:W-:Y:S01]  /*42200*/  MOV R45, R47 ;  /* 0x0000002f002d7202 */ /* 0x000fe20000000f00 */
[----:B------:R-:W-:Y:S02]  /*42210*/  IMAD.MOV.U32 R44, RZ, RZ, R46 ;  /* 0x000000ffff2c7224 */ /* 0x000fe400078e002e */
[----:B------:R-:W-:Y:S02]  /*42220*/  IMAD.MOV.U32 R46, RZ, RZ, R42 ;  /* 0x000000ffff2e7224 */ /* 0x000fe400078e002a */
[----:B------:R-:W-:Y:S01]  /*42230*/  IMAD.MOV.U32 R47, RZ, RZ, R43 ;  /* 0x000000ffff2f7224 */ /* 0x000fe200078e002b */
[----:B------:R-:W-:Y:S01]  /*42240*/  MOV R43, R25 ;  /* 0x00000019002b7202 */ /* 0x000fe20000000f00 */
[----:B------:R-:W-:-:S02]  /*42250*/  IMAD.MOV.U32 R42, RZ, RZ, R24 ;  /* 0x000000ffff2a7224 */ /* 0x000fc400078e0018 */
[----:B------:R-:W1:Y:S01]  /*42260*/  LDS.128 R24, [R242] ;  /* 0x00000000f2187984 */ /* 0x000e620000000c00 */
[----:B------:R-:W-:-:S03]  /*42270*/  IMAD.MOV.U32 R4, RZ, RZ, R30 ;  /* 0x000000ffff047224 */ /* 0x000fc600078e001e */
[----:B------:R2:W-:Y:S01]  /*42280*/  STL.64 [R1+0x8c8], R50 ;  /* 0x0008c83201007387 */ /* 0x0005e20000100a00 */
[----:B------:R-:W-:Y:S01]  /*42290*/  IMAD.MOV.U32 R5, RZ, RZ, R31 ;  /* 0x000000ffff057224 */ /* 0x000fe200078e001f */
[----:B--2---:R-:W-:Y:S01]  /*422a0*/  MOV R50, R40 ;  /* 0x0000002800327202 */ /* 0x004fe20000000f00 */
[----:B------:R-:W-:Y:S01]  /*422b0*/  IMAD.MOV.U32 R51, RZ, RZ, R41 ;  /* 0x000000ffff337224 */ /* 0x000fe200078e0029 */
[----:B------:R-:W-:Y:S01]  /*422c0*/  MOV R40, R28 ;  /* 0x0000001c00287202 */ /* 0x000fe20000000f00 */
[----:B------:R-:W-:Y:S02]  /*422d0*/  IMAD.MOV.U32 R41, RZ, RZ, R29 ;  /* 0x000000ffff297224 */ /* 0x000fe400078e001d */
[----:B------:R-:W2:Y:S04]  /*422e0*/  LDS.128 R28, [R3] ;  /* 0x00000000031c7984 */ /* 0x000ea80000000c00 */
[----:B-1----:R-:W-:Y:S04]  /*422f0*/  STL.64 [R1+0x120], R24 ;  /* 0x0001201801007387 */ /* 0x002fe80000100a00 */
[----:B------:R-:W-:Y:S04]  /*42300*/  STL.64 [R1+0x128], R26 ;  /* 0x0001281a01007387 */ /* 0x000fe80000100a00 */
[----:B------:R-:W1:Y:S04]  /*42310*/  LDS.128 R24, [R0] ;  /* 0x0000000000187984 */ /* 0x000e680000000c00 */
[----:B------:R-:W-:Y:S06]  /*42320*/  BAR.SYNC.DEFER_BLOCKING 0x0 ;  /* 0x0000000000007b1d */ /* 0x000fec0000010000 */
[----:B------:R3:W-:Y:S04]  /*42330*/  STL.64 [R1+0x290], R32 ;  /* 0x0002902001007387 */ /* 0x0007e80000100a00 */
        /* <DEDUP_REMOVED lines=21> */
[----:B------:R-:W4:Y:S04]  /*42490*/  LDL.LU R7, [R1+0xaec] ;  /* 0x000aec0001077983 */ /* 0x000f280000300800 */
        /* <DEDUP_REMOVED lines=62> */
[----:B------:R2:W-:Y:S04]  /*42880*/  STS.128 [R252+0x280], R4 ;  /* 0x00028004fc007388 */ /* 0x0005e80000000c00 */
[----:B-1----:R-:W4:Y:S04]  /*42890*/  LDL.LU R24, [R1+0x450] ;  /* 0x0004500001187983 */ /* 0x002f280000300800 */
[----:B------:R-:W4:Y:S04]  /*428a0*/  LDL.LU R25, [R1+0x454] ;  /* 0x0004540001197983 */ /* 0x000f280000300800 */
[----:B------:R-:W4:Y:S04]  /*428b0*/  LDL.LU R26, [R1+0x460] ;  /* 0x00046000011a7983 */ /* 0x000f280000300800 */
[----:B------:R-:W4:Y:S04]  /*428c0*/  LDL.LU R27, [R1+0x464] ;  /* 0x00046400011b7983 */ /* 0x000f280000300800 */
[----:B--2---:R-:W2:Y:S04]  /*428d0*/  LDL.LU R4, [R1+0x458] ;  /* 0x0004580001047983 */ /* 0x004ea80000300800 */
[----:B------:R-:W2:Y:S04]  /*428e0*/  LDL.LU R5, [R1+0x45c] ;  /* 0x00045c0001057983 */ /* 0x000ea80000300800 */
[----:B------:R-:W2:Y:S04]  /*428f0*/  LDL.LU R6, [R1+0x468] ;  /* 0x0004680001067983 */ /* 0x000ea80000300800 */
[----:B------:R-:W2:Y:S04]  /*42900*/  LDL.LU R7, [R1+0x46c] ;  /* 0x00046c0001077983 */ /* 0x000ea80000300800 */
        /* <DEDUP_REMOVED lines=23> */
[----:B------:R1:W-:Y:S04]  /*42a80*/  STS.128 [R252+0x200], R24 ;  /* 0x00020018fc007388 */ /* 0x0003e80000000c00 */
[----:B------:R-:W4:Y:S04]  /*42a90*/  LDL.LU R31, [R1+0x30c] ;  /* 0x00030c00011f7983 */ /* 0x000f280000300800 */
[----:B--2---:R2:W-:Y:S04]  /*42aa0*/  STS.128 [R252+0x280], R4 ;  /* 0x00028004fc007388 */ /* 0x0045e80000000c00 */
        /* <DEDUP_REMOVED lines=36> */
[----:B------:R-:W-:Y:S06]  /*42cf0*/  BAR.SYNC.DEFER_BLOCKING 0x0 ;  /* 0x0000000000007b1d */ /* 0x000fec0000010000 */
[----:B--2---:R-:W2:Y:S04]  /*42d00*/  LDL.LU R6, [R1+0x88] ;  /* 0x0000880001067983 */ /* 0x004ea80000300800 */
[----:B------:R-:W2:Y:S04]  /*42d10*/  LDL.LU R7, [R1+0x8c] ;  /* 0x00008c0001077983 */ /* 0x000ea80000300800 */
[----:B------:R-:W1:Y:S04]  /*42d20*/  LDS.128 R40, [R242] ;  /* 0x00000000f2287984 */ /* 0x000e680000000c00 */
[----:B------:R-:W1:Y:S04]  /*42d30*/  LDS.128 R48, [R241] ;  /* 0x00000000f1307984 */ /* 0x000e680000000c00 */
[----:B------:R-:W1:Y:S04]  /*42d40*/  LDS.128 R44, [R3] ;  /* 0x00000000032c7984 */ /* 0x000e680000000c00 */
[----:B-1----:R-:W-:Y:S04]  /*42d50*/  STL.64 [R1+0x80], R40 ;  /* 0x0000802801007387 */ /* 0x002fe80000100a00 */
[----:B------:R-:W-:Y:S04]  /*42d60*/  STL.64 [R1+0x88], R42 ;  /* 0x0000882a01007387 */ /* 0x000fe80000100a00 */
[----:B------:R-:W1:Y:S04]  /*42d70*/  LDS.128 R40, [R0] ;  /* 0x0000000000287984 */ /* 0x000e680000000c00 */
[----:B------:R-:W-:Y:S01]  /*42d80*/  BAR.SYNC.DEFER_BLOCKING 0x0 ;  /* 0x0000000000007b1d */ /* 0x000fe20000010000 */
[----:B------:R-:W-:Y:S01]  /*42d90*/  IMAD.MOV.U32 R24, RZ, RZ, R228 ;  /* 0x000000ffff187224 */ /* 0x000fe200078e00e4 */
[----:B------:R-:W-:-:S04]  /*42da0*/  MOV R25, R229 ;  /* 0x000000e500197202 */ /* 0x000fc80000000f00 */
[----:B------:R-:W-:Y:S04]  /*42db0*/  STL.64 [R1+0x300], R48 ;  /* 0x0003003001007387 */ /* 0x000fe80000100a00 */
[----:B------:R-:W-:Y:S04]  /*42dc0*/  STL.64 [R1+0x308], R50 ;  /* 0x0003083201007387 */ /* 0x000fe80000100a00 */
[----:B------:R-:W-:Y:S01]  /*42dd0*/  STL.64 [R1+0xa20], R44 ;  /* 0x000a202c01007387 */ /* 0x000fe20000100a00 */
[----:B------:R-:W-:-:S03]  /*42de0*/  IMAD.MOV.U32 R4, RZ, RZ, R230 ;  /* 0x000000ffff047224 */ /* 0x000fc600078e00e6 */
[----:B------:R-:W-:Y:S01]  /*42df0*/  STL.64 [R1+0xa28], R46 ;  /* 0x000a282e01007387 */ /* 0x000fe20000100a00 */
[----:B------:R-:W-:-:S03]  /*42e00*/  IMAD.MOV.U32 R5, RZ, RZ, R231 ;  /* 0x000000ffff057224 */ /* 0x000fc600078e00e7 */
[----:B-1----:R-:W-:Y:S04]  /*42e10*/  STL.64 [R1+0xb80], R40 ;  /* 0x000b802801007387 */ /* 0x002fe80000100a00 */
[----:B------:R-:W-:Y:S04]  /*42e20*/  STL.64 [R1+0xb88], R42 ;  /* 0x000b882a01007387 */ /* 0x000fe80000100a00 */
[----:B---3--:R1:W-:Y:S04]  /*42e30*/  STS.128 [R252], R32 ;  /* 0x00000020fc007388 */ /* 0x0083e80000000c00 */
[----:B-1----:R-:W3:Y:S04]  /*42e40*/  LDL.LU R34, [R1+0x60] ;  /* 0x0000600001227983 */ /* 0x002ee80000300800 */
[----:B------:R-:W3:Y:S04]  /*42e50*/  LDL.LU R35, [R1+0x64] ;  /* 0x0000640001237983 */ /* 0x000ee80000300800 */
[----:B----4-:R1:W-:Y:S04]  /*42e60*/  STS.128 [R252+0x80], R28 ;  /* 0x0000801cfc007388 */ /* 0x0103e80000000c00 */
[----:B-1----:R-:W4:Y:S04]  /*42e70*/  LDL.LU R30, [R1+0x68] ;  /* 0x00006800011e7983 */ /* 0x002f280000300800 */
[----:B------:R1:W-:Y:S04]  /*42e80*/  STS.128 [R252+0x200], R24 ;  /* 0x00020018fc007388 */ /* 0x0003e80000000c00 */
[----:B------:R-:W4:Y:S04]  /*42e90*/  LDL.LU R31, [R1+0x6c] ;  /* 0x00006c00011f7983 */ /* 0x000f280000300800 */
[----:B--2---:R2:W-:Y:S04]  /*42ea0*/  STS.128 [R252+0x280], R4 ;  /* 0x00028004fc007388 */ /* 0x0045e80000000c00 */
[----:B------:R-:W-:Y:S06]  /*42eb0*/  BAR.SYNC.DEFER_BLOCKING 0x0 ;  /* 0x0000000000007b1d */ /* 0x000fec0000010000 */
[----:B-1----:R-:W4:Y:S04]  /*42ec0*/  LDL.LU R26, [R1+0x40] ;  /* 0x00004000011a7983 */ /* 0x002f280000300800 */
[----:B------:R-:W4:Y:S04]  /*42ed0*/  LDL.LU R27, [R1+0x44] ;  /* 0x00004400011b7983 */ /* 0x000f280000300800 */
[----:B--2---:R-:W2:Y:S04]  /*42ee0*/  LDL.LU R6, [R1+0x48] ;  /* 0x0000480001067983 */ /* 0x004ea80000300800 */
[----:B------:R-:W2:Y:S04]  /*42ef0*/  LDL.LU R7, [R1+0x4c] ;  /* 0x00004c0001077983 */ /* 0x000ea80000300800 */
[----:B------:R-:W1:Y:S04]  /*42f00*/  LDS.128 R40, [R242] ;  /* 0x00000000f2287984 */ /* 0x000e680000000c00 */
[----:B------:R-:W1:Y:S04]  /*42f10*/  LDS.128 R48, [R241] ;  /* 0x00000000f1307984 */ /* 0x000e680000000c00 */
[----:B------:R-:W1:Y:S04]  /*42f20*/  LDS.128 R44, [R3] ;  /* 0x00000000032c7984 */ /* 0x000e680000000c00 */
[----:B-1----:R-:W-:Y:S04]  /*42f30*/  STL.64 [R1+0x40], R40 ;  /* 0x0000402801007387 */ /* 0x002fe80000100a00 */
[----:B------:R-:W-:Y:S04]  /*42f40*/  STL.64 [R1+0x48], R42 ;  /* 0x0000482a01007387 */ /* 0x000fe80000100a00 */
[----:B------:R-:W1:Y:S01]  /*42f50*/  LDS.128 R40, [R0] ;  /* 0x0000000000287984 */ /* 0x000e620000000c00 */
[----:B------:R-:W-:Y:S01]  /*42f60*/  MOV R32, R220 ;  /* 0x000000dc00207202 */ /* 0x000fe20000000f00 */
[----:B------:R-:W-:-:S02]  /*42f70*/  IMAD.MOV.U32 R33, RZ, RZ, R221 ;  /* 0x000000ffff217224 */ /* 0x000fc400078e00dd */
[----:B------:R-:W-:Y:S01]  /*42f80*/  BAR.SYNC.DEFER_BLOCKING 0x0 ;  /* 0x0000000000007b1d */ /* 0x000fe20000010000 */
[----:B------:R-:W-:Y:S01]  /*42f90*/  IMAD.MOV.U32 R28, RZ, RZ, R222 ;  /* 0x000000ffff1c7224 */ /* 0x000fe200078e00de */
[----:B------:R-:W-:-:S04]  /*42fa0*/  MOV R29, R223 ;  /* 0x000000df001d7202 */ /* 0x000fc80000000f00 */
[----:B------:R-:W-:Y:S01]  /*42fb0*/  STL.64 [R1+0x230], R48 ;  /* 0x0002303001007387 */ /* 0x000fe20000100a00 */
[----:B------:R-:W-:-:S03]  /*42fc0*/  IMAD.MOV.U32 R24, RZ, RZ, R212 ;  /* 0x000000ffff187224 */ /* 0x000fc600078e00d4 */
[----:B------:R-:W-:Y:S01]  /*42fd0*/  STL.64 [R1+0x238], R50 ;  /* 0x0002383201007387 */ /* 0x000fe20000100a00 */
[----:B------:R-:W-:-:S03]  /*42fe0*/  IMAD.MOV.U32 R25, RZ, RZ, R213 ;  /* 0x000000ffff197224 */ /* 0x000fc600078e00d5 */
[----:B------:R-:W-:Y:S01]  /*42ff0*/  STL.64 [R1+0x680], R44 ;  /* 0x0006802c01007387 */ /* 0x000fe20000100a00 */
[----:B------:R-:W-:-:S03]  /*43000*/  MOV R4, R214 ;  /* 0x000000d600047202 */ /* 0x000fc60000000f00 */
        /* <DEDUP_REMOVED lines=13> */
[----:B-1----:R-:W4:Y:S04]  /*430e0*/  LDL.LU R26, [R1] ;  /* 0x00000000011a7983 */ /* 0x002f280000300800 */
[----:B------:R-:W4:Y:S04]  /*430f0*/  LDL.LU R27, [R1+0x4] ;  /* 0x00000400011b7983 */ /* 0x000f280000300800 */
[----:B--2---:R-:W2:Y:S04]  /*43100*/  LDL.LU R6, [R1+0x8] ;  /* 0x0000080001067983 */ /* 0x004ea80000300800 */
[----:B------:R-:W2:Y:S04]  /*43110*/  LDL.LU R7, [R1+0xc] ;  /* 0x00000c0001077983 */ /* 0x000ea80000300800 */
[----:B------:R-:W1:Y:S04]  /*43120*/  LDS.128 R40, [R242] ;  /* 0x00000000f2287984 */ /* 0x000e680000000c00 */
[----:B------:R-:W1:Y:S04]  /*43130*/  LDS.128 R48, [R241] ;  /* 0x00000000f1307984 */ /* 0x000e680000000c00 */
[----:B------:R-:W1:Y:S01]  /*43140*/  LDS.128 R44, [R3] ;  /* 0x00000000032c7984 */ /* 0x000e620000000c00 */
        /* <DEDUP_REMOVED lines=18> */
[----:B---3--:R-:W-:Y:S04]  /*43270*/  STS.128 [R252], R32 ;  /* 0x00000020fc007388 */ /* 0x008fe80000000c00 */
[----:B----4-:R1:W-:Y:S04]  /*43280*/  STS.128 [R252+0x80], R28 ;  /* 0x0000801cfc007388 */ /* 0x0103e80000000c00 */
[----:B------:R-:W-:Y:S04]  /*43290*/  STS.128 [R252+0x200], R24 ;  /* 0x00020018fc007388 */ /* 0x000fe80000000c00 */
[----:B--2---:R2:W-:Y:S04]  /*432a0*/  STS.128 [R252+0x280], R4 ;  /* 0x00028004fc007388 */ /* 0x0045e80000000c00 */
[----:B------:R-:W-:Y:S01]  /*432b0*/  BAR.SYNC.DEFER_BLOCKING 0x0 ;  /* 0x0000000000007b1d */ /* 0x000fe20000010000 */
[----:B-1----:R-:W-:Y:S01]  /*432c0*/  MOV R30, R16 ;  /* 0x00000010001e7202 */ /* 0x002fe20000000f00 */
[----:B------:R-:W-:-:S02]  /*432d0*/  IMAD.MOV.U32 R31, RZ, RZ, R17 ;  /* 0x000000ffff1f7224 */ /* 0x000fc400078e0011 */
[----:B--2---:R-:W-:Y:S02]  /*432e0*/  IMAD.MOV.U32 R6, RZ, RZ, R18 ;  /* 0x000000ffff067224 */ /* 0x004fe400078e0012 */
[----:B------:R-:W-:Y:S02]  /*432f0*/  IMAD.MOV.U32 R7, RZ, RZ, R19 ;  /* 0x000000ffff077224 */ /* 0x000fe400078e0013 */
[----:B------:R-:W1:Y:S01]  /*43300*/  LDS.128 R16, [R242] ;  /* 0x00000000f2107984 */ /* 0x000e620000000c00 */
[----:B------:R-:W-:Y:S01]  /*43310*/  IMAD.MOV.U32 R28, RZ, RZ, R20 ;  /* 0x000000ffff1c7224 */ /* 0x000fe200078e0014 */
[----:B------:R-:W-:Y:S01]  /*43320*/  MOV R5, R23 ;  /* 0x0000001700057202 */ /* 0x000fe20000000f00 */
[----:B------:R-:W-:Y:S01]  /*43330*/  IMAD.MOV.U32 R29, RZ, RZ, R21 ;  /* 0x000000ffff1d7224 */ /* 0x000fe200078e0015 */
[----:B------:R-:W2:Y:S01]  /*43340*/  LDS.128 R24, [R241] ;  /* 0x00000000f1187984 */ /* 0x000ea20000000c00 */
[----:B------:R-:W-:-:S03]  /*43350*/  IMAD.MOV.U32 R4, RZ, RZ, R22 ;  /* 0x000000ffff047224 */ /* 0x000fc600078e0016 */
[----:B------:R-:W3:Y:S04]  /*43360*/  LDS.128 R20, [R3] ;  /* 0x0000000003147984 */ /* 0x000ee80000000c00 */
[----:B-1----:R-:W-:Y:S04]  /*43370*/  STL.64 [R1], R16 ;  /* 0x0000001001007387 */ /* 0x002fe80000100a00 */
[----:B------:R-:W-:Y:S04]  /*43380*/  STL.64 [R1+0x8], R18 ;  /* 0x0000081201007387 */ /* 0x000fe80000100a00 */
[----:B------:R-:W1:Y:S04]  /*43390*/  LDS.128 R16, [R0] ;  /* 0x0000000000107984 */ /* 0x000e680000000c00 */
[----:B--2---:R2:W-:Y:S04]  /*433a0*/  STL.64 [R1+0x60], R24 ;  /* 0x0000601801007387 */ /* 0x0045e80000100a00 */
[----:B------:R4:W-:Y:S04]  /*433b0*/  STL.64 [R1+0x68], R26 ;  /* 0x0000681a01007387 */ /* 0x0009e80000100a00 */
[----:B---3--:R3:W-:Y:S04]  /*433c0*/  STL.64 [R1+0x2f0], R20 ;  /* 0x0002f01401007387 */ /* 0x0087e80000100a00 */
[----:B------:R1:W-:Y:S04]  /*433d0*/  STL.64 [R1+0x2f8], R22 ;  /* 0x0002f81601007387 */ /* 0x0003e80000100a00 */
[----:B------:R-:W-:Y:S06]  /*433e0*/  BAR.SYNC.DEFER_BLOCKING 0x0 ;  /* 0x0000000000007b1d */ /* 0x000fec0000010000 */
[----:B-1----:R1:W-:Y:S04]  /*433f0*/  STL.64 [R1+0x8b0], R16 ;  /* 0x0008b01001007387 */ /* 0x0023e80000100a00 */
[----:B------:R1:W-:Y:S04]  /*43400*/  STL.64 [R1+0x8b8], R18 ;  /* 0x0008b81201007387 */ /* 0x0003e80000100a00 */
[----:B--2---:R-:W2:Y:S04]  /*43410*/  LDL.LU R24, [R1+0xd30] ;  /* 0x000d300001187983 */ /* 0x004ea80000300800 */
[----:B------:R-:W2:Y:S04]  /*43420*/  LDL.LU R25, [R1+0xd34] ;  /* 0x000d340001197983 */ /* 0x000ea80000300800 */
[----:B----4-:R-:W2:Y:S04]  /*43430*/  LDL.LU R26, [R1+0xdf0] ;  /* 0x000df000011a7983 */ /* 0x010ea80000300800 */
[----:B------:R-:W2:Y:S04]  /*43440*/  LDL.LU R27, [R1+0xdf4] ;  /* 0x000df400011b7983 */ /* 0x000ea80000300800 */
[----:B---3--:R-:W3:Y:S04]  /*43450*/  LDL.LU R20, [R1+0xd38] ;  /* 0x000d380001147983 */ /* 0x008ee80000300800 */
[----:B------:R-:W3:Y:S04]  /*43460*/  LDL.LU R21, [R1+0xd3c] ;  /* 0x000d3c0001157983 */ /* 0x000ee80000300800 */
[----:B------:R-:W3:Y:S04]  /*43470*/  LDL.LU R22, [R1+0xdf8] ;  /* 0x000df80001167983 */ /* 0x000ee80000300800 */
[----:B------:R-:W3:Y:S04]  /*43480*/  LDL.LU R23, [R1+0xdfc] ;  /* 0x000dfc0001177983 */ /* 0x000ee80000300800 */
[----:B-1----:R-:W4:Y:S04]  /*43490*/  LDL.LU R16, [R1+0xbe0] ;  /* 0x000be00001107983 */ /* 0x002f280000300800 */
[----:B------:R-:W4:Y:S04]  /*434a0*/  LDL.LU R17, [R1+0xbe4] ;  /* 0x000be40001117983 */ /* 0x000f280000300800 */
[----:B------:R-:W4:Y:S04]  /*434b0*/  LDL.LU R18, [R1+0xca0] ;  /* 0x000ca00001127983 */ /* 0x000f280000300800 */
[----:B------:R-:W4:Y:S01]  /*434c0*/  LDL.LU R19, [R1+0xca4] ;  /* 0x000ca40001137983 */ /* 0x000f220000300800 */
[----:B------:R-:W-:Y:S01]  /*434d0*/  MOV R34, R244 ;  /* 0x000000f400227202 */ /* 0x000fe20000000f00 */
[----:B------:R-:W-:Y:S01]  /*434e0*/  IMAD.MOV.U32 R35, RZ, RZ, R245 ;  /* 0x000000ffff237224 */ /* 0x000fe200078e00f5 */
[----:B------:R-:W-:Y:S01]  /*434f0*/  MOV R245, R39 ;  /* 0x0000002700f57202 */ /* 0x000fe20000000f00 */
[----:B------:R-:W-:-:S02]  /*43500*/  IMAD.MOV.U32 R32, RZ, RZ, R36 ;  /* 0x000000ffff207224 */ /* 0x000fc400078e0024 */
[----:B------:R-:W-:Y:S02]  /*43510*/  IMAD.MOV.U32 R33, RZ, RZ, R37 ;  /* 0x000000ffff217224 */ /* 0x000fe400078e0025 */
[----:B------:R-:W-:Y:S01]  /*43520*/  IMAD.MOV.U32 R244, RZ, RZ, R38 ;  /* 0x000000fffff47224 */ /* 0x000fe200078e0026 */
[----:B------:R-:W-:Y:S04]  /*43530*/  STS.128 [R252+0x200], R28 ;  /* 0x0002001cfc007388 */ /* 0x000fe80000000c00 */
[----:B------:R-:W-:Y:S04]  /*43540*/  STS.128 [R252], R32 ;  /* 0x00000020fc007388 */ /* 0x000fe80000000c00 */
[----:B------:R-:W-:Y:S04]  /*43550*/  STS.128 [R252+0x80], R244 ;  /* 0x000080f4fc007388 */ /* 0x000fe80000000c00 */
[----:B------:R1:W-:Y:S04]  /*43560*/  STS.128 [R252+0x280], R4 ;  /* 0x00028004fc007388 */ /* 0x0003e80000000c00 */
[----:B------:R-:W-:Y:S06]  /*43570*/  BAR.SYNC.DEFER_BLOCKING 0x0 ;  /* 0x0000000000007b1d */ /* 0x000fec0000010000 */
[----:B-1----:R-:W4:Y:S04]  /*43580*/  LDL.LU R4, [R1+0xbe8] ;  /* 0x000be80001047983 */ /* 0x002f280000300800 */
[----:B------:R-:W4:Y:S04]  /*43590*/  LDL.LU R5, [R1+0xbec] ;  /* 0x000bec0001057983 */ /* 0x000f280000300800 */
[----:B------:R-:W4:Y:S04]  /*435a0*/  LDL.LU R6, [R1+0xca8] ;  /* 0x000ca80001067983 */ /* 0x000f280000300800 */
[----:B------:R-:W4:Y:S04]  /*435b0*/  LDL.LU R7, [R1+0xcac] ;  /* 0x000cac0001077983 */ /* 0x000f280000300800 */
[----:B------:R-:W1:Y:S04]  /*435c0*/  LDS.128 R232, [R242] ;  /* 0x00000000f2e87984 */ /* 0x000e680000000c00 */
[----:B------:R-:W1:Y:S04]  /*435d0*/  LDS.128 R244, [R241] ;  /* 0x00000000f1f47984 */ /* 0x000e680000000c00 */
[----:B------:R-:W1:Y:S04]  /*435e0*/  LDS.128 R28, [R3] ;  /* 0x00000000031c7984 */ /* 0x000e680000000c00 */
[----:B-1----:R-:W-:Y:S04]  /*435f0*/  STL [R1+0x1f64], R232 ;  /* 0x001f64e801007387 */ /* 0x002fe80000100800 */
[----:B------:R-:W-:Y:S04]  /*43600*/  STL [R1+0x1f60], R233 ;  /* 0x001f60e901007387 */ /* 0x000fe80000100800 */
[----:B------:R-:W-:Y:S04]  /*43610*/  STL [R1+0x1f50], R234 ;  /* 0x001f50ea01007387 */ /* 0x000fe80000100800 */
[----:B------:R1:W-:Y:S04]  /*43620*/  STL [R1+0x1f4c], R235 ;  /* 0x001f4ceb01007387 */ /* 0x0003e80000100800 */
[----:B------:R-:W-:Y:S04]  /*43630*/  STL [R1+0x1f68], R244 ;  /* 0x001f68f401007387 */ /* 0x000fe80000100800 */
[----:B------:R-:W-:Y:S04]  /*43640*/  STL [R1+0x1f5c], R245 ;  /* 0x001f5cf501007387 */ /* 0x000fe80000100800 */
[----:B------:R-:W-:Y:S01]  /*43650*/  STL [R1+0x1f58], R246 ;  /* 0x001f58f601007387 */ /* 0x000fe20000100800 */
[----:B-1----:R-:W-:-:S03]  /*43660*/  MOV R235, R29 ;  /* 0x0000001d00eb7202 */ /* 0x002fc60000000f00 */
[----:B------:R-:W-:Y:S04]  /*43670*/  STL [R1+0x1f54], R247 ;  /* 0x001f54f701007387 */ /* 0x000fe80000100800 */
[----:B------:R-:W-:Y:S04]  /*43680*/  STL [R1+0x140], R28 ;  /* 0x0001401c01007387 */ /* 0x000fe80000100800 */
[----:B------:R-:W-:Y:S04]  /*43690*/  STL.64 [R1+0x148], R30 ;  /* 0x0001481e01007387 */ /* 0x000fe80000100a00 */
[----:B------:R-:W1:Y:S04]  /*436a0*/  LDS.128 R28, [R0] ;  /* 0x00000000001c7984 */ /* 0x000e680000000c00 */
[----:B------:R-:W-:Y:S06]  /*436b0*/  BAR.SYNC.DEFER_BLOCKING 0x0 ;  /* 0x0000000000007b1d */ /* 0x000fec0000010000 */
[----:B------:R-:W-:Y:S04]  /*436c0*/  STL [R1+0x1f6c], R235 ;  /* 0x001f6ceb01007387 */ /* 0x000fe80000100800 */
[----:B-1----:R-:W-:Y:S04]  /*436d0*/  STL.64 [R1+0x5b8], R30 ;  /* 0x0005b81e01007387 */ /* 0x002fe80000100a00 */
        /* <DEDUP_REMOVED lines=15> */
[----:B------:R1:W-:Y:S04]  /*437d0*/  STS.128 [R252+0x280], R4 ;  /* 0x00028004fc007388 */ /* 0x0003e80000000c00 */
[----:B------:R-:W-:Y:S06]  /*437e0*/  BAR.SYNC.DEFER_BLOCKING 0x0 ;  /* 0x0000000000007b1d */ /* 0x000fec0000010000 */
[----:B-1----:R-:W3:Y:S04]  /*437f0*/  LDL.LU R4, [R1+0x7b8] ;  /* 0x0007b80001047983 */ /* 0x002ee80000300800 */
[----:B------:R-:W3:Y:S04]  /*43800*/  LDL.LU R5, [R1+0x7bc] ;  /* 0x0007bc0001057983 */ /* 0x000ee80000300800 */
[----:B------:R-:W3:Y:S04]  /*43810*/  LDL.LU R6, [R1+0x8f8] ;  /* 0x0008f80001067983 */ /* 0x000ee80000300800 */
[----:B------:R-:W3:Y:S01]  /*43820*/  LDL.LU R7, [R1+0x8fc] ;  /* 0x0008fc0001077983 */ /* 0x000ee20000300800 */
[----:B------:R-:W-:-:S02]  /*43830*/  IMAD.MOV.U32 R247, RZ, RZ, R28 ;  /* 0x000000fffff77224 */ /* 0x000fc400078e001c */
[----:B------:R-:W-:Y:S01]  /*43840*/  IMAD.MOV.U32 R234, RZ, RZ, R29 ;  /* 0x000000ffffea7224 */ /* 0x000fe200078e001d */
[----:B------:R-:W-:Y:S04]  /*43850*/  LDS.128 R36, [R241] ;  /* 0x00000000f1247984 */ /* 0x000fe80000000c00 */
        /* <DEDUP_REMOVED lines=18> */
[----:B---3--:R3:W-:Y:S04]  /*43980*/  STS.128 [R252+0x200], R16 ;  /* 0x00020010fc007388 */ /* 0x0087e80000000c00 */
        /* <DEDUP_REMOVED lines=13> */
[----:B------:R-:W3:Y:S04]  /*43a60*/  LDL.LU R7, [R1+0x5ec] ;  /* 0x0005ec0001077983 */ /* 0x000ee80000300800 */
        /* <DEDUP_REMOVED lines=128> */
[----:B------:R1:W-:Y:S04]  /*44270*/  STS.128 [R252+0x280], R4 ;  /* 0x00028004fc007388 */ /* 0x0003e80000000c00 */
[----:B------:R-:W-:Y:S06]  /*44280*/  BAR.SYNC.DEFER_BLOCKING 0x0 ;  /* 0x0000000000007b1d */ /* 0x000fec0000010000 */
[----:B-1----:R-:W4:Y:S04]  /*44290*/  LDL.LU R6, [R1+0xc8] ;  /* 0x0000c80001067983 */ /* 0x002f280000300800 */
[----:B------:R-:W4:Y:S04]  /*442a0*/  LDL.LU R7, [R1+0xcc] ;  /* 0x0000cc0001077983 */ /* 0x000f280000300800 */
[----:B------:R-:W1:Y:S04]  /*442b0*/  LDS.128 R28, [R242] ;  /* 0x00000000f21c7984 */ /* 0x000e680000000c00 */
[----:B------:R-:W1:Y:S04]  /*442c0*/  LDS.128 R36, [R241] ;  /* 0x00000000f1247984 */ /* 0x000e680000000c00 */
[----:B------:R-:W1:Y:S04]  /*442d0*/  LDS.128 R32, [R3] ;  /* 0x0000000003207984 */ /* 0x000e680000000c00 */
[----:B-1----:R-:W-:Y:S04]  /*442e0*/  STL.64 [R1+0x50], R28 ;  /* 0x0000501c01007387 */ /* 0x002fe80000100a00 */
[----:B------:R-:W-:Y:S04]  /*442f0*/  STL.64 [R1+0x58], R30 ;  /* 0x0000581e01007387 */ /* 0x000fe80000100a00 */
[----:B------:R-:W1:Y:S04]  /*44300*/  LDS.128 R28, [R0] ;  /* 0x00000000001c7984 */ /* 0x000e680000000c00 */
[----:B------:R-:W-:Y:S01]  /*44310*/  BAR.SYNC.DEFER_BLOCKING 0x0 ;  /* 0x0000000000007b1d */ /* 0x000fe20000010000 */
[----:B------:R-:W-:Y:S01]  /*44320*/  MOV R16, R248 ;  /* 0x000000f800107202 */ /* 0x000fe20000000f00 */
[----:B------:R-:W-:-:S04]  /*44330*/  IMAD.MOV.U32 R17, RZ, RZ, R249 ;  /* 0x000000ffff117224 */ /* 0x000fc800078e00f9 */
        /* <DEDUP_REMOVED lines=9> */
[----:B---3--:R1:W-:Y:S04]  /*443d0*/  STS.128 [R252+0x200], R16 ;  /* 0x00020010fc007388 */ /* 0x0083e80000000c00 */
[----:B-1----:R-:W3:Y:S04]  /*443e0*/  LDL.LU R18, [R1+0xb8] ;  /* 0x0000b80001127983 */ /* 0x002ee80000300800 */
[----:B------:R-:W3:Y:S01]  /*443f0*/  LDL.LU R19, [R1+0xbc] ;  /* 0x0000bc0001137983 */ /* 0x000ee20000300800 */
[----:B------:R-:W-:Y:S01]  /*44400*/  IMAD.MOV.U32 R4, RZ, RZ, R250 ;  /* 0x000000ffff047224 */ /* 0x000fe200078e00fa */
[----:B------:R-:W-:-:S02]  /*44410*/  MOV R5, R251 ;  /* 0x000000fb00057202 */ /* 0x000fc40000000f00 */
[----:B----4-:R1:W-:Y:S04]  /*44420*/  STS.128 [R252+0x80], R20 ;  /* 0x00008014fc007388 */ /* 0x0103e80000000c00 */
[----:B------:R4:W-:Y:S04]  /*44430*/  STS.128 [R252+0x280], R4 ;  /* 0x00028004fc007388 */ /* 0x0009e80000000c00 */
[----:B------:R-:W-:Y:S01]  /*44440*/  BAR.SYNC.DEFER_BLOCKING 0x0 ;  /* 0x0000000000007b1d */ /* 0x000fe20000010000 */
[----:B-1----:R-:W-:Y:S02]  /*44450*/  IMAD.MOV.U32 R22, RZ, RZ, R8 ;  /* 0x000000ffff167224 */ /* 0x002fe400078e0008 */
[----:B------:R-:W-:-:S02]  /*44460*/  IMAD.MOV.U32 R23, RZ, RZ, R9 ;  /* 0x000000ffff177224 */ /* 0x000fc400078e0009 */
[----:B----4-:R-:W-:Y:S01]  /*44470*/  IMAD.MOV.U32 R6, RZ, RZ, R10 ;  /* 0x000000ffff067224 */ /* 0x010fe200078e000a */
[----:B------:R-:W-:Y:S02]  /*44480*/  MOV R7, R11 ;  /* 0x0000000b00077202 */ /* 0x000fe40000000f00 */
[----:B------:R-:W1:Y:S01]  /*44490*/  LDS.128 R8, [R242] ;  /* 0x00000000f2087984 */ /* 0x000e620000000c00 */
[----:B------:R-:W-:Y:S01]  /*444a0*/  IMAD.MOV.U32 R20, RZ, RZ, R12 ;  /* 0x000000ffff147224 */ /* 0x000fe200078e000c */
[----:B------:R-:W-:Y:S01]  /*444b0*/  MOV R21, R13 ;  /* 0x0000000d00157202 */ /* 0x000fe20000000f00 */
[----:B------:R-:W-:Y:S01]  /*444c0*/  IMAD.MOV.U32 R5, RZ, RZ, R15 ;  /* 0x000000ffff057224 */ /* 0x000fe200078e000f */
[----:B------:R-:W4:Y:S01]  /*444d0*/  LDS.128 R28, [R241] ;  /* 0x00000000f11c7984 */ /* 0x000f220000000c00 */
[----:B------:R-:W-:-:S03]  /*444e0*/  MOV R4, R14 ;  /* 0x0000000e00047202 */ /* 0x000fc60000000f00 */
[----:B------:R-:W4:Y:S04]  /*444f0*/  LDS.128 R12, [R3] ;  /* 0x00000000030c7984 */ /* 0x000f280000000c00 */
[----:B-1----:R-:W-:Y:S04]  /*44500*/  STL.64 [R1+0x30], R8 ;  /* 0x0000300801007387 */ /* 0x002fe80000100a00 */
[----:B------:R-:W-:Y:S04]  /*44510*/  STL.64 [R1+0x38], R10 ;  /* 0x0000380a01007387 */ /* 0x000fe80000100a00 */
[----:B------:R-:W1:Y:S04]  /*44520*/  LDS.128 R8, [R0] ;  /* 0x0000000000087984 */ /* 0x000e680000000c00 */
[----:B------:R-:W-:Y:S01]  /*44530*/  BAR.SYNC.DEFER_BLOCKING 0x0 ;  /* 0x0000000000007b1d */ /* 0x000fe20000010000 */
[----:B------:R-:W-:Y:S01]  /*44540*/  MOV R16, R238 ;  /* 0x000000ee00107202 */ /* 0x000fe20000000f00 */
[----:B------:R-:W-:-:S04]  /*44550*/  IMAD.MOV.U32 R17, RZ, RZ, R239 ;  /* 0x000000ffff117224 */ /* 0x000fc800078e00ef */
[----:B----4-:R-:W-:Y:S04]  /*44560*/  STL.64 [R1+0xb0], R28 ;  /* 0x0000b01c01007387 */ /* 0x010fe80000100a00 */
[----:B------:R-:W-:Y:S04]  /*44570*/  STL.64 [R1+0xb8], R30 ;  /* 0x0000b81e01007387 */ /* 0x000fe80000100a00 */
[----:B------:R-:W-:Y:S04]  /*44580*/  STL.64 [R1+0xd0], R12 ;  /* 0x0000d00c01007387 */ /* 0x000fe80000100a00 */
[----:B------:R-:W-:Y:S04]  /*44590*/  STL.64 [R1+0xd8], R14 ;  /* 0x0000d80e01007387 */ /* 0x000fe80000100a00 */
[----:B-1----:R-:W-:Y:S04]  /*445a0*/  STL.64 [R1+0x640], R8 ;  /* 0x0006400801007387 */ /* 0x002fe80000100a00 */
[----:B------:R-:W-:Y:S04]  /*445b0*/  STL.64 [R1+0x648], R10 ;  /* 0x0006480a01007387 */ /* 0x000fe80000100a00 */
[----:B------:R-:W-:Y:S04]  /*445c0*/  STS.128 [R252+0x280], R4 ;  /* 0x00028004fc007388 */ /* 0x000fe80000000c00 */
[----:B---3--:R1:W-:Y:S04]  /*445d0*/  STS.128 [R252+0x80], R16 ;  /* 0x00008010fc007388 */ /* 0x0083e80000000c00 */
[----:B-1----:R-:W3:Y:S04]  /*445e0*/  LDL.LU R16, [R1+0xeb0] ;  /* 0x000eb00001107983 */ /* 0x002ee80000300800 */
        /* <DEDUP_REMOVED lines=16> */
[----:B------:R-:W-:Y:S01]  /*446f0*/  IMAD.MOV.U32 R25, RZ, RZ, R237 ;  /* 0x000000ffff197224 */ /* 0x000fe200078e00ed */
[----:B------:R-:W-:Y:S04]  /*44700*/  STS.128 [R252+0x200], R20 ;  /* 0x00020014fc007388 */ /* 0x000fe80000000c00 */
[----:B--2---:R-:W-:Y:S04]  /*44710*/  STS.128 [R252], R24 ;  /* 0x00000018fc007388 */ /* 0x004fe80000000c00 */
[----:B------:R-:W-:Y:S06]  /*44720*/  BAR.SYNC.DEFER_BLOCKING 0x0 ;  /* 0x0000000000007b1d */ /* 0x000fec0000010000 */
[----:B------:R-:W1:Y:S04]  /*44730*/  LDS.128 R248, [R242] ;  /* 0x00000000f2f87984 */ /* 0x000e680000000c00 */
[----:B------:R-:W2:Y:S04]  /*44740*/  LDS.128 R24, [R241] ;  /* 0x00000000f1187984 */ /* 0x000ea80000000c00 */
[----:B------:R-:W2:Y:S04]  /*44750*/  LDS.128 R20, [R0] ;  /* 0x0000000000147984 */ /* 0x000ea80000000c00 */
[----:B------:R-:W-:Y:S04]  /*44760*/  LDS.128 R236, [R3] ;  /* 0x0000000003ec7984 */ /* 0x000fe80000000c00 */
[----:B------:R-:W-:Y:S06]  /*44770*/  BAR.SYNC.DEFER_BLOCKING 0x0 ;  /* 0x0000000000007b1d */ /* 0x000fec0000010000 */
[----:B-1----:R-:W-:Y:S04]  /*44780*/  STL [R1+0x1f48], R250 ;  /* 0x001f48fa01007387 */ /* 0x002fe80000100800 */
[----:B------:R-:W-:Y:S04]  /*44790*/  STL [R1+0x1f44], R251 ;  /* 0x001f44fb01007387 */ /* 0x000fe80000100800 */
[----:B--2---:R-:W-:Y:S04]  /*447a0*/  STL.64 [R1+0x10], R24 ;  /* 0x0000101801007387 */ /* 0x004fe80000100a00 */
[----:B------:R-:W-:Y:S04]  /*447b0*/  STL.64 [R1+0x18], R26 ;  /* 0x0000181a01007387 */ /* 0x000fe80000100a00 */
[----:B------:R-:W-:Y:S04]  /*447c0*/  STL.64 [R1+0x3f8], R22 ;  /* 0x0003f81601007387 */ /* 0x000fe80000100a00 */
[----:B---3--:R1:W-:Y:S04]  /*447d0*/  STS.128 [R252], R16 ;  /* 0x00000010fc007388 */ /* 0x0083e80000000c00 */
[----:B-1----:R-:W2:Y:S04]  /*447e0*/  LDL.LU R16, [R1+0xc80] ;  /* 0x000c800001107983 */ /* 0x002ea80000300800 */
[----:B------:R-:W2:Y:S04]  /*447f0*/  LDL.LU R17, [R1+0xc84] ;  /* 0x000c840001117983 */ /* 0x000ea80000300800 */
[----:B------:R-:W2:Y:S04]  /*44800*/  LDL.LU R18, [R1+0xd90] ;  /* 0x000d900001127983 */ /* 0x000ea80000300800 */
[----:B----4-:R1:W-:Y:S04]  /*44810*/  STS.128 [R252+0x80], R12 ;  /* 0x0000800cfc007388 */ /* 0x0103e80000000c00 */
[----:B------:R-:W2:Y:S04]  /*44820*/  LDL.LU R19, [R1+0xd94] ;  /* 0x000d940001137983 */ /* 0x000ea80000300800 */
        /* <DEDUP_REMOVED lines=39> */
[----:B------:R-:W4:Y:S04]  /*44aa0*/  LDL.LU R15, [R1+0xa8c] ;  /* 0x000a8c00010f7983 */ /* 0x000f280000300800 */
[----:B---3--:R1:W-:Y:S04]  /*44ab0*/  STS.128 [R252+0x200], R8 ;  /* 0x00020008fc007388 */ /* 0x0083e80000000c00 */
[----:B------:R3:W-:Y:S04]  /*44ac0*/  STS.128 [R252+0x280], R4 ;  /* 0x00028004fc007388 */ /* 0x0007e80000000c00 */
[----:B------:R-:W-:Y:S06]  /*44ad0*/  BAR.SYNC.DEFER_BLOCKING 0x0 ;  /* 0x0000000000007b1d */ /* 0x000fec0000010000 */
        /* <DEDUP_REMOVED lines=31> */
[----:B------:R1:W-:Y:S04]  /*44cd0*/  STS.128 [R252+0x200], R8 ;  /* 0x00020008fc007388 */ /* 0x0003e80000000c00 */
[----:B-1----:R-:W4:Y:S04]  /*44ce0*/  LDL.LU R8, [R1+0x480] ;  /* 0x0004800001087983 */ /* 0x002f280000300800 */
[----:B------:R-:W4:Y:S04]  /*44cf0*/  LDL.LU R9, [R1+0x484] ;  /* 0x0004840001097983 */ /* 0x000f280000300800 */
[----:B------:R-:W4:Y:S04]  /*44d00*/  LDL.LU R10, [R1+0x5d0] ;  /* 0x0005d000010a7983 */ /* 0x000f280000300800 */
[----:B---3--:R1:W-:Y:S04]  /*44d10*/  STS.128 [R252+0x280], R4 ;  /* 0x00028004fc007388 */ /* 0x0083e80000000c00 */
[----:B------:R-:W3:Y:S04]  /*44d20*/  LDL.LU R11, [R1+0x5d4] ;  /* 0x0005d400010b7983 */ /* 0x000ee80000300800 */
        /* <DEDUP_REMOVED lines=29> */
[----:B-1----:R-:W3:Y:S04]  /*44f00*/  LDL.LU R8, [R1+0x2b0] ;  /* 0x0002b00001087983 */ /* 0x002ee80000300800 */
        /* <DEDUP_REMOVED lines=103> */
[----:B------:R1:W-:Y:S04]  /*45580*/  STS.128 [R252+0x280], R4 ;  /* 0x00028004fc007388 */ /* 0x0003e80000000c00 */
[----:B------:R-:W-:Y:S06]  /*45590*/  BAR.SYNC.DEFER_BLOCKING 0x0 ;  /* 0x0000000000007b1d */ /* 0x000fec0000010000 */
[----:B-1----:R-:W3:Y:S04]  /*455a0*/  LDL.LU R6, [R1+0x158] ;  /* 0x0001580001067983 */ /* 0x002ee80000300800 */
        /* <DEDUP_REMOVED lines=11> */
[----:B------:R-:W-:Y:S01]  /*45660*/  STL.64 [R1+0x2e8], R26 ;  /* 0x0002e81a01007387 */ /* 0x000fe20000100a00 */
[----:B------:R-:W-:Y:S01]  /*45670*/  MOV R8, R128 ;  /* 0x0000008000087202 */ /* 0x000fe20000000f00 */
[----:B------:R-:W-:Y:S01]  /*45680*/  IMAD.MOV.U32 R9, RZ, RZ, R129 ;  /* 0x000000ffff097224 */ /* 0x000fe200078e0081 */
[----:B------:R-:W-:Y:S01]  /*45690*/  MOV R5, R131 ;  /* 0x0000008300057202 */ /* 0x000fe20000000f00 */
[----:B------:R-:W-:Y:S01]  /*456a0*/  IMAD.MOV.U32 R4, RZ, RZ, R130 ;  /* 0x000000ffff047224 */ /* 0x000fe200078e0082 */
        /* <DEDUP_REMOVED lines=284> */
[----:B---3--:R-:W-:Y:S04]  /*46870*/  STS.128 [R252+0x200], R8 ;  /* 0x00020008fc007388 */ /* 0x008fe80000000c00 */
[----:B------:R1:W-:Y:S04]  /*46880*/  STS.128 [R252+0x280], R4 ;  /* 0x00028004fc007388 */ /* 0x0003e80000000c00 */
[----:B------:R-:W-:Y:S06]  /*46890*/  BAR.SYNC.DEFER_BLOCKING 0x0 ;  /* 0x0000000000007b1d */ /* 0x000fec0000010000 */
[----:B-1----:R-:W3:Y:S04]  /*468a0*/  LDL.LU R4, [R1+0x11d0] ;  /* 0x0011d00001047983 */ /* 0x002ee80000300800 */
[----:B------:R-:W3:Y:S04]  /*468b0*/  LDL.LU R5, [R1+0x11d4] ;  /* 0x0011d40001057983 */ /* 0x000ee80000300800 */
[----:B------:R-:W3:Y:S04]  /*468c0*/  LDL.LU R6, [R1+0x11c0] ;  /* 0x0011c00001067983 */ /* 0x000ee80000300800 */
[----:B------:R-:W3:Y:S04]  /*468d0*/  LDL.LU R7, [R1+0x11c4] ;  /* 0x0011c40001077983 */ /* 0x000ee80000300800 */
[----:B------:R-:W2:Y:S04]  /*468e0*/  LDL.LU R8, [R1+0x11d8] ;  /* 0x0011d80001087983 */ /* 0x000ea80000300800 */
        /* <DEDUP_REMOVED lines=16> */
[----:B---3--:R1:W-:Y:S04]  /*469f0*/  STS.128 [R252+0x200], R4 ;  /* 0x00020004fc007388 */ /* 0x0083e80000000c00 */
[----:B-1----:R-:W3:Y:S04]  /*46a00*/  LDL.LU R4, [R1+0x1100] ;  /* 0x0011000001047983 */ /* 0x002ee80000300800 */
[----:B------:R-:W3:Y:S04]  /*46a10*/  LDL.LU R5, [R1+0x1104] ;  /* 0x0011040001057983 */ /* 0x000ee80000300800 */
[----:B------:R-:W3:Y:S04]  /*46a20*/  LDL.LU R6, [R1+0x10f0] ;  /* 0x0010f00001067983 */ /* 0x000ee80000300800 */
[----:B--2---:R1:W-:Y:S04]  /*46a30*/  STS.128 [R252+0x280], R8 ;  /* 0x00028008fc007388 */ /* 0x0043e80000000c00 */
[----:B------:R-:W3:Y:S04]  /*46a40*/  LDL.LU R7, [R1+0x10f4] ;  /* 0x0010f40001077983 */ /* 0x000ee80000300800 */
[----:B-1----:R-:W2:Y:S04]  /*46a50*/  LDL.LU R8, [R1+0x1108] ;  /* 0x0011080001087983 */ /* 0x002ea80000300800 */
[----:B------:R-:W2:Y:S04]  /*46a60*/  LDL.LU R9, [R1+0x110c] ;  /* 0x00110c0001097983 */ /* 0x000ea80000300800 */
[----:B------:R-:W2:Y:S04]  /*46a70*/  LDL.LU R10, [R1+0x10f8] ;  /* 0x0010f800010a7983 */ /* 0x000ea80000300800 */
[----:B------:R-:W2:Y:S04]  /*46a80*/  LDL.LU R11, [R1+0x10fc] ;  /* 0x0010fc00010b7983 */ /* 0x000ea80000300800 */
[----:B----4-:R1:W-:Y:S04]  /*46a90*/  STS.128 [R252+0x80], R12 ;  /* 0x0000800cfc007388 */ /* 0x0103e80000000c00 */
[----:B------:R4:W-:Y:S04]  /*46aa0*/  STS.128 [R252], R16 ;  /* 0x00000010fc007388 */ /* 0x0009e80000000c00 */
[----:B------:R-:W-:Y:S06]  /*46ab0*/  BAR.SYNC.DEFER_BLOCKING 0x0 ;  /* 0x0000000000007b1d */ /* 0x000fec0000010000 */
[----:B-1----:R-:W2:Y:S04]  /*46ac0*/  LDL.LU R12, [R1+0x10a0] ;  /* 0x0010a000010c7983 */ /* 0x002ea80000300800 */
[----:B------:R-:W2:Y:S04]  /*46ad0*/  LDL.LU R13, [R1+0x10a4] ;  /* 0x0010a400010d7983 */ /* 0x000ea80000300800 */
[----:B------:R-:W2:Y:S04]  /*46ae0*/  LDL.LU R14, [R1+0x1090] ;  /* 0x00109000010e7983 */ /* 0x000ea80000300800 */
[----:B------:R-:W2:Y:S04]  /*46af0*/  LDL.LU R15, [R1+0x1094] ;  /* 0x00109400010f7983 */ /* 0x000ea80000300800 */
[----:B----4-:R-:W4:Y:S04]  /*46b00*/  LDL.LU R16, [R1+0x10a8] ;  /* 0x0010a80001107983 */ /* 0x010f280000300800 */
[----:B------:R-:W4:Y:S04]  /*46b10*/  LDL.LU R17, [R1+0x10ac] ;  /* 0x0010ac0001117983 */ /* 0x000f280000300800 */
[----:B------:R-:W4:Y:S04]  /*46b20*/  LDL.LU R18, [R1+0x1098] ;  /* 0x0010980001127983 */ /* 0x000f280000300800 */
[----:B------:R-:W4:Y:S04]  /*46b30*/  LDL.LU R19, [R1+0x109c] ;  /* 0x00109c0001137983 */ /* 0x000f280000300800 */
        /* <DEDUP_REMOVED lines=23> */
[----:B------:R1:W-:Y:S04]  /*46cb0*/  STS.128 [R252+0x200], R12 ;  /* 0x0002000cfc007388 */ /* 0x0003e80000000c00 */
[----:B----4-:R4:W-:Y:S04]  /*46cc0*/  STS.128 [R252+0x280], R16 ;  /* 0x00028010fc007388 */ /* 0x0109e80000000c00 */
        /* <DEDUP_REMOVED lines=33> */
[----:B----4-:R-:W-:Y:S04]  /*46ee0*/  STS.128 [R252+0x280], R16 ;  /* 0x00028010fc007388 */ /* 0x010fe80000000c00 */
[----:B------:R-:W-:Y:S06]  /*46ef0*/  BAR.SYNC.DEFER_BLOCKING 0x0 ;  /* 0x0000000000007b1d */ /* 0x000fec0000010000 */
[----:B-1----:R-:W4:Y:S04]  /*46f00*/  LDL.LU R12, [R1+0xcf0] ;  /* 0x000cf000010c7983 */ /* 0x002f280000300800 */
[----:B------:R-:W4:Y:S04]  /*46f10*/  LDL.LU R13, [R1+0xcf4] ;  /* 0x000cf400010d7983 */ /* 0x000f280000300800 */
[----:B------:R-:W4:Y:S04]  /*46f20*/  LDL.LU R14, [R1+0xce0] ;  /* 0x000ce000010e7983 */ /* 0x000f280000300800 */
[----:B------:R-:W4:Y:S04]  /*46f30*/  LDL.LU R15, [R1+0xce4] ;  /* 0x000ce400010f7983 */ /* 0x000f280000300800 */
[----:B------:R-:W4:Y:S04]  /*46f40*/  LDL.LU R28, [R1+0xcf8] ;  /* 0x000cf800011c7983 */ /* 0x000f280000300800 */
[----:B------:R-:W1:Y:S04]  /*46f50*/  LDS.128 R16, [R242] ;  /* 0x00000000f2107984 */ /* 0x000e680000000c00 */
[----:B------:R-:W4:Y:S04]  /*46f60*/  LDL.LU R29, [R1+0xcfc] ;  /* 0x000cfc00011d7983 */ /* 0x000f280000300800 */
[----:B------:R-:W4:Y:S04]  /*46f70*/  LDL.LU R30, [R1+0xce8] ;  /* 0x000ce800011e7983 */ /* 0x000f280000300800 */
[----:B------:R-:W4:Y:S04]  /*46f80*/  LDL.LU R31, [R1+0xcec] ;  /* 0x000cec00011f7983 */ /* 0x000f280000300800 */
[----:B------:R-:W-:Y:S04]  /*46f90*/  LDS.128 R24, [R241] ;  /* 0x00000000f1187984 */ /* 0x000fe80000000c00 */
[----:B------:R-:W-:Y:S04]  /*46fa0*/  LDS.128 R20, [R3] ;  /* 0x0000000003147984 */ /* 0x000fe80000000c00 */
[----:B-1----:R-:W-:Y:S04]  /*46fb0*/  STL.64 [R1+0x3a0], R16 ;  /* 0x0003a01001007387 */ /* 0x002fe80000100a00 */
[----:B------:R-:W-:Y:S04]  /*46fc0*/  STL.64 [R1+0x3a8], R18 ;  /* 0x0003a81201007387 */ /* 0x000fe80000100a00 */
[----:B------:R-:W-:Y:S04]  /*46fd0*/  LDS.128 R16, [R0] ;  /* 0x0000000000107984 */ /* 0x000fe80000000c00 */
[----:B------:R-:W-:Y:S06]  /*46fe0*/  BAR.SYNC.DEFER_BLOCKING 0x0 ;  /* 0x0000000000007b1d */ /* 0x000fec0000010000 */
        /* <DEDUP_REMOVED lines=11> */
[----:B-1----:R-:W4:Y:S04]  /*470a0*/  LDL.LU R12, [R1+0xb90] ;  /* 0x000b9000010c7983 */ /* 0x002f280000300800 */
[----:B------:R-:W4:Y:S04]  /*470b0*/  LDL.LU R13, [R1+0xb94] ;  /* 0x000b9400010d7983 */ /* 0x000f280000300800 */
[----:B------:R-:W4:Y:S04]  /*470c0*/  LDL.LU R14, [R1+0xb70] ;  /* 0x000b7000010e7983 */ /* 0x000f280000300800 */
[----:B------:R-:W4:Y:S04]  /*470d0*/  LDL.LU R15, [R1+0xb74] ;  /* 0x000b7400010f7983 */ /* 0x000f280000300800 */
[----:B------:R-:W-:Y:S04]  /*470e0*/  STS.128 [R252+0x280], R28 ;  /* 0x0002801cfc007388 */ /* 0x000fe80000000c00 */
[----:B------:R-:W4:Y:S04]  /*470f0*/  LDL.LU R44, [R1+0xb98] ;  /* 0x000b9800012c7983 */ /* 0x000f280000300800 */
[----:B------:R-:W-:Y:S06]  /*47100*/  BAR.SYNC.DEFER_BLOCKING 0x0 ;  /* 0x0000000000007b1d */ /* 0x000fec0000010000 */
[----:B------:R-:W4:Y:S04]  /*47110*/  LDL.LU R45, [R1+0xb9c] ;  /* 0x000b9c00012d7983 */ /* 0x000f280000300800 */
[----:B------:R-:W4:Y:S04]  /*47120*/  LDL.LU R46, [R1+0xb78] ;  /* 0x000b7800012e7983 */ /* 0x000f280000300800 */
[----:B------:R-:W4:Y:S04]  /*47130*/  LDL.LU R47, [R1+0xb7c] ;  /* 0x000b7c00012f7983 */ /* 0x000f280000300800 */
[----:B------:R-:W-:Y:S04]  /*47140*/  LDS.128 R40, [R242] ;  /* 0x00000000f2287984 */ /* 0x000fe80000000c00 */
[----:B------:R-:W-:Y:S04]  /*47150*/  LDS.128 R36, [R241] ;  /* 0x00000000f1247984 */ /* 0x000fe80000000c00 */
[----:B------:R-:W-:Y:S04]  /*47160*/  LDS.128 R32, [R3] ;  /* 0x0000000003207984 */ /* 0x000fe80000000c00 */
        /* <DEDUP_REMOVED lines=99> */
[----:B------:R-:W-:Y:S04]  /*477a0*/  STS.128 [R252+0x280], R92 ;  /* 0x0002805cfc007388 */ /* 0x000fe80000000c00 */
[----:B------:R-:W-:Y:S06]  /*477b0*/  BAR.SYNC.DEFER_BLOCKING 0x0 ;  /* 0x0000000000007b1d */ /* 0x000fec0000010000 */
        /* <DEDUP_REMOVED lines=16> */
[----:B------:R-:W-:Y:S04]  /*478c0*/  STS.128 [R252+0x280], R108 ;  /* 0x0002806cfc007388 */ /* 0x000fe80000000c00 */
[----:B-1----:R-:W4:Y:S04]  /*478d0*/  LDL.LU R12, [R1+0x1080] ;  /* 0x00108000010c7983 */ /* 0x002f280000300800 */
[----:B------:R-:W4:Y:S04]  /*478e0*/  LDL.LU R13, [R1+0x1084] ;  /* 0x00108400010d7983 */ /* 0x000f280000300800 */
[----:B------:R-:W4:Y:S04]  /*478f0*/  LDL.LU R14, [R1+0x1070] ;  /* 0x00107000010e7983 */ /* 0x000f280000300800 */
[----:B------:R-:W4:Y:S04]  /*47900*/  LDL.LU R15, [R1+0x1074] ;  /* 0x00107400010f7983 */ /* 0x000f280000300800 */
[----:B------:R-:W-:Y:S06]  /*47910*/  BAR.SYNC.DEFER_BLOCKING 0x0 ;  /* 0x0000000000007b1d */ /* 0x000fec0000010000 */
[----:B------:R-:W4:Y:S04]  /*47920*/  LDL.LU R124, [R1+0x1088] ;  /* 0x00108800017c7983 */ /* 0x000f280000300800 */
[----:B------:R-:W4:Y:S04]  /*47930*/  LDL.LU R125, [R1+0x108c] ;  /* 0x00108c00017d7983 */ /* 0x000f280000300800 */
[----:B------:R-:W4:Y:S04]  /*47940*/  LDL.LU R126, [R1+0x1078] ;  /* 0x00107800017e7983 */ /* 0x000f280000300800 */
[----:B------:R-:W4:Y:S04]  /*47950*/  LDL.LU R127, [R1+0x107c] ;  /* 0x00107c00017f7983 */ /* 0x000f280000300800 */
[----:B------:R-:W1:Y:S04]  /*47960*/  LDS.128 R108, [R0] ;  /* 0x00000000006c7984 */ /* 0x000e680000000c00 */
[----:B------:R-:W-:Y:S04]  /*47970*/  LDS.128 R120, [R242] ;  /* 0x00000000f2787984 */ /* 0x000fe80000000c00 */
[----:B------:R-:W-:Y:S04]  /*47980*/  LDS.128 R116, [R241] ;  /* 0x00000000f1747984 */ /* 0x000fe80000000c00 */
[----:B------:R-:W-:Y:S04]  /*47990*/  LDS.128 R112, [R3] ;  /* 0x0000000003707984 */ /* 0x000fe80000000c00 */
[----:B------:R-:W-:Y:S06]  /*479a0*/  BAR.SYNC.DEFER_BLOCKING 0x0 ;  /* 0x0000000000007b1d */ /* 0x000fec0000010000 */
[----:B-1----:R-:W-:Y:S04]  /*479b0*/  STL [R1+0x1f40], R110 ;  /* 0x001f406e01007387 */ /* 0x002fe80000100800 */
[----:B------:R-:W-:Y:S04]  /*479c0*/  STL [R1+0x1f34], R111 ;  /* 0x001f346f01007387 */ /* 0x000fe80000100800 */
        /* <DEDUP_REMOVED lines=14> */
[----:B------:R-:W-:Y:S04]  /*47ab0*/  STS.128 [R252+0x280], R124 ;  /* 0x0002807cfc007388 */ /* 0x000fe80000000c00 */
[----:B------:R-:W4:Y:S04]  /*47ac0*/  LDL.LU R15, [R1+0xe44] ;  /* 0x000e4400010f7983 */ /* 0x000f280000300800 */
[----:B------:R-:W4:Y:S04]  /*47ad0*/  LDL.LU R140, [R1+0xe58] ;  /* 0x000e5800018c7983 */ /* 0x000f280000300800 */
[----:B------:R-:W-:Y:S06]  /*47ae0*/  BAR.SYNC.DEFER_BLOCKING 0x0 ;  /* 0x0000000000007b1d */ /* 0x000fec0000010000 */
        /* <DEDUP_REMOVED lines=76> */
[----:B------:R-:W-:Y:S04]  /*47fb0*/  STS.128 [R252+0x280], R172 ;  /* 0x000280acfc007388 */ /* 0x000fe80000000c00 */
[----:B------:R-:W-:Y:S06]  /*47fc0*/  BAR.SYNC.DEFER_BLOCKING 0x0 ;  /* 0x0000000000007b1d */ /* 0x000fec0000010000 */
[----:B------:R-:W4:Y:S04]  /*47fd0*/  LDL.LU R14, [R1+0x9d0] ;  /* 0x0009d000010e7983 */ /* 0x000f280000300800 */
[----:B------:R-:W4:Y:S04]  /*47fe0*/  LDL.LU R15, [R1+0x9d4] ;  /* 0x0009d400010f7983 */ /* 0x000f280000300800 */
[----:B------:R-:W4:Y:S04]  /*47ff0*/  LDL.LU R188, [R1+0x9e8] ;  /* 0x0009e80001bc7983 */ /* 0x000f280000300800 */
[----:B------:R-:W4:Y:S04]  /*48000*/  LDL.LU R189, [R1+0x9ec] ;  /* 0x0009ec0001bd7983 */ /* 0x000f280000300800 */
[----:B------:R-:W4:Y:S04]  /*48010*/  LDL.LU R190, [R1+0x9d8] ;  /* 0x0009d80001be7983 */ /* 0x000f280000300800 */
[----:B------:R-:W4:Y:S04]  /*48020*/  LDL.LU R191, [R1+0x9dc] ;  /* 0x0009dc0001bf7983 */ /* 0x000f280000300800 */
[----:B------:R-:W1:Y:S04]  /*48030*/  LDS.128 R176, [R0] ;  /* 0x0000000000b07984 */ /* 0x000e680000000c00 */
[----:B------:R-:W2:Y:S04]  /*48040*/  LDS.128 R184, [R242] ;  /* 0x00000000f2b87984 */ /* 0x000ea80000000c00 */
        /* <DEDUP_REMOVED lines=31> */
[----:B---3--:R3:W-:Y:S04]  /*48240*/  STS.128 [R252], R4 ;  /* 0x00000004fc007388 */ /* 0x0087e80000000c00 */
[----:B---3--:R-:W3:Y:S04]  /*48250*/  LDL.LU R4, [R1+0x940] ;  /* 0x0009400001047983 */ /* 0x008ee80000300800 */
[----:B------:R-:W3:Y:S04]  /*48260*/  LDL.LU R5, [R1+0x944] ;  /* 0x0009440001057983 */ /* 0x000ee80000300800 */
[----:B------:R-:W3:Y:S04]  /*48270*/  LDL.LU R6, [R1+0x930] ;  /* 0x0009300001067983 */ /* 0x000ee80000300800 */
[----:B--2---:R2:W-:Y:S04]  /*48280*/  STS.128 [R252+0x80], R8 ;  /* 0x00008008fc007388 */ /* 0x0045e80000000c00 */
[----:B------:R-:W3:Y:S04]  /*48290*/  LDL.LU R7, [R1+0x934] ;  /* 0x0009340001077983 */ /* 0x000ee80000300800 */
[----:B--2---:R-:W2:Y:S04]  /*482a0*/  LDL.LU R8, [R1+0x948] ;  /* 0x0009480001087983 */ /* 0x004ea80000300800 */
[----:B------:R-:W2:Y:S04]  /*482b0*/  LDL.LU R9, [R1+0x94c] ;  /* 0x00094c0001097983 */ /* 0x000ea80000300800 */
[----:B------:R-:W2:Y:S04]  /*482c0*/  LDL.LU R10, [R1+0x938] ;  /* 0x00093800010a7983 */ /* 0x000ea80000300800 */
[----:B------:R-:W2:Y:S04]  /*482d0*/  LDL.LU R11, [R1+0x93c] ;  /* 0x00093c00010b7983 */ /* 0x000ea80000300800 */
[----:B------:R-:W2:Y:S04]  /*482e0*/  LDL.LU R110, [R1+0x14c8] ;  /* 0x0014c800016e7983 */ /* 0x000ea80000300800 */
[----:B------:R-:W2:Y:S04]  /*482f0*/  LDL.LU R226, [R1+0x400] ;  /* 0x0004000001e27983 */ /* 0x000ea80000300800 */
[----:B----4-:R-:W-:Y:S04]  /*48300*/  STS.128 [R252+0x200], R12 ;  /* 0x0002000cfc007388 */ /* 0x010fe80000000c00 */
[----:B------:R-:W-:Y:S04]  /*48310*/  STS.128 [R252+0x280], R204 ;  /* 0x000280ccfc007388 */ /* 0x000fe80000000c00 */
[----:B------:R-:W-:Y:S06]  /*48320*/  BAR.SYNC.DEFER_BLOCKING 0x0 ;  /* 0x0000000000007b1d */ /* 0x000fec0000010000 */
[----:B------:R-:W4:Y:S04]  /*48330*/  LDS.128 R12, [R242] ;  /* 0x00000000f20c7984 */ /* 0x000f280000000c00 */
        /* <DEDUP_REMOVED lines=22> */
[C---:B------:R-:W-:Y:S01]  /*484a0*/  IMAD R2, R179.reuse, c[0x0][0x194], RZ ;  /* 0x00006500b3027a24 */ /* 0x040fe200078e02ff */
[----:B------:R-:W-:Y:S01]  /*484b0*/  ISETP.GE.AND P1, PT, R179, c[0x0][0x178], PT ;  /* 0x00005e00b3007a0c */ /* 0x000fe20003f26270 */
[----:B------:R-:W-:Y:S01]  /*484c0*/  IMAD.MOV.U32 R224, RZ, RZ, c[0x0][0x194] ;  /* 0x00006500ffe07624 */ /* 0x000fe200078e00ff */
[----:B------:R-:W4:Y:S02]  /*484d0*/  LDL.LU R231, [R1+0x18cc] ;  /* 0x0018cc0001e77983 */ /* 0x000f240000300800 */
[----:B------:R-:W-:Y:S01]  /*484e0*/  LEA R216, P0, R2, c[0x0][0x170], 0x2 ;  /* 0x00005c0002d87a11 */ /* 0x000fe200078010ff */
[----:B------:R-:W-:Y:S01]  /*484f0*/  IMAD R0, R224, 0x40, R2 ;  /* 0x00000040e0007824 */ /* 0x000fe200078e0202 */
[C---:B------:R-:W-:Y:S01]  /*48500*/  ISETP.LT.AND P1, PT, R110.reuse, c[0x0][0x17c], !P1 ;  /* 0x00005f006e007a0c */ /* 0x040fe20004f21270 */
[----:B------:R-:W-:Y:S01]  /*48510*/  IMAD R228, R110, c[0x0][0x198], RZ ;  /* 0x000066006ee47a24 */ /* 0x000fe200078e02ff */
[----:B------:R-:W-:Y:S01]  /*48520*/  LEA.HI.X.SX32 R217, R2, c[0x0][0x174], 0x2, P0 ;  /* 0x00005d0002d97a11 */ /* 0x000fe200000f16ff */
[----:B------:R-:W4:Y:S01]  /*48530*/  LDL.LU R230, [R1+0x18c8] ;  /* 0x0018c80001e67983 */ /* 0x000f220000300800 */
[----:B------:R-:W-:-:S02]  /*48540*/  ISETP.GE.AND P0, PT, R110, c[0x0][0x17c], PT ;  /* 0x00005f006e007a0c */ /* 0x000fc40003f06270 */
[----:B------:R-:W-:Y:S01]  /*48550*/  LEA R222, P4, R0, c[0x0][0x170], 0x2 ;  /* 0x00005c0000de7a11 */ /* 0x000fe200078810ff */
[----:B------:R-:W-:-:S03]  /*48560*/  IMAD.WIDE R2, R228, 0x4, R216 ;  /* 0x00000004e4027825 */ /* 0x000fc600078e02d8 */
[----:B------:R-:W-:Y:S01]  /*48570*/  LEA.HI.X.SX32 R223, R0, c[0x0][0x174], 0x2, P4 ;  /* 0x00005d0000df7a11 */ /* 0x000fe200020f16ff */
[----:B---3--:R3:W-:Y:S04]  /*48580*/  STS.128 [R252+0x200], R4 ;  /* 0x00020004fc007388 */ /* 0x0087e80000000c00 */
[----:B--2---:R2:W-:Y:S04]  /*48590*/  STS.128 [R252+0x280], R8 ;  /* 0x00028008fc007388 */ /* 0x0045e80000000c00 */
[----:B------:R-:W-:Y:S01]  /*485a0*/  BAR.SYNC.DEFER_BLOCKING 0x0 ;  /* 0x0000000000007b1d */ /* 0x000fe20000010000 */
[----:B---3--:R-:W-:-:S04]  /*485b0*/  LEA R5, R224, R0, 0x6 ;  /* 0x00000000e0057211 */ /* 0x008fc800078e30ff */
[----:B------:R-:W-:Y:S01]  /*485c0*/  LEA R4, P5, R5, c[0x0][0x170], 0x2 ;  /* 0x00005c0005047a11 */ /* 0x000fe200078a10ff */
[C---:B------:R-:W-:Y:S01]  /*485d0*/  IMAD R6, R224.reuse, 0x40, R5 ;  /* 0x00000040e0067824 */ /* 0x040fe200078e0205 */
[----:B--2---:R-:W2:Y:S01]  /*485e0*/  LDL.LU R252, [R1+0x18c4] ;  /* 0x0018c40001fc7983 */ /* 0x004ea20000300800 */
[----:B----4-:R-:W-:Y:S02]  /*485f0*/  ISETP.LT.AND P3, PT, R159, c[0x0][0x178], !P0 ;  /* 0x00005e009f007a0c */ /* 0x010fe40004761270 */
[----:B------:R-:W-:Y:S02]  /*48600*/  ISETP.LT.AND P4, PT, R111, c[0x0][0x178], !P0 ;  /* 0x00005e006f007a0c */ /* 0x000fe40004781270 */
[----:B------:R-:W-:Y:S01]  /*48610*/  LEA.HI.X.SX32 R5, R5, c[0x0][0x174], 0x2, P5 ;  /* 0x00005d0005057a11 */ /* 0x000fe200028f16ff */
[----:B------:R3:W-:Y:S01]  /*48620*/  @P1 STG.E [R2.64], R226 ;  /* 0x000000e202001986 */ /* 0x0007e2000c101904 */
[----:B------:R-:W-:-:S03]  /*48630*/  IMAD R0, R224, 0x40, R6 ;  /* 0x00000040e0007824 */ /* 0x000fc600078e0206 */
[----:B------:R-:W4:Y:S01]  /*48640*/  LDL.LU R229, [R1+0x240] ;  /* 0x0002400001e57983 */ /* 0x000f220000300800 */
[----:B---3--:R-:W-:-:S05]  /*48650*/  IMAD.WIDE R2, R228, 0x4, R222 ;  /* 0x00000004e4027825 */ /* 0x008fca00078e02de */
[----:B------:R3:W-:Y:S01]  /*48660*/  @P3 STG.E [R2.64], R243 ;  /* 0x000000f302003986 */ /* 0x0007e2000c101904 */
[----:B------:R-:W-:Y:S02]  /*48670*/  LEA R220, P6, R6, c[0x0][0x170], 0x2 ;  /* 0x00005c0006dc7a11 */ /* 0x000fe400078c10ff */
[----:B------:R-:W-:Y:S02]  /*48680*/  ISETP.LT.AND P1, PT, R143, c[0x0][0x178], !P0 ;  /* 0x00005e008f007a0c */ /* 0x000fe40004721270 */
[----:B------:R-:W-:Y:S01]  /*48690*/  LEA R218, P5, R0, c[0x0][0x170], 0x2 ;  /* 0x00005c0000da7a11 */ /* 0x000fe200078a10ff */
[----:B---3--:R-:W-:Y:S01]  /*486a0*/  IMAD.WIDE R2, R228, 0x4, R4 ;  /* 0x00000004e4027825 */ /* 0x008fe200078e0204 */
[----:B------:R-:W3:Y:S01]  /*486b0*/  LDL.LU R243, [R1+0x1a0] ;  /* 0x0001a00001f37983 */ /* 0x000ee20000300800 */
[----:B------:R-:W-:-:S03]  /*486c0*/  ISETP.LT.AND P3, PT, R127, c[0x0][0x178], !P0 ;  /* 0x00005e007f007a0c */ /* 0x000fc60004761270 */
[----:B------:R1:W-:Y:S01]  /*486d0*/  @P4 STG.E [R2.64], R242 ;  /* 0x000000f202004986 */ /* 0x0003e2000c101904 */
[----:B------:R-:W-:Y:S02]  /*486e0*/  LEA.HI.X.SX32 R221, R6, c[0x0][0x174], 0x2, P6 ;  /* 0x00005d0006dd7a11 */ /* 0x000fe400030f16ff */
[----:B------:R-:W-:Y:S01]  /*486f0*/  LEA.HI.X.SX32 R219, R0, c[0x0][0x174], 0x2, P5 ;  /* 0x00005d0000db7a11 */ /* 0x000fe200028f16ff */
[----:B-1----:R-:W3:Y:S02]  /*48700*/  LDL.LU R242, [R1+0xa0] ;  /* 0x0000a00001f27983 */ /* 0x002ee40000300800 */
[C---:B------:R-:W-:Y:S02]  /*48710*/  IMAD.WIDE R6, R228.reuse, 0x4, R220 ;  /* 0x00000004e4067825 */ /* 0x040fe400078e02dc */
[----:B------:R-:W3:Y:S02]  /*48720*/  LDL.LU R245, [R1+0x404] ;  /* 0x0004040001f57983 */ /* 0x000ee40000300800 */
[----:B------:R-:W-:-:S02]  /*48730*/  IMAD.WIDE R8, R228, 0x4, R218 ;  /* 0x00000004e4087825 */ /* 0x000fc400078e02da */
[----:B------:R-:W3:Y:S04]  /*48740*/  LDL.LU R244, [R1+0x354] ;  /* 0x0003540001f47983 */ /* 0x000ee80000300800 */
[----:B------:R-:W-:Y:S04]  /*48750*/  @P1 STG.E [R6.64], R227 ;  /* 0x000000e306001986 */ /* 0x000fe8000c101904 */
[----:B------:R1:W-:Y:S04]  /*48760*/  @P3 STG.E [R8.64], R241 ;  /* 0x000000f108003986 */ /* 0x0003e8000c101904 */
[----:B------:R-:W3:Y:S04]  /*48770*/  LDL.LU R233, [R1+0x314] ;  /* 0x0003140001e97983 */ /* 0x000ee80000300800 */
[----:B-1----:R-:W3:Y:S04]  /*48780*/  LDL.LU R241, [R1+0x274] ;  /* 0x0002740001f17983 */ /* 0x002ee80000300800 */
[----:B------:R-:W3:Y:S01]  /*48790*/  LDL.LU R232, [R1+0x254] ;  /* 0x0002540001e87983 */ /* 0x000ee20000300800 */
[----:B------:R-:W-:-:S05]  /*487a0*/  LEA R0, R224, R0, 0x6 ;  /* 0x00000000e0007211 */ /* 0x000fca00078e30ff */
[----:B------:R-:W-:Y:S01]  /*487b0*/  IMAD R2, R224, 0x40, R0 ;  /* 0x00000040e0027824 */ /* 0x000fe200078e0200 */
[----:B------:R-:W-:-:S03]  /*487c0*/  LEA R10, P3, R0, c[0x0][0x170], 0x2 ;  /* 0x00005c00000a7a11 */ /* 0x000fc600078610ff */
[----:B------:R-:W-:Y:S01]  /*487d0*/  IMAD R3, R224, 0x40, R2 ;  /* 0x00000040e0037824 */ /* 0x000fe200078e0202 */
[C---:B------:R-:W-:Y:S02]  /*487e0*/  LEA R8, P4, R2.reuse, c[0x0][0x170], 0x2 ;  /* 0x00005c0002087a11 */ /* 0x040fe400078810ff */
[----:B------:R-:W-:Y:S02]  /*487f0*/  ISETP.LT.AND P5, PT, R231, c[0x0][0x178], !P0 ;  /* 0x00005e00e7007a0c */ /* 0x000fe400047a1270 */
[----:B------:R-:W-:Y:S02]  /*48800*/  LEA.HI.X.SX32 R9, R2, c[0x0][0x174], 0x2, P4 ;  /* 0x00005d0002097a11 */ /* 0x000fe400020f16ff */
[----:B------:R-:W-:Y:S02]  /*48810*/  LEA.HI.X.SX32 R11, R0, c[0x0][0x174], 0x2, P3 ;  /* 0x00005d00000b7a11 */ /* 0x000fe400018f16ff */
[----:B------:R-:W-:-:S03]  /*48820*/  LEA R6, P4, R3, c[0x0][0x170], 0x2 ;  /* 0x00005c0003067a11 */ /* 0x000fc600078810ff */
[C---:B------:R-:W-:Y:S01]  /*48830*/  IMAD.WIDE R224, R228.reuse, 0x4, R10 ;  /* 0x00000004e4e07825 */ /* 0x040fe200078e020a */
[----:B------:R-:W-:Y:S02]  /*48840*/  LEA.HI.X.SX32 R7, R3, c[0x0][0x174], 0x2, P4 ;  /* 0x00005d0003077a11 */ /* 0x000fe400020f16ff */
[----:B------:R-:W-:Y:S01]  /*48850*/  ISETP.LT.AND P1, PT, R179, c[0x0][0x178], !P2 ;  /* 0x00005e00b3007a0c */ /* 0x000fe20005721270 */
[----:B------:R-:W-:Y:S01]  /*48860*/  IMAD.WIDE R226, R228, 0x4, R8 ;  /* 0x00000004e4e27825 */ /* 0x000fe200078e0208 */
[----:B------:R-:W-:-:S03]  /*48870*/  ISETP.LT.AND P3, PT, R159, c[0x0][0x178], !P2 ;  /* 0x00005e009f007a0c */ /* 0x000fc60005761270 */
[C---:B------:R-:W-:Y:S01]  /*48880*/  IMAD.WIDE R2, R228.reuse, 0x4, R6 ;  /* 0x00000004e4027825 */ /* 0x040fe200078e0206 */
[----:B------:R-:W-:Y:S02]  /*48890*/  IADD3 R0, R228, c[0x0][0x198], RZ ;  /* 0x00006600e4007a10 */ /* 0x000fe40007ffe0ff */
[----:B--2---:R-:W-:Y:S02]  /*488a0*/  ISETP.LT.AND P6, PT, R252, c[0x0][0x178], !P0 ;  /* 0x00005e00fc007a0c */ /* 0x004fe400047c1270 */
[----:B------:R-:W-:-:S11]  /*488b0*/  ISETP.LT.AND P0, PT, R230, c[0x0][0x178], !P0 ;  /* 0x00005e00e6007a0c */ /* 0x000fd60004701270 */
[----:B----4-:R1:W-:Y:S04]  /*488c0*/  @P6 STG.E [R224.64], R229 ;  /* 0x000000e5e0006986 */ /* 0x0103e8000c101904 */
[----:B-1----:R-:W2:Y:S01]  /*488d0*/  LDL.LU R229, [R1+0x244] ;  /* 0x0002440001e57983 */ /* 0x002ea20000300800 */
[----:B------:R-:W-:-:S03]  /*488e0*/  IMAD.WIDE R224, R0, 0x4, R216 ;  /* 0x0000000400e07825 */ /* 0x000fc600078e02d8 */
[----:B---3--:R1:W-:Y:S01]  /*488f0*/  @P5 STG.E [R226.64], R243 ;  /* 0x000000f3e2005986 */ /* 0x0083e2000c101904 */
[----:B------:R-:W-:-:S03]  /*48900*/  ISETP.LT.AND P5, PT, R143, c[0x0][0x178], !P2 ;  /* 0x00005e008f007a0c */ /* 0x000fc600057a1270 */
[----:B-1----:R-:W3:Y:S04]  /*48910*/  LDL.LU R243, [R1+0x1a4] ;  /* 0x0001a40001f37983 */ /* 0x002ee80000300800 */
[----:B------:R1:W-:Y:S01]  /*48920*/  @P0 STG.E [R2.64], R242 ;  /* 0x000000f202000986 */ /* 0x0003e2000c101904 */
[----:B------:R-:W-:Y:S01]  /*48930*/  ISETP.LT.AND P0, PT, R111, c[0x0][0x178], !P2 ;  /* 0x00005e006f007a0c */ /* 0x000fe20005701270 */
[C---:B------:R-:W-:Y:S02]  /*48940*/  IMAD.WIDE R226, R0.reuse, 0x4, R222 ;  /* 0x0000000400e27825 */ /* 0x040fe400078e02de */
[----:B------:R4:W-:Y:S04]  /*48950*/  @P1 STG.E [R224.64], R245 ;  /* 0x000000f5e0001986 */ /* 0x0009e8000c101904 */
[----:B-1----:R-:W3:Y:S04]  /*48960*/  LDL.LU R242, [R1+0xa4] ;  /* 0x0000a40001f27983 */ /* 0x002ee80000300800 */
[----:B------:R1:W-:Y:S01]  /*48970*/  @P3 STG.E [R226.64], R244 ;  /* 0x000000f4e2003986 */ /* 0x0003e2000c101904 */
[----:B----4-:R-:W-:-:S03]  /*48980*/  IMAD.WIDE R224, R0, 0x4, R4 ;  /* 0x0000000400e07825 */ /* 0x010fc600078e0204 */
[----:B------:R-:W4:Y:S01]  /*48990*/  LDL.LU R245, [R1+0x5f0] ;  /* 0x0005f00001f57983 */ /* 0x000f220000300800 */
[----:B------:R-:W-:-:S03]  /*489a0*/  ISETP.LT.AND P6, PT, R127, c[0x0][0x178], !P2 ;  /* 0x00005e007f007a0c */ /* 0x000fc600057c1270 */
[----:B------:R1:W-:Y:S02]  /*489b0*/  @P0 STG.E [R224.64], R233 ;  /* 0x000000e9e0000986 */ /* 0x0003e4000c101904 */
[----:B-1----:R-:W-:Y:S02]  /*489c0*/  IMAD.WIDE R226, R0, 0x4, R220 ;  /* 0x0000000400e27825 */ /* 0x002fe400078e02dc */
[----:B------:R-:W4:Y:S01]  /*489d0*/  LDL.LU R244, [R1+0x510] ;  /* 0x0005100001f47983 */ /* 0x000f220000300800 */
[----:B------:R-:W-:-:S03]  /*489e0*/  IADD3 R2, R110, 0x2, RZ ;  /* 0x000000026e027810 */ /* 0x000fc60007ffe0ff */
[----:B------:R1:W-:Y:S04]  /*489f0*/  @P5 STG.E [R226.64], R241 ;  /* 0x000000f1e2005986 */ /* 0x0003e8000c101904 */
[----:B------:R-:W4:Y:S01]  /*48a00*/  LDL.LU R233, [R1+0x4e0] ;  /* 0x0004e00001e97983 */ /* 0x000f220000300800 */
[----:B------:R-:W-:Y:S01]  /*48a10*/  ISETP.GE.AND P4, PT, R2, c[0x0][0x17c], PT ;  /* 0x00005f0002007a0c */ /* 0x000fe20003f86270 */
[----:B------:R-:W-:Y:S02]  /*48a20*/  IMAD.WIDE R2, R0, 0x4, R218 ;  /* 0x0000000400027825 */ /* 0x000fe400078e02da */
[----:B-1----:R-:W4:Y:S04]  /*48a30*/  LDL.LU R241, [R1+0x3e0] ;  /* 0x0003e00001f17983 */ /* 0x002f280000300800 */
[----:B------:R1:W-:Y:S04]  /*48a40*/  @P6 STG.E [R2.64], R232 ;  /* 0x000000e802006986 */ /* 0x0003e8000c101904 */
[----:B-1----:R-:W4:Y:S01]  /*48a50*/  LDL.LU R232, [R1+0x320] ;  /* 0x0003200001e87983 */ /* 0x002f220000300800 */
[----:B------:R-:W-:-:S02]  /*48a60*/  ISETP.LT.AND P3, PT, R252, c[0x0][0x178], !P2 ;  /* 0x00005e00fc007a0c */ /* 0x000fc40005761270 */
[----:B------:R-:W-:Y:S02]  /*48a70*/  ISETP.LT.AND P1, PT, R231, c[0x0][0x178], !P2 ;  /* 0x00005e00e7007a0c */ /* 0x000fe40005721270 */
[----:B------:R-:W-:Y:S01]  /*48a80*/  ISETP.LT.AND P2, PT, R230, c[0x0][0x178], !P2 ;  /* 0x00005e00e6007a0c */ /* 0x000fe20005741270 */
[----:B------:R-:W-:Y:S01]  /*48a90*/  IMAD.WIDE R224, R0, 0x4, R10 ;  /* 0x0000000400e07825 */ /* 0x000fe200078e020a */
[----:B------:R-:W-:-:S03]  /*48aa0*/  ISETP.LT.AND P0, PT, R179, c[0x0][0x178], !P4 ;  /* 0x00005e00b3007a0c */ /* 0x000fc60006701270 */
[----:B------:R-:W-:-:S04]  /*48ab0*/  IMAD.WIDE R226, R0, 0x4, R8 ;  /* 0x0000000400e27825 */ /* 0x000fc800078e0208 */
[C---:B------:R-:W-:Y:S01]  /*48ac0*/  IMAD.WIDE R2, R0.reuse, 0x4, R6 ;  /* 0x0000000400027825 */ /* 0x040fe200078e0206 */
[----:B------:R-:W-:Y:S02]  /*48ad0*/  IADD3 R0, R0, c[0x0][0x198], RZ ;  /* 0x0000660000007a10 */ /* 0x000fe40007ffe0ff */
[----:B------:R-:W-:Y:S02]  /*48ae0*/  ISETP.LT.AND P5, PT, R111, c[0x0][0x178], !P4 ;  /* 0x00005e006f007a0c */ /* 0x000fe400067a1270 */
[----:B------:R-:W-:Y:S01]  /*48af0*/  ISETP.LT.AND P6, PT, R143, c[0x0][0x178], !P4 ;  /* 0x00005e008f007a0c */ /* 0x000fe200067c1270 */
[----:B--2---:R1:W-:Y:S04]  /*48b00*/  @P3 STG.E [R224.64], R229 ;  /* 0x000000e5e0003986 */ /* 0x0043e8000c101904 */
[----:B-1----:R-:W2:Y:S01]  /*48b10*/  LDL.LU R229, [R1+0x2a0] ;  /* 0x0002a00001e57983 */ /* 0x002ea20000300800 */
[----:B------:R-:W-:-:S03]  /*48b20*/  IADD3 R224, R110, 0x3, RZ ;  /* 0x000000036ee07810 */ /* 0x000fc60007ffe0ff */
[----:B------:R-:W2:Y:S04]  /*48b30*/  LDL.LU R235, [R1+0x260] ;  /* 0x0002600001eb7983 */ /* 0x000ea80000300800 */
[----:B---3--:R1:W-:Y:S01]  /*48b40*/  @P1 STG.E [R226.64], R243 ;  /* 0x000000f3e2001986 */ /* 0x0083e2000c101904 */
[----:B------:R-:W-:Y:S02]  /*48b50*/  ISETP.LT.AND P1, PT, R159, c[0x0][0x178], !P4 ;  /* 0x00005e009f007a0c */ /* 0x000fe40006721270 */
[----:B------:R-:W-:Y:S01]  /*48b60*/  ISETP.LT.AND P3, PT, R127, c[0x0][0x178], !P4 ;  /* 0x00005e007f007a0c */ /* 0x000fe20006761270 */
[----:B------:R3:W-:Y:S01]  /*48b70*/  @P2 STG.E [R2.64], R242 ;  /* 0x000000f202002986 */ /* 0x0007e2000c101904 */
[----:B-1----:R-:W-:-:S04]  /*48b80*/  IMAD.WIDE R226, R0, 0x4, R222 ;  /* 0x0000000400e27825 */ /* 0x002fc800078e02de */
[----:B---3--:R-:W-:Y:S01]  /*48b90*/  IMAD.WIDE R2, R0, 0x4, R216 ;  /* 0x0000000400027825 */ /* 0x008fe200078e02d8 */
[----:B------:R-:W3:Y:S04]  /*48ba0*/  LDL.LU R242, [R1+0x170] ;  /* 0x0001700001f27983 */ /* 0x000ee80000300800 */
[----:B------:R-:W3:Y:S04]  /*48bb0*/  LDL.LU R243, [R1+0x264] ;  /* 0x0002640001f37983 */ /* 0x000ee80000300800 */
[----:B----4-:R1:W-:Y:S01]  /*48bc0*/  @P0 STG.E [R2.64], R245 ;  /* 0x000000f502000986 */ /* 0x0103e2000c101904 */
[----:B------:R-:W-:Y:S01]  /*48bd0*/  ISETP.GE.AND P0, PT, R224, c[0x0][0x17c], PT ;  /* 0x00005f00e0007a0c */ /* 0x000fe20003f06270 */
[----:B------:R-:W-:-:S02]  /*48be0*/  IMAD.WIDE R224, R0, 0x4, R220 ;  /* 0x0000000400e07825 */ /* 0x000fc400078e02dc */
[----:B------:R-:W4:Y:S04]  /*48bf0*/  LDL.LU R246, [R1+0x5f4] ;  /* 0x0005f40001f67983 */ /* 0x000f280000300800 */
[----:B------:R1:W-:Y:S02]  /*48c00*/  @P1 STG.E [R226.64], R244 ;  /* 0x000000f4e2001986 */ /* 0x0003e4000c101904 */
[C---:B-1----:R-:W-:Y:S02]  /*48c10*/  IMAD.WIDE R2, R0.reuse, 0x4, R4 ;  /* 0x0000000400027825 */ /* 0x042fe400078e0204 */
[----:B------:R-:W4:Y:S04]  /*48c20*/  LDL.LU R245, [R1+0x514] ;  /* 0x0005140001f57983 */ /* 0x000f280000300800 */
[----:B------:R-:W-:Y:S04]  /*48c30*/  @P5 STG.E [R2.64], R233 ;  /* 0x000000e902005986 */ /* 0x000fe8000c101904 */
[----:B------:R1:W-:Y:S04]  /*48c40*/  @P6 STG.E [R224.64], R241 ;  /* 0x000000f1e0006986 */ /* 0x0003e8000c101904 */
[----:B------:R-:W4:Y:S01]  /*48c50*/  LDL.LU R244, [R1+0x4e4] ;  /* 0x0004e40001f47983 */ /* 0x000f220000300800 */
[----:B------:R-:W-:-:S03]  /*48c60*/  IMAD.WIDE R226, R0, 0x4, R218 ;  /* 0x0000000400e27825 */ /* 0x000fc600078e02da */
[----:B-1----:R-:W4:Y:S04]  /*48c70*/  LDL.LU R241, [R1+0x3e4] ;  /* 0x0003e40001f17983 */ /* 0x002f280000300800 */
[----:B------:R-:W4:Y:S04]  /*48c80*/  LDL.LU R233, [R1+0x324] ;  /* 0x0003240001e97983 */ /* 0x000f280000300800 */
[----:B------:R1:W-:Y:S04]  /*48c90*/  @P3 STG.E [R226.64], R232 ;  /* 0x000000e8e2003986 */ /* 0x0003e8000c101904 */
[----:B-1----:R-:W4:Y:S01]  /*48ca0*/  LDL.LU R232, [R1+0x2a4] ;  /* 0x0002a40001e87983 */ /* 0x002f220000300800 */
[----:B------:R-:W-:Y:S01]  /*48cb0*/  ISETP.LT.AND P2, PT, R252, c[0x0][0x178], !P4 ;  /* 0x00005e00fc007a0c */ /* 0x000fe20006741270 */
[----:B------:R-:W-:Y:S01]  /*48cc0*/  IMAD.WIDE R2, R0, 0x4, R10 ;  /* 0x0000000400027825 */ /* 0x000fe200078e020a */
[----:B------:R-:W-:-:S02]  /*48cd0*/  ISETP.LT.AND P1, PT, R231, c[0x0][0x178], !P4 ;  /* 0x00005e00e7007a0c */ /* 0x000fc40006721270 */
[----:B------:R-:W-:Y:S02]  /*48ce0*/  ISETP.LT.AND P4, PT, R230, c[0x0][0x178], !P4 ;  /* 0x00005e00e6007a0c */ /* 0x000fe40006781270 */
[----:B------:R-:W-:Y:S01]  /*48cf0*/  ISETP.LT.AND P6, PT, R179, c[0x0][0x178], !P0 ;  /* 0x00005e00b3007a0c */ /* 0x000fe200047c1270 */
[----:B------:R-:W-:Y:S01]  /*48d00*/  IMAD.WIDE R226, R0, 0x4, R8 ;  /* 0x0000000400e27825 */ /* 0x000fe200078e0208 */
[----:B------:R-:W-:Y:S02]  /*48d10*/  ISETP.LT.AND P5, PT, R159, c[0x0][0x178], !P0 ;  /* 0x00005e009f007a0c */ /* 0x000fe400047a1270 */
[----:B------:R-:W-:-:S03]  /*48d20*/  ISETP.LT.AND P3, PT, R111, c[0x0][0x178], !P0 ;  /* 0x00005e006f007a0c */ /* 0x000fc60004761270 */
[----:B--2---:R1:W-:Y:S01]  /*48d30*/  @P2 STG.E [R2.64], R229 ;  /* 0x000000e502002986 */ /* 0x0043e2000c101904 */
[----:B------:R-:W-:-:S03]  /*48d40*/  ISETP.LT.AND P2, PT, R143, c[0x0][0x178], !P0 ;  /* 0x00005e008f007a0c */ /* 0x000fc60004741270 */
[----:B------:R2:W-:Y:S01]  /*48d50*/  @P1 STG.E [R226.64], R235 ;  /* 0x000000ebe2001986 */ /* 0x0005e2000c101904 */
[C---:B-1----:R-:W-:Y:S01]  /*48d60*/  IADD3 R2, R0.reuse, c[0x0][0x198], RZ ;  /* 0x0000660000027a10 */ /* 0x042fe20007ffe0ff */
[----:B------:R-:W-:-:S04]  /*48d70*/  IMAD.WIDE R228, R0, 0x4, R6 ;  /* 0x0000000400e47825 */ /* 0x000fc800078e0206 */
[----:B------:R-:W-:-:S04]  /*48d80*/  IMAD.WIDE R224, R2, 0x4, R216 ;  /* 0x0000000402e07825 */ /* 0x000fc800078e02d8 */
[----:B--2---:R-:W-:Y:S01]  /*48d90*/  IMAD.WIDE R226, R2, 0x4, R222 ;  /* 0x0000000402e27825 */ /* 0x004fe200078e02de */
[----:B---3--:R1:W-:Y:S01]  /*48da0*/  @P4 STG.E [R228.64], R242 ;  /* 0x000000f2e4004986 */ /* 0x0083e2000c101904 */
[----:B------:R-:W-:-:S03]  /*48db0*/  ISETP.LT.AND P4, PT, R127, c[0x0][0x178], !P0 ;  /* 0x00005e007f007a0c */ /* 0x000fc60004781270 */
[----:B-1----:R-:W2:Y:S01]  /*48dc0*/  LDL.LU R242, [R1+0x174] ;  /* 0x0001740001f27983 */ /* 0x002ea20000300800 */
[----:B------:R-:W-:-:S03]  /*48dd0*/  IMAD.WIDE R228, R2, 0x4, R220 ;  /* 0x0000000402e47825 */ /* 0x000fc600078e02dc */
[----:B----4-:R1:W-:Y:S04]  /*48de0*/  @P6 STG.E [R224.64], R246 ;  /* 0x000000f6e0006986 */ /* 0x0103e8000c101904 */
[----:B------:R3:W-:Y:S01]  /*48df0*/  @P5 STG.E [R226.64], R245 ;  /* 0x000000f5e2005986 */ /* 0x0007e2000c101904 */
[----:B------:R-:W-:-:S03]  /*48e00*/  ISETP.LT.AND P5, PT, R252, c[0x0][0x178], !P0 ;  /* 0x00005e00fc007a0c */ /* 0x000fc600047a1270 */
[----:B-1----:R-:W4:Y:S01]  /*48e10*/  LDL.LU R246, [R1+0x700] ;  /* 0x0007000001f67983 */ /* 0x002f220000300800 */
[----:B------:R-:W-:-:S03]  /*48e20*/  IMAD.WIDE R224, R2, 0x4, R4 ;  /* 0x0000000402e07825 */ /* 0x000fc600078e0204 */
[----:B---3--:R-:W3:Y:S04]  /*48e30*/  LDL.LU R245, [R1+0x690] ;  /* 0x0006900001f57983 */ /* 0x008ee80000300800 */
[----:B------:R-:W-:Y:S04]  /*48e40*/  @P3 STG.E [R224.64], R244 ;  /* 0x000000f4e0003986 */ /* 0x000fe8000c101904 */
[----:B------:R1:W-:Y:S01]  /*48e50*/  @P2 STG.E [R228.64], R241 ;  /* 0x000000f1e4002986 */ /* 0x0003e2000c101904 */
[----:B------:R-:W-:-:S04]  /*48e60*/  IMAD.WIDE R226, R2, 0x4, R10 ;  /* 0x0000000402e27825 */ /* 0x000fc800078e020a */
[----:B-1----:R-:W-:Y:S01]  /*48e70*/  IMAD.WIDE R228, R2, 0x4, R218 ;  /* 0x0000000402e47825 */ /* 0x002fe200078e02da */
[----:B------:R-:W3:Y:S04]  /*48e80*/  LDL.LU R241, [R1+0x660] ;  /* 0x0006600001f17983 */ /* 0x000ee80000300800 */
[----:B------:R1:W-:Y:S04]  /*48e90*/  @P4 STG.E [R228.64], R233 ;  /* 0x000000e9e4004986 */ /* 0x0003e8000c101904 */
[----:B------:R1:W-:Y:S04]  /*48ea0*/  @P5 STG.E [R226.64], R232 ;  /* 0x000000e8e2005986 */ /* 0x0003e8000c101904 */
[----:B-1----:R-:W3:Y:S04]  /*48eb0*/  LDL.LU R228, [R1+0x580] ;  /* 0x0005800001e47983 */ /* 0x002ee80000300800 */
[----:B------:R-:W3:Y:S04]  /*48ec0*/  LDL.LU R229, [R1+0x500] ;  /* 0x0005000001e57983 */ /* 0x000ee80000300800 */
[----:B------:R-:W3:Y:S04]  /*48ed0*/  LDL.LU R235, [R1+0x410] ;  /* 0x0004100001eb7983 */ /* 0x000ee80000300800 */
[----:B------:R-:W3:Y:S01]  /*48ee0*/  LDL.LU R232, [R1+0x340] ;  /* 0x0003400001e87983 */ /* 0x000ee20000300800 */
[----:B------:R-:W-:-:S02]  /*48ef0*/  IADD3 R3, R110, 0x4, RZ ;  /* 0x000000046e037810 */ /* 0x000fc40007ffe0ff */
[----:B------:R-:W-:Y:S01]  /*48f00*/  ISETP.LT.AND P6, PT, R231, c[0x0][0x178], !P0 ;  /* 0x00005e00e7007a0c */ /* 0x000fe200047c1270 */
[----:B------:R-:W-:Y:S01]  /*48f10*/  IMAD.WIDE R224, R2, 0x4, R8 ;  /* 0x0000000402e07825 */ /* 0x000fe200078e0208 */
[----:B------:R-:W-:Y:S01]  /*48f20*/  ISETP.GE.AND P1, PT, R3, c[0x0][0x17c], PT ;  /* 0x00005f0003007a0c */ /* 0x000fe20003f26270 */
[----:B------:R-:W3:Y:S01]  /*48f30*/  LDL.LU R244, [R1+0x664] ;  /* 0x0006640001f47983 */ /* 0x000ee20000300800 */
[----:B------:R-:W-:Y:S02]  /*48f40*/  ISETP.LT.AND P0, PT, R230, c[0x0][0x178], !P0 ;  /* 0x00005e00e6007a0c */ /* 0x000fe40004701270 */
[----:B------:R-:W-:Y:S01]  /*48f50*/  ISETP.LT.AND P2, PT, R179, c[0x0][0x178], !P1 ;  /* 0x00005e00b3007a0c */ /* 0x000fe20004f41270 */
[----:B------:R-:W3:Y:S01]  /*48f60*/  LDL.LU R233, [R1+0x584] ;  /* 0x0005840001e97983 */ /* 0x000ee20000300800 */
[C---:B------:R-:W-:Y:S02]  /*48f70*/  IADD3 R0, R2.reuse, c[0x0][0x198], RZ ;  /* 0x0000660002007a10 */ /* 0x040fe40007ffe0ff */
[----:B------:R-:W-:Y:S01]  /*48f80*/  ISETP.LT.AND P3, PT, R159, c[0x0][0x178], !P1 ;  /* 0x00005e009f007a0c */ /* 0x000fe20004f61270 */
[----:B------:R-:W-:-:S02]  /*48f90*/  IMAD.WIDE R2, R2, 0x4, R6 ;  /* 0x0000000402027825 */ /* 0x000fc400078e0206 */
[----:B------:R1:W-:Y:S01]  /*48fa0*/  @P6 STG.E [R224.64], R243 ;  /* 0x000000f3e0006986 */ /* 0x0003e2000c101904 */
[----:B------:R-:W-:Y:S01]  /*48fb0*/  ISETP.LT.AND P5, PT, R143, c[0x0][0x178], !P1 ;  /* 0x00005e008f007a0c */ /* 0x000fe20004fa1270 */
[----:B------:R-:W-:-:S04]  /*48fc0*/  IMAD.WIDE R226, R0, 0x4, R222 ;  /* 0x0000000400e27825 */ /* 0x000fc800078e02de */
[----:B-1----:R-:W-:Y:S01]  /*48fd0*/  IMAD.WIDE R224, R0, 0x4, R216 ;  /* 0x0000000400e07825 */ /* 0x002fe200078e02d8 */
[----:B------:R-:W3:Y:S01]  /*48fe0*/  LDL.LU R243, [R1+0x504] ;  /* 0x0005040001f37983 */ /* 0x000ee20000300800 */
[----:B------:R-:W-:-:S03]  /*48ff0*/  ISETP.LT.AND P6, PT, R127, c[0x0][0x178], !P1 ;  /* 0x00005e007f007a0c */ /* 0x000fc60004fc1270 */
[----:B--2---:R1:W-:Y:S01]  /*49000*/  @P0 STG.E [R2.64], R242 ;  /* 0x000000f202000986 */ /* 0x0043e2000c101904 */
[----:B------:R-:W-:-:S03]  /*49010*/  ISETP.LT.AND P0, PT, R111, c[0x0][0x178], !P1 ;  /* 0x00005e006f007a0c */ /* 0x000fc60004f01270 */
[----:B-1----:R-:W2:Y:S04]  /*49020*/  LDL.LU R242, [R1+0x414] ;  /* 0x0004140001f27983 */ /* 0x002ea80000300800 */
[----:B----4-:R1:W-:Y:S01]  /*49030*/  @P2 STG.E [R224.64], R246 ;  /* 0x000000f6e0002986 */ /* 0x0103e2000c101904 */
[----:B------:R-:W-:-:S03]  /*49040*/  ISETP.LT.AND P2, PT, R231, c[0x0][0x178], !P1 ;  /* 0x00005e00e7007a0c */ /* 0x000fc60004f41270 */
[----:B---3--:R3:W-:Y:S01]  /*49050*/  @P3 STG.E [R226.64], R245 ;  /* 0x000000f5e2003986 */ /* 0x0087e2000c101904 */
[----:B------:R-:W-:-:S03]  /*49060*/  ISETP.LT.AND P3, PT, R252, c[0x0][0x178], !P1 ;  /* 0x00005e00fc007a0c */ /* 0x000fc60004f61270 */
[----:B-1----:R-:W4:Y:S01]  /*49070*/  LDL.LU R246, [R1+0x704] ;  /* 0x0007040001f67983 */ /* 0x002f220000300800 */
[----:B------:R-:W-:Y:S01]  /*49080*/  IADD3 R2, R110, 0x5, RZ ;  /* 0x000000056e027810 */ /* 0x000fe20007ffe0ff */
[C---:B------:R-:W-:Y:S02]  /*49090*/  IMAD.WIDE R224, R0.reuse, 0x4, R4 ;  /* 0x0000000400e07825 */ /* 0x040fe400078e0204 */
[----:B---3--:R-:W3:Y:S02]  /*490a0*/  LDL.LU R245, [R1+0x694] ;  /* 0x0006940001f57983 */ /* 0x008ee40000300800 */
[----:B------:R-:W-:Y:S01]  /*490b0*/  IMAD.WIDE R226, R0, 0x4, R220 ;  /* 0x0000000400e27825 */ /* 0x000fe200078e02dc */
[----:B------:R-:W-:-:S03]  /*490c0*/  ISETP.GE.AND P4, PT, R2, c[0x0][0x17c], PT ;  /* 0x00005f0002007a0c */ /* 0x000fc60003f86270 */
[C---:B------:R-:W-:Y:S01]  /*490d0*/  IMAD.WIDE R2, R0.reuse, 0x4, R218 ;  /* 0x0000000400027825 */ /* 0x040fe200078e02da */
[----:B------:R1:W-:Y:S03]  /*490e0*/  @P0 STG.E [R224.64], R241 ;  /* 0x000000f1e0000986 */ /* 0x0003e6000c101904 */
[C---:B-1----:R-:W-:Y:S01]  /*490f0*/  IMAD.WIDE R224, R0.reuse, 0x4, R10 ;  /* 0x0000000400e07825 */ /* 0x042fe200078e020a */
[----:B------:R-:W2:Y:S04]  /*49100*/  LDL.LU R241, [R1+0x1f7c] ;  /* 0x001f7c0001f17983 */ /* 0x000ea80000300800 */
[----:B------:R1:W-:Y:S04]  /*49110*/  @P5 STG.E [R226.64], R228 ;  /* 0x000000e4e2005986 */ /* 0x0003e8000c101904 */
[----:B------:R-:W-:Y:S04]  /*49120*/  @P6 STG.E [R2.64], R229 ;  /* 0x000000e502006986 */ /* 0x000fe8000c101904 */
[----:B------:R-:W-:Y:S01]  /*49130*/  @P3 STG.E [R224.64], R235 ;  /* 0x000000ebe0003986 */ /* 0x000fe2000c101904 */
[----:B-1----:R-:W-:-:S05]  /*49140*/  IMAD.WIDE R226, R0, 0x4, R8 ;  /* 0x0000000400e27825 */ /* 0x002fca00078e0208 */
[----:B------:R1:W-:Y:S04]  /*49150*/  @P2 STG.E [R226.64], R232 ;  /* 0x000000e8e2002986 */ /* 0x0003e8000c101904 */
[----:B-1----:R-:W2:Y:S01]  /*49160*/  LDL.LU R232, [R1+0x344] ;  /* 0x0003440001e87983 */ /* 0x002ea20000300800 */
[----:B------:R-:W-:Y:S02]  /*49170*/  ISETP.LT.AND P1, PT, R230, c[0x0][0x178], !P1 ;  /* 0x00005e00e6007a0c */ /* 0x000fe40004f21270 */
[----:B------:R-:W-:Y:S01]  /*49180*/  ISETP.LT.AND P0, PT, R179, c[0x0][0x178], !P4 ;  /* 0x00005e00b3007a0c */ /* 0x000fe20006701270 */
[C---:B------:R-:W-:Y:S01]  /*49190*/  IMAD.WIDE R2, R0.reuse, 0x4, R6 ;  /* 0x0000000400027825 */ /* 0x040fe200078e0206 */
[----:B------:R-:W-:Y:S02]  /*491a0*/  IADD3 R0, R0, c[0x0][0x198], RZ ;  /* 0x0000660000007a10 */ /* 0x000fe40007ffe0ff */
[----:B------:R-:W-:-:S02]  /*491b0*/  ISETP.LT.AND P2, PT, R159, c[0x0][0x178], !P4 ;  /* 0x00005e009f007a0c */ /* 0x000fc40006741270 */
[----:B------:R-:W-:Y:S02]  /*491c0*/  ISETP.LT.AND P5, PT, R111, c[0x0][0x178], !P4 ;  /* 0x00005e006f007a0c */ /* 0x000fe400067a1270 */
[----:B------:R-:W-:-:S03]  /*491d0*/  ISETP.LT.AND P6, PT, R143, c[0x0][0x178], !P4 ;  /* 0x00005e008f007a0c */ /* 0x000fc600067c1270 */
[----:B------:R1:W-:Y:S01]  /*491e0*/  @P1 STG.E [R2.64], R240 ;  /* 0x000000f002001986 */ /* 0x0003e2000c101904 */
[----:B------:R-:W-:Y:S01]  /*491f0*/  ISETP.LT.AND P3, PT, R127, c[0x0][0x178], !P4 ;  /* 0x00005e007f007a0c */ /* 0x000fe20006761270 */
[----:B------:R-:W-:Y:S01]  /*49200*/  IMAD.WIDE R226, R0, 0x4, R222 ;  /* 0x0000000400e27825 */ /* 0x000fe200078e02de */
[----:B------:R-:W-:Y:S02]  /*49210*/  ISETP.LT.AND P1, PT, R252, c[0x0][0x178], !P4 ;  /* 0x00005e00fc007a0c */ /* 0x000fe40006721270 */
[----:B------:R-:W-:Y:S01]  /*49220*/  IADD3 R224, R110, 0x6, RZ ;  /* 0x000000066ee07810 */ /* 0x000fe20007ffe0ff */
[C---:B-1----:R-:W-:Y:S01]  /*49230*/  IMAD.WIDE R2, R0.reuse, 0x4, R216 ;  /* 0x0000000400027825 */ /* 0x042fe200078e02d8 */
[----:B------:R-:W-:Y:S02]  /*49240*/  IADD3 R228, R0, c[0x0][0x198], RZ ;  /* 0x0000660000e47a10 */ /* 0x000fe40007ffe0ff */
[----:B------:R-:W-:Y:S02]  /*49250*/  IADD3 R229, R110, 0x7, RZ ;  /* 0x000000076ee57810 */ /* 0x000fe40007ffe0ff */
[----:B----4-:R1:W-:Y:S01]  /*49260*/  @P0 STG.E [R2.64], R246 ;  /* 0x000000f602000986 */ /* 0x0103e2000c101904 */
[----:B------:R-:W-:Y:S01]  /*49270*/  ISETP.GE.AND P0, PT, R224, c[0x0][0x17c], PT ;  /* 0x00005f00e0007a0c */ /* 0x000fe20003f06270 */
[----:B------:R-:W-:-:S02]  /*49280*/  IMAD.WIDE R224, R0, 0x4, R220 ;  /* 0x0000000400e07825 */ /* 0x000fc400078e02dc */
[----:B---3--:R3:W-:Y:S01]  /*49290*/  @P2 STG.E [R226.64], R245 ;  /* 0x000000f5e2002986 */ /* 0x0087e2000c101904 */
[----:B------:R-:W-:Y:S01]  /*492a0*/  ISETP.LT.AND P2, PT, R231, c[0x0][0x178], !P4 ;  /* 0x00005e00e7007a0c */ /* 0x000fe20006741270 */
[----:B-1----:R-:W-:Y:S01]  /*492b0*/  IMAD.WIDE R2, R0, 0x4, R4 ;  /* 0x0000000400027825 */ /* 0x002fe200078e0204 */
[----:B------:R-:W-:-:S03]  /*492c0*/  ISETP.LT.AND P4, PT, R230, c[0x0][0x178], !P4 ;  /* 0x00005e00e6007a0c */ /* 0x000fc60006781270 */
[C---:B---3--:R-:W-:Y:S01]  /*492d0*/  IMAD.WIDE R226, R0.reuse, 0x4, R218 ;  /* 0x0000000400e27825 */ /* 0x048fe200078e02da */
[----:B------:R1:W-:Y:S04]  /*492e0*/  @P5 STG.E [R2.64], R244 ;  /* 0x000000f402005986 */ /* 0x0003e8000c101904 */
[----:B------:R3:W-:Y:S04]  /*492f0*/  @P6 STG.E [R224.64], R233 ;  /* 0x000000e9e0006986 */ /* 0x0007e8000c101904 */
[----:B------:R4:W-:Y:S01]  /*49300*/  @P3 STG.E [R226.64], R243 ;  /* 0x000000f3e2003986 */ /* 0x0009e2000c101904 */
[----:B-1----:R-:W-:-:S04]  /*49310*/  IMAD.WIDE R2, R0, 0x4, R10 ;  /* 0x0000000400027825 */ /* 0x002fc800078e020a */
[C---:B---3--:R-:W-:Y:S01]  /*49320*/  IMAD.WIDE R224, R0.reuse, 0x4, R6 ;  /* 0x0000000400e07825 */ /* 0x048fe200078e0206 */
[----:B--2---:R1:W-:Y:S04]  /*49330*/  @P1 STG.E [R2.64], R242 ;  /* 0x000000f202001986 */ /* 0x0043e8000c101904 */
[----:B----4-:R-:W2:Y:S04]  /*49340*/  LDL.LU R243, [R1+0x720] ;  /* 0x0007200001f37983 */ /* 0x010ea80000300800 */
[----:B-1----:R-:W3:Y:S01]  /*49350*/  LDL.LU R242, [R1+0x670] ;  /* 0x0006700001f27983 */ /* 0x002ee20000300800 */
[----:B------:R-:W-:-:S03]  /*49360*/  IMAD.WIDE R2, R0, 0x4, R8 ;  /* 0x0000000400027825 */ /* 0x000fc600078e0208 */
[----:B------:R-:W4:Y:S04]  /*49370*/  LDL.LU R0, [R1+0x6f0] ;  /* 0x0006f00001007983 */ /* 0x000f280000300800 */
[----:B------:R-:W2:Y:S04]  /*49380*/  LDL.LU R240, [R1+0x764] ;  /* 0x0007640001f07983 */ /* 0x000ea80000300800 */
[----:B------:R-:W2:Y:S04]  /*49390*/  LDL.LU R235, [R1+0x724] ;  /* 0x0007240001eb7983 */ /* 0x000ea80000300800 */
[----:B------:R-:W2:Y:S04]  /*493a0*/  LDL.LU R246, [R1+0x714] ;  /* 0x0007140001f67983 */ /* 0x000ea80000300800 */
[----:B------:R-:W2:Y:S04]  /*493b0*/  LDL.LU R245, [R1+0x6f4] ;  /* 0x0006f40001f57983 */ /* 0x000ea80000300800 */
[----:B------:R-:W2:Y:S04]  /*493c0*/  LDL.LU R244, [R1+0x674] ;  /* 0x0006740001f47983 */ /* 0x000ea80000300800 */
[----:B------:R1:W-:Y:S01]  /*493d0*/  @P2 STG.E [R2.64], R232 ;  /* 0x000000e802002986 */ /* 0x0003e2000c101904 */
[----:B------:R-:W-:-:S03]  /*493e0*/  ISETP.GE.AND P2, PT, R229, c[0x0][0x17c], PT ;  /* 0x00005f00e5007a0c */ /* 0x000fc60003f46270 */
[----:B------:R-:W2:Y:S04]  /*493f0*/  LDL.LU R233, [R1+0x614] ;  /* 0x0006140001e97983 */ /* 0x000ea80000300800 */
[----:B------:R1:W-:Y:S04]  /*49400*/  @P4 STG.E [R224.64], R241 ;  /* 0x000000f1e0004986 */ /* 0x0003e8000c101904 */
[----:B-1----:R-:W2:Y:S04]  /*49410*/  LDL.LU R232, [R1+0x534] ;  /* 0x0005340001e87983 */ /* 0x002ea80000300800 */
[----:B------:R-:W2:Y:S04]  /*49420*/  LDL.LU R229, [R1+0x4f0] ;  /* 0x0004f00001e57983 */ /* 0x000ea80000300800 */
[----:B------:R-:W2:Y:S01]  /*49430*/  LDL.LU R225, [R1+0x760] ;  /* 0x0007600001e17983 */ /* 0x000ea20000300800 */
[----:B------:R-:W-:-:S02]  /*49440*/  ISETP.LT.AND P6, PT, R179, c[0x0][0x178], !P0 ;  /* 0x00005e00b3007a0c */ /* 0x000fc400047c1270 */
[----:B------:R-:W-:Y:S01]  /*49450*/  ISETP.LT.AND P5, PT, R159, c[0x0][0x178], !P0 ;  /* 0x00005e009f007a0c */ /* 0x000fe200047a1270 */
[C---:B------:R-:W-:Y:S01]  /*49460*/  IMAD.WIDE R226, R228.reuse, 0x4, R216 ;  /* 0x00000004e4e27825 */ /* 0x040fe200078e02d8 */
[----:B------:R-:W3:Y:S03]  /*49470*/  LDL.LU R241, [R1+0x530] ;  /* 0x0005300001f17983 */ /* 0x000ee60000300800 */
[----:B------:R-:W-:Y:S01]  /*49480*/  IMAD.WIDE R2, R228, 0x4, R222 ;  /* 0x00000004e4027825 */ /* 0x000fe200078e02de */
[----:B------:R-:W-:-:S05]  /*49490*/  ISETP.LT.AND P3, PT, R111, c[0x0][0x178], !P0 ;  /* 0x00005e006f007a0c */ /* 0x000fca0004761270 */
[----:B--2---:R-:W-:Y:S04]  /*494a0*/  @P6 STG.E [R226.64], R225 ;  /* 0x000000e1e2006986 */ /* 0x004fe8000c101904 */
[----:B------:R1:W-:Y:S04]  /*494b0*/  @P5 STG.E [R2.64], R243 ;  /* 0x000000f302005986 */ /* 0x0003e8000c101904 */
[----:B-1----:R-:W2:Y:S04]  /*494c0*/  LDL.LU R243, [R1+0x1f78] ;  /* 0x001f780001f37983 */ /* 0x002ea80000300800 */
[----:B------:R-:W2:Y:S01]  /*494d0*/  LDL.LU R3, [R1+0x710] ;  /* 0x0007100001037983 */ /* 0x000ea20000300800 */
[----:B------:R-:W-:Y:S01]  /*494e0*/  ISETP.LT.AND P1, PT, R143, c[0x0][0x178], !P0 ;  /* 0x00005e008f007a0c */ /* 0x000fe20004721270 */
[----:B------:R-:W-:Y:S01]  /*494f0*/  IMAD.WIDE R224, R228, 0x4, R4 ;  /* 0x00000004e4e07825 */ /* 0x000fe200078e0204 */
[----:B------:R-:W-:-:S03]  /*49500*/  ISETP.LT.AND P4, PT, R127, c[0x0][0x178], !P0 ;  /* 0x00005e007f007a0c */ /* 0x000fc60004781270 */
[C---:B------:R-:W-:Y:S01]  /*49510*/  IMAD.WIDE R226, R228.reuse, 0x4, R220 ;  /* 0x00000004e4e27825 */ /* 0x040fe200078e02dc */
[----:B--2---:R-:W-:Y:S07]  /*49520*/  @P3 STG.E [R224.64], R3 ;  /* 0x00000003e0003986 */ /* 0x004fee000c101904 */
[----:B----4-:R1:W-:Y:S02]  /*49530*/  @P1 STG.E [R226.64], R0 ;  /* 0x00000000e2001986 */ /* 0x0103e4000c101904 */
[C---:B-1----:R-:W-:Y:S01]  /*49540*/  IMAD.WIDE R226, R228.reuse, 0x4, R218 ;  /* 0x00000004e4e27825 */ /* 0x042fe200078e02da */
[----:B------:R-:W-:-:S03]  /*49550*/  IADD3 R0, R228, c[0x0][0x198], RZ ;  /* 0x00006600e4007a10 */ /* 0x000fc60007ffe0ff */
[C---:B------:R-:W-:Y:S01]  /*49560*/  IMAD.WIDE R2, R228.reuse, 0x4, R10 ;  /* 0x00000004e4027825 */ /* 0x040fe200078e020a */
[----:B---3--:R1:W-:Y:S03]  /*49570*/  @P4 STG.E [R226.64], R242 ;  /* 0x000000f2e2004986 */ /* 0x0083e6000c101904 */
[C---:B------:R-:W-:Y:S01]  /*49580*/  IMAD.WIDE R224, R228.reuse, 0x4, R8 ;  /* 0x00000004e4e07825 */ /* 0x040fe200078e0208 */
[----:B-1----:R-:W2:Y:S03]  /*49590*/  LDL.LU R242, [R1+0x1f74] ;  /* 0x001f740001f27983 */ /* 0x002ea60000300800 */
[----:B------:R-:W-:Y:S02]  /*495a0*/  IMAD.WIDE R226, R228, 0x4, R6 ;  /* 0x00000004e4e27825 */ /* 0x000fe400078e0206 */
[----:B------:R-:W3:Y:S01]  /*495b0*/  LDL.LU R228, [R1+0x610] ;  /* 0x0006100001e47983 */ /* 0x000ee20000300800 */
[----:B------:R-:W-:-:S02]  /*495c0*/  ISETP.LT.AND P5, PT, R252, c[0x0][0x178], !P0 ;  /* 0x00005e00fc007a0c */ /* 0x000fc400047a1270 */
[----:B------:R-:W-:Y:S02]  /*495d0*/  ISETP.LT.AND P6, PT, R231, c[0x0][0x178], !P0 ;  /* 0x00005e00e7007a0c */ /* 0x000fe400047c1270 */
[----:B------:R-:W-:Y:S02]  /*495e0*/  ISETP.LT.AND P0, PT, R230, c[0x0][0x178], !P0 ;  /* 0x00005e00e6007a0c */ /* 0x000fe40004701270 */
[----:B------:R-:W-:Y:S02]  /*495f0*/  ISETP.LT.AND P1, PT, R179, c[0x0][0x178], !P2 ;  /* 0x00005e00b3007a0c */ /* 0x000fe40005721270 */
[----:B------:R-:W-:-:S05]  /*49600*/  ISETP.LT.AND P3, PT, R159, c[0x0][0x178], !P2 ;  /* 0x00005e009f007a0c */ /* 0x000fca0005761270 */
[----:B---3--:R1:W-:Y:S01]  /*49610*/  @P5 STG.E [R2.64], R228 ;  /* 0x000000e402005986 */ /* 0x0083e2000c101904 */
[----:B------:R-:W-:-:S03]  /*49620*/  ISETP.LT.AND P5, PT, R143, c[0x0][0x178], !P2 ;  /* 0x00005e008f007a0c */ /* 0x000fc600057a1270 */
[----:B------:R3:W-:Y:S04]  /*49630*/  @P6 STG.E [R224.64], R241 ;  /* 0x000000f1e0006986 */ /* 0x0007e8000c101904 */
[----:B------:R4:W-:Y:S01]  /*49640*/  @P0 STG.E [R226.64], R229 ;  /* 0x000000e5e2000986 */ /* 0x0009e2000c101904 */
[----:B------:R-:W-:Y:S01]  /*49650*/  ISETP.LT.AND P0, PT, R111, c[0x0][0x178], !P2 ;  /* 0x00005e006f007a0c */ /* 0x000fe20005701270 */
[----:B-1----:R-:W-:-:S04]  /*49660*/  IMAD.WIDE R2, R0, 0x4, R216 ;  /* 0x0000000400027825 */ /* 0x002fc800078e02d8 */
[----:B---3--:R-:W-:Y:S01]  /*49670*/  IMAD.WIDE R224, R0, 0x4, R222 ;  /* 0x0000000400e07825 */ /* 0x008fe200078e02de */
[----:B------:R1:W-:Y:S01]  /*49680*/  @P1 STG.E [R2.64], R240 ;  /* 0x000000f002001986 */ /* 0x0003e2000c101904 */
[----:B------:R-:W-:-:S03]  /*49690*/  ISETP.LT.AND P6, PT, R127, c[0x0][0x178], !P2 ;  /* 0x00005e007f007a0c */ /* 0x000fc600057c1270 */
[----:B------:R3:W-:Y:S01]  /*496a0*/  @P3 STG.E [R224.64], R235 ;  /* 0x000000ebe0003986 */ /* 0x0007e2000c101904 */
[----:B------:R-:W-:Y:S01]  /*496b0*/  ISETP.LT.AND P3, PT, R252, c[0x0][0x178], !P2 ;  /* 0x00005e00fc007a0c */ /* 0x000fe20005761270 */
[----:B----4-:R-:W-:Y:S01]  /*496c0*/  IMAD.WIDE R226, R0, 0x4, R220 ;  /* 0x0000000400e27825 */ /* 0x010fe200078e02dc */
[----:B------:R-:W-:Y:S01]  /*496d0*/  ISETP.LT.AND P1, PT, R231, c[0x0][0x178], !P2 ;  /* 0x00005e00e7007a0c */ /* 0x000fe20005721270 */
[----:B------:R-:W4:Y:S01]  /*496e0*/  LDL.LU R241, [R1+0x358] ;  /* 0x0003580001f17983 */ /* 0x000f220000300800 */
[----:B-1----:R-:W-:Y:S01]  /*496f0*/  IADD3 R2, R110, 0x8, RZ ;  /* 0x000000086e027810 */ /* 0x002fe20007ffe0ff */
[----:B---3--:R-:W-:-:S03]  /*49700*/  IMAD.WIDE R224, R0, 0x4, R4 ;  /* 0x0000000400e07825 */ /* 0x008fc600078e0204 */
[----:B------:R-:W-:Y:S01]  /*49710*/  ISETP.GE.AND P4, PT, R2, c[0x0][0x17c], PT ;  /* 0x00005f0002007a0c */ /* 0x000fe20003f86270 */
[----:B------:R-:W3:Y:S01]  /*49720*/  LDL.LU R235, [R1+0x318] ;  /* 0x0003180001eb7983 */ /* 0x000ee20000300800 */
[----:B------:R-:W-:-:S03]  /*49730*/  IMAD.WIDE R2, R0, 0x4, R218 ;  /* 0x0000000400027825 */ /* 0x000fc600078e02da */
[----:B------:R1:W-:Y:S04]  /*49740*/  @P0 STG.E [R224.64], R246 ;  /* 0x000000f6e0000986 */ /* 0x0003e8000c101904 */
[----:B------:R2:W-:Y:S04]  /*49750*/  @P5 STG.E [R226.64], R245 ;  /* 0x000000f5e2005986 */ /* 0x0005e8000c101904 */
[----:B------:R-:W-:Y:S01]  /*49760*/  @P6 STG.E [R2.64], R244 ;  /* 0x000000f402006986 */ /* 0x000fe2000c101904 */
[----:B-1----:R-:W-:-:S03]  /*49770*/  IMAD.WIDE R224, R0, 0x4, R8 ;  /* 0x0000000400e07825 */ /* 0x002fc600078e0208 */
[----:B------:R-:W3:Y:S01]  /*49780*/  LDL.LU R229, [R1+0x278] ;  /* 0x0002780001e57983 */ /* 0x000ee20000300800 */
[----:B--2---:R-:W-:-:S03]  /*49790*/  IMAD.WIDE R226, R0, 0x4, R10 ;  /* 0x0000000400e27825 */ /* 0x004fc600078e020a */
[----:B------:R-:W2:Y:S04]  /*497a0*/  LDL.LU R246, [R1+0x258] ;  /* 0x0002580001f67983 */ /* 0x000ea80000300800 */
[----:B------:R-:W-:Y:S04]  /*497b0*/  @P3 STG.E [R226.64], R233 ;  /* 0x000000e9e2003986 */ /* 0x000fe8000c101904 */
[----:B------:R-:W2:Y:S04]  /*497c0*/  LDL.LU R245, [R1+0x248] ;  /* 0x0002480001f57983 */ /* 0x000ea80000300800 */
[----:B------:R1:W-:Y:S04]  /*497d0*/  @P1 STG.E [R224.64], R232 ;  /* 0x000000e8e0001986 */ /* 0x0003e8000c101904 */
[----:B-1----:R-:W2:Y:S01]  /*497e0*/  LDL.LU R225, [R1+0x408] ;  /* 0x0004080001e17983 */ /* 0x002ea20000300800 */
[----:B------:R-:W-:-:S02]  /*497f0*/  ISETP.LT.AND P2, PT, R230, c[0x0][0x178], !P2 ;  /* 0x00005e00e6007a0c */ /* 0x000fc40005741270 */
[----:B------:R-:W-:Y:S01]  /*49800*/  ISETP.LT.AND P0, PT, R179, c[0x0][0x178], !P4 ;  /* 0x00005e00b3007a0c */ /* 0x000fe20006701270 */
[C---:B------:R-:W-:Y:S01]  /*49810*/  IMAD.WIDE R2, R0.reuse, 0x4, R6 ;  /* 0x0000000400027825 */ /* 0x040fe200078e0206 */
[----:B------:R-:W-:Y:S01]  /*49820*/  IADD3 R228, R0, c[0x0][0x198], RZ ;  /* 0x0000660000e47a10 */ /* 0x000fe20007ffe0ff */
[----:B------:R-:W3:Y:S01]  /*49830*/  LDL.LU R240, [R1+0xa8] ;  /* 0x0000a80001f07983 */ /* 0x000ee20000300800 */
[----:B------:R-:W-:Y:S02]  /*49840*/  ISETP.LT.AND P1, PT, R159, c[0x0][0x178], !P4 ;  /* 0x00005e009f007a0c */ /* 0x000fe40006721270 */
[----:B------:R-:W-:Y:S02]  /*49850*/  ISETP.LT.AND P5, PT, R111, c[0x0][0x178], !P4 ;  /* 0x00005e006f007a0c */ /* 0x000fe400067a1270 */
[----:B------:R-:W-:-:S03]  /*49860*/  ISETP.LT.AND P6, PT, R143, c[0x0][0x178], !P4 ;  /* 0x00005e008f007a0c */ /* 0x000fc600067c1270 */
[----:B------:R1:W-:Y:S01]  /*49870*/  @P2 STG.E [R2.64], R243 ;  /* 0x000000f302002986 */ /* 0x0003e2000c101904 */
[----:B------:R-:W-:Y:S01]  /*49880*/  ISETP.LT.AND P3, PT, R127, c[0x0][0x178], !P4 ;  /* 0x00005e007f007a0c */ /* 0x000fe20006761270 */
[----:B------:R-:W-:Y:S01]  /*49890*/  IMAD.WIDE R226, R228, 0x4, R222 ;  /* 0x00000004e4e27825 */ /* 0x000fe200078e02de */
[----:B------:R-:W-:Y:S01]  /*498a0*/  ISETP.LT.AND P2, PT, R252, c[0x0][0x178], !P4 ;  /* 0x00005e00fc007a0c */ /* 0x000fe20006741270 */
[----:B------:R-:W3:Y:S02]  /*498b0*/  LDL.LU R232, [R1+0x40c] ;  /* 0x00040c0001e87983 */ /* 0x000ee40000300800 */
[----:B-1----:R-:W-:Y:S02]  /*498c0*/  IMAD.WIDE R2, R228, 0x4, R216 ;  /* 0x00000004e4027825 */ /* 0x002fe400078e02d8 */
[----:B------:R-:W3:Y:S01]  /*498d0*/  LDL.LU R243, [R1+0x27c] ;  /* 0x00027c0001f37983 */ /* 0x000ee20000300800 */
[----:B------:R-:W-:-:S03]  /*498e0*/  IADD3 R0, R110, 0x9, RZ ;  /* 0x000000096e007810 */ /* 0x000fc60007ffe0ff */
[----:B------:R-:W3:Y:S04]  /*498f0*/  LDL.LU R244, [R1+0x1ac] ;  /* 0x0001ac0001f47983 */ /* 0x000ee80000300800 */
[----:B------:R-:W3:Y:S04]  /*49900*/  LDL.LU R233, [R1+0xac] ;  /* 0x0000ac0001e97983 */ /* 0x000ee80000300800 */
[----:B--2---:R1:W-:Y:S04]  /*49910*/  @P0 STG.E [R2.64], R225 ;  /* 0x000000e102000986 */ /* 0x0043e8000c101904 */
[----:B----4-:R2:W-:Y:S01]  /*49920*/  @P1 STG.E [R226.64], R241 ;  /* 0x000000f1e2001986 */ /* 0x0105e2000c101904 */
[----:B-1----:R-:W-:-:S04]  /*49930*/  IMAD.WIDE R2, R228, 0x4, R4 ;  /* 0x00000004e4027825 */ /* 0x002fc800078e0204 */
[C---:B------:R-:W-:Y:S01]  /*49940*/  IMAD.WIDE R224, R228.reuse, 0x4, R220 ;  /* 0x00000004e4e07825 */ /* 0x040fe200078e02dc */
[----:B---3--:R1:W-:Y:S03]  /*49950*/  @P5 STG.E [R2.64], R235 ;  /* 0x000000eb02005986 */ /* 0x0083e6000c101904 */
[----:B--2---:R-:W-:Y:S01]  /*49960*/  IMAD.WIDE R226, R228, 0x4, R218 ;  /* 0x00000004e4e27825 */ /* 0x004fe200078e02da */
[----:B------:R-:W2:Y:S01]  /*49970*/  LDL.LU R241, [R1+0x35c] ;  /* 0x00035c0001f17983 */ /* 0x000ea20000300800 */
[----:B------:R-:W-:-:S03]  /*49980*/  ISETP.GE.AND P0, PT, R0, c[0x0][0x17c], PT ;  /* 0x00005f0000007a0c */ /* 0x000fc60003f06270 */
[----:B------:R-:W-:Y:S01]  /*49990*/  @P6 STG.E [R224.64], R229 ;  /* 0x000000e5e0006986 */ /* 0x000fe2000c101904 */
[----:B-1----:R-:W-:-:S03]  /*499a0*/  IMAD.WIDE R2, R228, 0x4, R10 ;  /* 0x00000004e4027825 */ /* 0x002fc600078e020a */
[----:B------:R-:W3:Y:S01]  /*499b0*/  LDL.LU R235, [R1+0x31c] ;  /* 0x00031c0001eb7983 */ /* 0x000ee20000300800 */
[----:B------:R-:W-:-:S03]  /*499c0*/  IADD3 R0, R228, c[0x0][0x198], RZ ;  /* 0x00006600e4007a10 */ /* 0x000fc60007ffe0ff */
[----:B------:R1:W-:Y:S04]  /*499d0*/  @P3 STG.E [R226.64], R246 ;  /* 0x000000f6e2003986 */ /* 0x0003e8000c101904 */
[----:B------:R4:W-:Y:S04]  /*499e0*/  @P2 STG.E [R2.64], R245 ;  /* 0x000000f502002986 */ /* 0x0009e8000c101904 */
[----:B-1----:R-:W2:Y:S01]  /*499f0*/  LDL.LU R246, [R1+0x25c] ;  /* 0x00025c0001f67983 */ /* 0x002ea20000300800 */
[----:B------:R-:W-:-:S03]  /*49a00*/  IMAD.WIDE R226, R228, 0x4, R6 ;  /* 0x00000004e4e27825 */ /* 0x000fc600078e0206 */
[----:B----4-:R-:W4:Y:S01]  /*49a10*/  LDL.LU R245, [R1+0x24c] ;  /* 0x00024c0001f57983 */ /* 0x010f220000300800 */
[----:B------:R-:W-:-:S03]  /*49a20*/  IMAD.WIDE R2, R228, 0x4, R8 ;  /* 0x00000004e4027825 */ /* 0x000fc600078e0208 */
[----:B------:R-:W2:Y:S01]  /*49a30*/  LDL.LU R228, [R1+0x1a8] ;  /* 0x0001a80001e47983 */ /* 0x000ea20000300800 */
[----:B------:R-:W-:Y:S02]  /*49a40*/  ISETP.LT.AND P1, PT, R231, c[0x0][0x178], !P4 ;  /* 0x00005e00e7007a0c */ /* 0x000fe40006721270 */
[----:B------:R-:W-:Y:S02]  /*49a50*/  ISETP.LT.AND P4, PT, R230, c[0x0][0x178], !P4 ;  /* 0x00005e00e6007a0c */ /* 0x000fe40006781270 */
[----:B------:R-:W-:Y:S02]  /*49a60*/  ISETP.LT.AND P6, PT, R179, c[0x0][0x178], !P0 ;  /* 0x00005e00b3007a0c */ /* 0x000fe400047c1270 */
[----:B------:R-:W-:Y:S02]  /*49a70*/  ISETP.LT.AND P5, PT, R159, c[0x0][0x178], !P0 ;  /* 0x00005e009f007a0c */ /* 0x000fe400047a1270 */
[----:B------:R-:W-:Y:S01]  /*49a80*/  ISETP.LT.AND P3, PT, R111, c[0x0][0x178], !P0 ;  /* 0x00005e006f007a0c */ /* 0x000fe20004761270 */
[----:B------:R-:W-:Y:S01]  /*49a90*/  IMAD.WIDE R224, R0, 0x4, R216 ;  /* 0x0000000400e07825 */ /* 0x000fe200078e02d8 */
[----:B------:R-:W-:-:S02]  /*49aa0*/  ISETP.LT.AND P2, PT, R143, c[0x0][0x178], !P0 ;  /* 0x00005e008f007a0c */ /* 0x000fc40004741270 */
[----:B------:R-:W-:Y:S01]  /*49ab0*/  IADD3 R229, R110, 0xa, RZ ;  /* 0x0000000a6ee57810 */ /* 0x000fe20007ffe0ff */
[----:B--2---:R1:W-:Y:S04]  /*49ac0*/  @P1 STG.E [R2.64], R228 ;  /* 0x000000e402001986 */ /* 0x0043e8000c101904 */
[----:B------:R2:W-:Y:S04]  /*49ad0*/  @P4 STG.E [R226.64], R240 ;  /* 0x000000f0e2004986 */ /* 0x0005e8000c101904 */
[----:B------:R3:W-:Y:S01]  /*49ae0*/  @P6 STG.E [R224.64], R232 ;  /* 0x000000e8e0006986 */ /* 0x0007e2000c101904 */
[----:B-1----:R-:W-:-:S03]  /*49af0*/  IMAD.WIDE R2, R0, 0x4, R222 ;  /* 0x0000000400027825 */ /* 0x002fc600078e02de */
[----:B--2---:R-:W2:Y:S01]  /*49b00*/  LDL.LU R240, [R1+0x5f8] ;  /* 0x0005f80001f07983 */ /* 0x004ea20000300800 */
[----:B------:R-:W-:-:S03]  /*49b10*/  IMAD.WIDE R226, R0, 0x4, R220 ;  /* 0x0000000400e27825 */ /* 0x000fc600078e02dc */
[----:B---3--:R-:W3:Y:S01]  /*49b20*/  LDL.LU R232, [R1+0x518] ;  /* 0x0005180001e87983 */ /* 0x008ee20000300800 */
[----:B------:R-:W-:-:S03]  /*49b30*/  IMAD.WIDE R224, R0, 0x4, R4 ;  /* 0x0000000400e07825 */ /* 0x000fc600078e0204 */
[----:B------:R-:W-:Y:S04]  /*49b40*/  @P5 STG.E [R2.64], R241 ;  /* 0x000000f102005986 */ /* 0x000fe8000c101904 */
[----:B------:R-:W-:Y:S04]  /*49b50*/  @P3 STG.E [R224.64], R235 ;  /* 0x000000ebe0003986 */ /* 0x000fe8000c101904 */
[----:B------:R1:W-:Y:S04]  /*49b60*/  @P2 STG.E [R226.64], R243 ;  /* 0x000000f3e2002986 */ /* 0x0003e8000c101904 */
[----:B-1----:R-:W3:Y:S01]  /*49b70*/  LDL.LU R243, [R1+0x4e8] ;  /* 0x0004e80001f37983 */ /* 0x002ee20000300800 */
[----:B------:R-:W-:-:S02]  /*49b80*/  ISETP.LT.AND P4, PT, R127, c[0x0][0x178], !P0 ;  /* 0x00005e007f007a0c */ /* 0x000fc40004781270 */
[----:B------:R-:W-:Y:S02]  /*49b90*/  ISETP.LT.AND P5, PT, R252, c[0x0][0x178], !P0 ;  /* 0x00005e00fc007a0c */ /* 0x000fe400047a1270 */
[----:B------:R-:W-:Y:S02]  /*49ba0*/  ISETP.LT.AND P6, PT, R231, c[0x0][0x178], !P0 ;  /* 0x00005e00e7007a0c */ /* 0x000fe400047c1270 */
[----:B------:R-:W-:Y:S01]  /*49bb0*/  ISETP.LT.AND P0, PT, R230, c[0x0][0x178], !P0 ;  /* 0x00005e00e6007a0c */ /* 0x000fe20004701270 */
[C---:B------:R-:W-:Y:S01]  /*49bc0*/  IMAD.WIDE R2, R0.reuse, 0x4, R218 ;  /* 0x0000000400027825 */ /* 0x040fe200078e02da */
[----:B------:R-:W-:Y:S02]  /*49bd0*/  ISETP.GE.AND P1, PT, R229, c[0x0][0x17c], PT ;  /* 0x00005f00e5007a0c */ /* 0x000fe40003f26270 */
[C---:B------:R-:W-:Y:S01]  /*49be0*/  IADD3 R228, R0.reuse, c[0x0][0x198], RZ ;  /* 0x0000660000e47a10 */ /* 0x040fe20007ffe0ff */
[C---:B------:R-:W-:Y:S01]  /*49bf0*/  IMAD.WIDE R224, R0.reuse, 0x4, R10 ;  /* 0x0000000400e07825 */ /* 0x040fe200078e020a */
[----:B------:R-:W-:Y:S01]  /*49c00*/  ISETP.LT.AND P2, PT, R179, c[0x0][0x178], !P1 ;  /* 0x00005e00b3007a0c */ /* 0x000fe20004f41270 */
[----:B------:R1:W-:Y:S02]  /*49c10*/  @P4 STG.E [R2.64], R246 ;  /* 0x000000f602004986 */ /* 0x0003e4000c101904 */
[C---:B------:R-:W-:Y:S01]  /*49c20*/  IMAD.WIDE R226, R0.reuse, 0x4, R8 ;  /* 0x0000000400e27825 */ /* 0x040fe200078e0208 */
[----:B------:R-:W-:Y:S01]  /*49c30*/  ISETP.LT.AND P3, PT, R159, c[0x0][0x178], !P1 ;  /* 0x00005e009f007a0c */ /* 0x000fe20004f61270 */
[----:B----4-:R4:W-:Y:S04]  /*49c40*/  @P5 STG.E [R224.64], R245 ;  /* 0x000000f5e0005986 */ /* 0x0109e8000c101904 */
[----:B------:R4:W-:Y:S01]  /*49c50*/  @P6 STG.E [R226.64], R244 ;  /* 0x000000f4e2006986 */ /* 0x0009e2000c101904 */
[----:B-1----:R-:W-:-:S03]  /*49c60*/  IMAD.WIDE R2, R0, 0x4, R6 ;  /* 0x0000000400027825 */ /* 0x002fc600078e0206 */
[----:B------:R-:W3:Y:S04]  /*49c70*/  LDL.LU R229, [R1+0x2a8] ;  /* 0x0002a80001e57983 */ /* 0x000ee80000300800 */
[----:B------:R1:W-:Y:S01]  /*49c80*/  @P0 STG.E [R2.64], R233 ;  /* 0x000000e902000986 */ /* 0x0003e2000c101904 */
[----:B------:R-:W-:Y:S01]  /*49c90*/  ISETP.LT.AND P0, PT, R111, c[0x0][0x178], !P1 ;  /* 0x00005e006f007a0c */ /* 0x000fe20004f01270 */
[C---:B----4-:R-:W-:Y:S02]  /*49ca0*/  IMAD.WIDE R224, R228.reuse, 0x4, R216 ;  /* 0x00000004e4e07825 */ /* 0x050fe400078e02d8 */
[----:B------:R-:W4:Y:S02]  /*49cb0*/  LDL.LU R241, [R1+0x268] ;  /* 0x0002680001f17983 */ /* 0x000f240000300800 */
[----:B------:R-:W-:Y:S01]  /*49cc0*/  IMAD.WIDE R226, R228, 0x4, R222 ;  /* 0x00000004e4e27825 */ /* 0x000fe200078e02de */
[----:B------:R-:W-:Y:S01]  /*49cd0*/  IADD3 R0, R110, 0xb, RZ ;  /* 0x0000000b6e007810 */ /* 0x000fe20007ffe0ff */
[----:B------:R-:W4:Y:S04]  /*49ce0*/  LDL.LU R246, [R1+0x178] ;  /* 0x0001780001f67983 */ /* 0x000f280000300800 */
[----:B------:R-:W4:Y:S04]  /*49cf0*/  LDL.LU R235, [R1+0x4ec] ;  /* 0x0004ec0001eb7983 */ /* 0x000f280000300800 */
[----:B------:R-:W4:Y:S01]  /*49d00*/  LDL.LU R245, [R1+0x3ec] ;  /* 0x0003ec0001f57983 */ /* 0x000f220000300800 */
[----:B------:R-:W-:-:S03]  /*49d10*/  ISETP.GE.AND P4, PT, R0, c[0x0][0x17c], PT ;  /* 0x00005f0000007a0c */ /* 0x000fc60003f86270 */
[----:B------:R-:W4:Y:S04]  /*49d20*/  LDL.LU R244, [R1+0x32c] ;  /* 0x00032c0001f47983 */ /* 0x000f280000300800 */
[----:B-1----:R-:W4:Y:S04]  /*49d30*/  LDL.LU R233, [R1+0x2ac] ;  /* 0x0002ac0001e97983 */ /* 0x002f280000300800 */
[----:B--2---:R1:W-:Y:S04]  /*49d40*/  @P2 STG.E [R224.64], R240 ;  /* 0x000000f0e0002986 */ /* 0x0043e8000c101904 */
[----:B---3--:R2:W-:Y:S01]  /*49d50*/  @P3 STG.E [R226.64], R232 ;  /* 0x000000e8e2003986 */ /* 0x0085e2000c101904 */
[----:B-1----:R-:W-:-:S03]  /*49d60*/  IMAD.WIDE R224, R228, 0x4, R4 ;  /* 0x00000004e4e07825 */ /* 0x002fc600078e0204 */
[----:B--2---:R-:W2:Y:S04]  /*49d70*/  LDL.LU R232, [R1+0x5fc] ;  /* 0x0005fc0001e87983 */ /* 0x004ea80000300800 */
[----:B------:R-:W3:Y:S04]  /*49d80*/  LDL.LU R240, [R1+0x51c] ;  /* 0x00051c0001f07983 */ /* 0x000ee80000300800 */
[----:B------:R-:W2:Y:S04]  /*49d90*/  LDL.LU R0, [R1+0x328] ;  /* 0x0003280001007983 */ /* 0x000ea80000300800 */
[----:B------:R1:W-:Y:S04]  /*49da0*/  @P0 STG.E [R224.64], R243 ;  /* 0x000000f3e0000986 */ /* 0x0003e8000c101904 */
[----:B-1----:R-:W2:Y:S04]  /*49db0*/  LDL.LU R243, [R1+0x1f70] ;  /* 0x001f700001f37983 */ /* 0x002ea80000300800 */
[----:B------:R-:W2:Y:S01]  /*49dc0*/  LDL.LU R225, [R1+0x3e8] ;  /* 0x0003e80001e17983 */ /* 0x000ea20000300800 */
[----:B------:R-:W-:-:S02]  /*49dd0*/  ISETP.LT.AND P5, PT, R143, c[0x0][0x178], !P1 ;  /* 0x00005e008f007a0c */ /* 0x000fc40004fa1270 */
[----:B------:R-:W-:Y:S02]  /*49de0*/  ISETP.LT.AND P6, PT, R127, c[0x0][0x178], !P1 ;  /* 0x00005e007f007a0c */ /* 0x000fe40004fc1270 */
[----:B------:R-:W-:Y:S01]  /*49df0*/  ISETP.LT.AND P3, PT, R252, c[0x0][0x178], !P1 ;  /* 0x00005e00fc007a0c */ /* 0x000fe20004f61270 */
[----:B------:R-:W-:Y:S01]  /*49e00*/  IMAD.WIDE R226, R228, 0x4, R220 ;  /* 0x00000004e4e27825 */ /* 0x000fe200078e02dc */
[----:B------:R-:W-:Y:S02]  /*49e10*/  ISETP.LT.AND P2, PT, R231, c[0x0][0x178], !P1 ;  /* 0x00005e00e7007a0c */ /* 0x000fe40004f41270 */
[----:B------:R-:W-:Y:S01]  /*49e20*/  ISETP.LT.AND P1, PT, R230, c[0x0][0x178], !P1 ;  /* 0x00005e00e6007a0c */ /* 0x000fe20004f21270 */
[----:B------:R-:W-:Y:S01]  /*49e30*/  IMAD.WIDE R2, R228, 0x4, R218 ;  /* 0x00000004e4027825 */ /* 0x000fe200078e02da */
[----:B------:R-:W-:-:S03]  /*49e40*/  ISETP.LT.AND P0, PT, R179, c[0x0][0x178], !P4 ;  /* 0x00005e00b3007a0c */ /* 0x000fc60006701270 */
[----:B--2---:R1:W-:Y:S04]  /*49e50*/  @P5 STG.E [R226.64], R225 ;  /* 0x000000e1e2005986 */ /* 0x0043e8000c101904 */
[----:B------:R2:W-:Y:S01]  /*49e60*/  @P6 STG.E [R2.64], R0 ;  /* 0x0000000002006986 */ /* 0x0005e2000c101904 */
[----:B-1----:R-:W-:-:S04]  /*49e70*/  IMAD.WIDE R226, R228, 0x4, R10 ;  /* 0x00000004e4e27825 */ /* 0x002fc800078e020a */
[C---:B------:R-:W-:Y:S01]  /*49e80*/  IMAD.WIDE R224, R228.reuse, 0x4, R8 ;  /* 0x00000004e4e07825 */ /* 0x040fe200078e0208 */
[----:B------:R-:W-:Y:S03]  /*49e90*/  @P3 STG.E [R226.64], R229 ;  /* 0x000000e5e2003986 */ /* 0x000fe6000c101904 */
[C---:B--2---:R-:W-:Y:S01]  /*49ea0*/  IMAD.WIDE R2, R228.reuse, 0x4, R6 ;  /* 0x00000004e4027825 */ /* 0x044fe200078e0206 */
[----:B----4-:R-:W-:Y:S04]  /*49eb0*/  @P2 STG.E [R224.64], R241 ;  /* 0x000000f1e0002986 */ /* 0x010fe8000c101904 */
[----:B------:R1:W-:Y:S04]  /*49ec0*/  @P1 STG.E [R2.64], R246 ;  /* 0x000000f602001986 */ /* 0x0003e8000c101904 */
[----:B-1----:R-:W2:Y:S01]  /*49ed0*/  LDL.LU R246, [R1+0x26c] ;  /* 0x00026c0001f67983 */ /* 0x002ea20000300800 */
[----:B------:R-:W-:-:S05]  /*49ee0*/  IADD3 R0, R228, c[0x0][0x198], RZ ;  /* 0x00006600e4007a10 */ /* 0x000fca0007ffe0ff */
[----:B------:R-:W-:-:S05]  /*49ef0*/  IMAD.WIDE R2, R0, 0x4, R216 ;  /* 0x0000000400027825 */ /* 0x000fca00078e02d8 */
[----:B------:R1:W-:Y:S04]  /*49f00*/  @P0 STG.E [R2.64], R232 ;  /* 0x000000e802000986 */ /* 0x0003e8000c101904 */
[----:B-1----:R-:W4:Y:S01]  /*49f10*/  LDL.LU R232, [R1+0x17c] ;  /* 0x00017c0001e87983 */ /* 0x002f220000300800 */
[----:B------:R-:W-:Y:S02]  /*49f20*/  ISETP.LT.AND P2, PT, R159, c[0x0][0x178], !P4 ;  /* 0x00005e009f007a0c */ /* 0x000fe40006741270 */
[----:B------:R-:W-:Y:S02]  /*49f30*/  ISETP.LT.AND P5, PT, R111, c[0x0][0x178], !P4 ;  /* 0x00005e006f007a0c */ /* 0x000fe400067a1270 */
[----:B------:R-:W-:Y:S01]  /*49f40*/  ISETP.LT.AND P6, PT, R143, c[0x0][0x178], !P4 ;  /* 0x00005e008f007a0c */ /* 0x000fe200067c1270 */
[----:B------:R-:W-:Y:S01]  /*49f50*/  IMAD.WIDE R226, R0, 0x4, R222 ;  /* 0x0000000400e27825 */ /* 0x000fe200078e02de */
[----:B------:R-:W-:-:S02]  /*49f60*/  ISETP.LT.AND P3, PT, R127, c[0x0][0x178], !P4 ;  /* 0x00005e007f007a0c */ /* 0x000fc40006761270 */
[----:B------:R-:W-:Y:S01]  /*49f70*/  ISETP.LT.AND P1, PT, R252, c[0x0][0x178], !P4 ;  /* 0x00005e00fc007a0c */ /* 0x000fe20006721270 */
[----:B------:R-:W-:Y:S01]  /*49f80*/  IMAD.WIDE R2, R0, 0x4, R4 ;  /* 0x0000000400027825 */ /* 0x000fe200078e0204 */
[----:B------:R-:W-:-:S03]  /*49f90*/  IADD3 R224, R110, 0xc, RZ ;  /* 0x0000000c6ee07810 */ /* 0x000fc60007ffe0ff */
[----:B---3--:R1:W-:Y:S01]  /*49fa0*/  @P2 STG.E [R226.64], R240 ;  /* 0x000000f0e2002986 */ /* 0x0083e2000c101904 */
[----:B------:R-:W-:Y:S01]  /*49fb0*/  ISETP.GE.AND P0, PT, R224, c[0x0][0x17c], PT ;  /* 0x00005f00e0007a0c */ /* 0x000fe20003f06270 */
[C---:B------:R-:W-:Y:S01]  /*49fc0*/  IMAD.WIDE R224, R0.reuse, 0x4, R220 ;  /* 0x0000000400e07825 */ /* 0x040fe200078e02dc */
[----:B------:R-:W-:Y:S01]  /*49fd0*/  ISETP.LT.AND P2, PT, R231, c[0x0][0x178], !P4 ;  /* 0x00005e00e7007a0c */ /* 0x000fe20006741270 */
[----:B------:R3:W-:Y:S04]  /*49fe0*/  @P5 STG.E [R2.64], R235 ;  /* 0x000000eb02005986 */ /* 0x0007e8000c101904 */
[----:B------:R3:W-:Y:S01]  /*49ff0*/  @P6 STG.E [R224.64], R245 ;  /* 0x000000f5e0006986 */ /* 0x0007e2000c101904 */
[----:B-1----:R-:W-:-:S04]  /*4a000*/  IMAD.WIDE R226, R0, 0x4, R218 ;  /* 0x0000000400e27825 */ /* 0x002fc800078e02da */
[----:B---3--:R-:W-:Y:S01]  /*4a010*/  IMAD.WIDE R2, R0, 0x4, R10 ;  /* 0x0000000400027825 */ /* 0x008fe200078e020a */
[----:B------:R-:W-:Y:S01]  /*4a020*/  @P3 STG.E [R226.64], R244 ;  /* 0x000000f4e2003986 */ /* 0x000fe2000c101904 */
[----:B------:R-:W-:-:S03]  /*4a030*/  IADD3 R229, R110, 0xd, RZ ;  /* 0x0000000d6ee57810 */ /* 0x000fc60007ffe0ff */
[----:B------:R1:W-:Y:S04]  /*4a040*/  @P1 STG.E [R2.64], R233 ;  /* 0x000000e902001986 */ /* 0x0003e8000c101904 */
[----:B------:R-:W3:Y:S01]  /*4a050*/  LDL.LU R235, [R1+0x668] ;  /* 0x0006680001eb7983 */ /* 0x000ee20000300800 */
[----:B------:R-:W-:-:S03]  /*4a060*/  IADD3 R228, R0, c[0x0][0x198], RZ ;  /* 0x0000660000e47a10 */ /* 0x000fc60007ffe0ff */
[----:B------:R-:W3:Y:S01]  /*4a070*/  LDL.LU R245, [R1+0x588] ;  /* 0x0005880001f57983 */ /* 0x000ee20000300800 */
[----:B-1----:R-:W-:-:S03]  /*4a080*/  IMAD.WIDE R2, R0, 0x4, R8 ;  /* 0x0000000400027825 */ /* 0x002fc600078e0208 */
[----:B------:R-:W3:Y:S01]  /*4a090*/  LDL.LU R241, [R1+0x508] ;  /* 0x0005080001f17983 */ /* 0x000ee20000300800 */
[----:B------:R-:W-:-:S03]  /*4a0a0*/  IMAD.WIDE R224, R0, 0x4, R6 ;  /* 0x0000000400e07825 */ /* 0x000fc600078e0206 */
[----:B------:R-:W3:Y:S04]  /*4a0b0*/  LDL.LU R244, [R1+0x418] ;  /* 0x0004180001f47983 */ /* 0x000ee80000300800 */
[----:B------:R-:W3:Y:S04]  /*4a0c0*/  LDL.LU R233, [R1+0x348] ;  /* 0x0003480001e97983 */ /* 0x000ee80000300800 */
[----:B------:R-:W3:Y:S01]  /*4a0d0*/  LDL.LU R0, [R1+0x698] ;  /* 0x0006980001007983 */ /* 0x000ee20000300800 */
[----:B------:R-:W-:-:S03]  /*4a0e0*/  ISETP.LT.AND P4, PT, R230, c[0x0][0x178], !P4 ;  /* 0x00005e00e6007a0c */ /* 0x000fc60006781270 */
[----:B--2---:R-:W-:Y:S01]  /*4a0f0*/  @P2 STG.E [R2.64], R246 ;  /* 0x000000f602002986 */ /* 0x004fe2000c101904 */
[----:B------:R-:W-:-:S03]  /*4a100*/  ISETP.GE.AND P2, PT, R229, c[0x0][0x17c], PT ;  /* 0x00005f00e5007a0c */ /* 0x000fc60003f46270 */
[----:B------:R-:W2:Y:S04]  /*4a110*/  LDL.LU R229, [R1+0x708] ;  /* 0x0007080001e57983 */ /* 0x000ea80000300800 */
[----:B------:R-:W3:Y:S04]  /*4a120*/  LDL.LU R240, [R1+0x70c] ;  /* 0x00070c0001f07983 */ /* 0x000ee80000300800 */
[----:B----4-:R1:W-:Y:S04]  /*4a130*/  @P4 STG.E [R224.64], R232 ;  /* 0x000000e8e0004986 */ /* 0x0103e8000c101904 */
[----:B-1----:R-:W4:Y:S01]  /*4a140*/  LDL.LU R232, [R1+0x69c] ;  /* 0x00069c0001e87983 */ /* 0x002f220000300800 */
[----:B------:R-:W-:-:S02]  /*4a150*/  ISETP.LT.AND P6, PT, R179, c[0x0][0x178], !P0 ;  /* 0x00005e00b3007a0c */ /* 0x000fc400047c1270 */
[----:B------:R-:W-:Y:S02]  /*4a160*/  ISETP.LT.AND P5, PT, R159, c[0x0][0x178], !P0 ;  /* 0x00005e009f007a0c */ /* 0x000fe400047a1270 */
[----:B------:R-:W-:Y:S02]  /*4a170*/  ISETP.LT.AND P3, PT, R111, c[0x0][0x178], !P0 ;  /* 0x00005e006f007a0c */ /* 0x000fe40004761270 */
[----:B------:R-:W-:Y:S01]  /*4a180*/  ISETP.LT.AND P1, PT, R143, c[0x0][0x178], !P0 ;  /* 0x00005e008f007a0c */ /* 0x000fe20004721270 */
[----:B------:R-:W-:-:S04]  /*4a190*/  IMAD.WIDE R226, R228, 0x4, R216 ;  /* 0x00000004e4e27825 */ /* 0x000fc800078e02d8 */
[C---:B------:R-:W-:Y:S01]  /*4a1a0*/  IMAD.WIDE R2, R228.reuse, 0x4, R222 ;  /* 0x00000004e4027825 */ /* 0x040fe200078e02de */
[----:B------:R-:W-:Y:S01]  /*4a1b0*/  ISETP.LT.AND P4, PT, R127, c[0x0][0x178], !P0 ;  /* 0x00005e007f007a0c */ /* 0x000fe20004781270 */
[----:B------:R-:W4:Y:S02]  /*4a1c0*/  LDL.LU R246, [R1+0x50c] ;  /* 0x00050c0001f67983 */ /* 0x000f240000300800 */
[----:B------:R-:W-:Y:S02]  /*4a1d0*/  IMAD.WIDE R224, R228, 0x4, R4 ;  /* 0x00000004e4e07825 */ /* 0x000fe400078e0204 */
[----:B--2---:R1:W-:Y:S01]  /*4a1e0*/  @P6 STG.E [R226.64], R229 ;  /* 0x000000e5e2006986 */ /* 0x0043e2000c101904 */
[----:B------:R-:W-:-:S03]  /*4a1f0*/  ISETP.LT.AND P6, PT, R231, c[0x0][0x178], !P0 ;  /* 0x00005e00e7007a0c */ /* 0x000fc600047c1270 */
[----:B---3--:R-:W-:Y:S01]  /*4a200*/  @P5 STG.E [R2.64], R0 ;  /* 0x0000000002005986 */ /* 0x008fe2000c101904 */
[----:B------:R-:W-:-:S03]  /*4a210*/  ISETP.LT.AND P5, PT, R252, c[0x0][0x178], !P0 ;  /* 0x00005e00fc007a0c */ /* 0x000fc600047a1270 */
[----:B------:R2:W-:Y:S01]  /*4a220*/  @P3 STG.E [R224.64], R235 ;  /* 0x000000ebe0003986 */ /* 0x0005e2000c101904 */
[----:B-1----:R-:W-:Y:S01]  /*4a230*/  IMAD.WIDE R226, R228, 0x4, R220 ;  /* 0x00000004e4e27825 */ /* 0x002fe200078e02dc */
[----:B------:R-:W-:-:S04]  /*4a240*/  ISETP.LT.AND P0, PT, R230, c[0x0][0x178], !P0 ;  /* 0x00005e00e6007a0c */ /* 0x000fc80004701270 */
[----:B------:R1:W-:Y:S04]  /*4a250*/  @P1 STG.E [R226.64], R245 ;  /* 0x000000f5e2001986 */ /* 0x0003e8000c101904 */
[----:B--2---:R-:W2:Y:S01]  /*4a260*/  LDL.LU R235, [R1+0x66c] ;  /* 0x00066c0001eb7983 */ /* 0x004ea20000300800 */
[----:B------:R-:W-:Y:S01]  /*4a270*/  ISETP.LT.AND P1, PT, R179, c[0x0][0x178], !P2 ;  /* 0x00005e00b3007a0c */ /* 0x000fe20005721270 */
[C---:B------:R-:W-:Y:S01]  /*4a280*/  IMAD.WIDE R2, R228.reuse, 0x4, R10 ;  /* 0x00000004e4027825 */ /* 0x040fe200078e020a */
[----:B------:R-:W-:Y:S01]  /*4a290*/  ISETP.LT.AND P3, PT, R159, c[0x0][0x178], !P2 ;  /* 0x00005e009f007a0c */ /* 0x000fe20005761270 */
[----:B-1----:R-:W3:Y:S02]  /*4a2a0*/  LDL.LU R245, [R1+0x58c] ;  /* 0x00058c0001f57983 */ /* 0x002ee40000300800 */
[C---:B------:R-:W-:Y:S01]  /*4a2b0*/  IMAD.WIDE R226, R228.reuse, 0x4, R218 ;  /* 0x00000004e4e27825 */ /* 0x040fe200078e02da */
[----:B------:R-:W-:-:S03]  /*4a2c0*/  IADD3 R0, R228, c[0x0][0x198], RZ ;  /* 0x00006600e4007a10 */ /* 0x000fc60007ffe0ff */
[C---:B------:R-:W-:Y:S01]  /*4a2d0*/  IMAD.WIDE R224, R228.reuse, 0x4, R8 ;  /* 0x00000004e4e07825 */ /* 0x040fe200078e0208 */
[----:B------:R1:W-:Y:S04]  /*4a2e0*/  @P4 STG.E [R226.64], R241 ;  /* 0x000000f1e2004986 */ /* 0x0003e8000c101904 */
[----:B------:R4:W-:Y:S04]  /*4a2f0*/  @P5 STG.E [R2.64], R244 ;  /* 0x000000f402005986 */ /* 0x0009e8000c101904 */
[----:B------:R4:W-:Y:S01]  /*4a300*/  @P6 STG.E [R224.64], R233 ;  /* 0x000000e9e0006986 */ /* 0x0009e2000c101904 */
[----:B-1----:R-:W-:-:S03]  /*4a310*/  IMAD.WIDE R226, R228, 0x4, R6 ;  /* 0x00000004e4e27825 */ /* 0x002fc600078e0206 */
[----:B----4-:R-:W4:Y:S01]  /*4a320*/  LDL.LU R244, [R1+0x41c] ;  /* 0x00041c0001f47983 */ /* 0x010f220000300800 */
[----:B------:R-:W-:-:S03]  /*4a330*/  IMAD.WIDE R2, R0, 0x4, R216 ;  /* 0x0000000400027825 */ /* 0x000fc600078e02d8 */
[----:B------:R-:W4:Y:S01]  /*4a340*/  LDL.LU R233, [R1+0x34c] ;  /* 0x00034c0001e97983 */ /* 0x000f220000300800 */
[----:B------:R-:W-:-:S03]  /*4a350*/  IMAD.WIDE R224, R0, 0x4, R222 ;  /* 0x0000000400e07825 */ /* 0x000fc600078e02de */
[----:B------:R-:W-:Y:S04]  /*4a360*/  @P0 STG.E [R226.64], R242 ;  /* 0x000000f2e2000986 */ /* 0x000fe8000c101904 */
[----:B------:R-:W-:Y:S04]  /*4a370*/  @P1 STG.E [R2.64], R240 ;  /* 0x000000f002001986 */ /* 0x000fe8000c101904 */
[----:B------:R1:W-:Y:S04]  /*4a380*/  @P3 STG.E [R224.64], R232 ;  /* 0x000000e8e0003986 */ /* 0x0003e8000c101904 */
[----:B-1----:R-:W4:Y:S01]  /*4a390*/  LDL.LU R232, [R1+0x768] ;  /* 0x0007680001e87983 */ /* 0x002f220000300800 */
[----:B------:R-:W-:-:S02]  /*4a3a0*/  ISETP.LT.AND P0, PT, R111, c[0x0][0x178], !P2 ;  /* 0x00005e006f007a0c */ /* 0x000fc40005701270 */
[----:B------:R-:W-:Y:S01]  /*4a3b0*/  ISETP.LT.AND P5, PT, R143, c[0x0][0x178], !P2 ;  /* 0x00005e008f007a0c */ /* 0x000fe200057a1270 */
[----:B------:R-:W-:Y:S01]  /*4a3c0*/  IMAD.WIDE R224, R0, 0x4, R4 ;  /* 0x0000000400e07825 */ /* 0x000fe200078e0204 */
[----:B------:R-:W-:Y:S01]  /*4a3d0*/  ISETP.LT.AND P6, PT, R127, c[0x0][0x178], !P2 ;  /* 0x00005e007f007a0c */ /* 0x000fe200057c1270 */
[----:B------:R-:W4:Y:S01]  /*4a3e0*/  LDL.LU R229, [R1+0x728] ;  /* 0x0007280001e57983 */ /* 0x000f220000300800 */
[----:B------:R-:W-:Y:S01]  /*4a3f0*/  IADD3 R2, R110, 0xe, RZ ;  /* 0x0000000e6e027810 */ /* 0x000fe20007ffe0ff */
[----:B------:R-:W-:Y:S01]  /*4a400*/  IMAD.WIDE R226, R0, 0x4, R220 ;  /* 0x0000000400e27825 */ /* 0x000fe200078e02dc */
[----:B------:R-:W-:Y:S01]  /*4a410*/  ISETP.LT.AND P3, PT, R252, c[0x0][0x178], !P2 ;  /* 0x00005e00fc007a0c */ /* 0x000fe20005761270 */
[----:B------:R-:W4:Y:S01]  /*4a420*/  LDL.LU R241, [R1+0x718] ;  /* 0x0007180001f17983 */ /* 0x000f220000300800 */
[----:B------:R-:W-:Y:S02]  /*4a430*/  ISETP.LT.AND P1, PT, R231, c[0x0][0x178], !P2 ;  /* 0x00005e00e7007a0c */ /* 0x000fe40005721270 */
[----:B------:R-:W-:-:S02]  /*4a440*/  ISETP.LT.AND P2, PT, R230, c[0x0][0x178], !P2 ;  /* 0x00005e00e6007a0c */ /* 0x000fc40005741270 */
[----:B------:R-:W-:Y:S01]  /*4a450*/  ISETP.GE.AND P4, PT, R2, c[0x0][0x17c], PT ;  /* 0x00005f0002007a0c */ /* 0x000fe20003f86270 */
[C---:B------:R-:W-:Y:S01]  /*4a460*/  IMAD.WIDE R2, R0.reuse, 0x4, R218 ;  /* 0x0000000400027825 */ /* 0x040fe200078e02da */
[----:B--2---:R1:W-:Y:S02]  /*4a470*/  @P0 STG.E [R224.64], R235 ;  /* 0x000000ebe0000986 */ /* 0x0043e4000c101904 */
[----:B------:R-:W-:Y:S02]  /*4a480*/  ISETP.LT.AND P0, PT, R179, c[0x0][0x178], !P4 ;  /* 0x00005e00b3007a0c */ /* 0x000fe40006701270 */
[----:B---3--:R2:W-:Y:S01]  /*4a490*/  @P5 STG.E [R226.64], R245 ;  /* 0x000000f5e2005986 */ /* 0x0085e2000c101904 */
[----:B-1----:R-:W-:-:S03]  /*4a4a0*/  IMAD.WIDE R224, R0, 0x4, R8 ;  /* 0x0000000400e07825 */ /* 0x002fc600078e0208 */
[----:B------:R1:W-:Y:S04]  /*4a4b0*/  @P6 STG.E [R2.64], R246 ;  /* 0x000000f602006986 */ /* 0x0003e8000c101904 */
[----:B--2---:R-:W2:Y:S01]  /*4a4c0*/  LDL.LU R245, [R1+0x6f8] ;  /* 0x0006f80001f57983 */ /* 0x004ea20000300800 */
[----:B------:R-:W-:-:S03]  /*4a4d0*/  IMAD.WIDE R226, R0, 0x4, R10 ;  /* 0x0000000400e27825 */ /* 0x000fc600078e020a */
[----:B------:R-:W3:Y:S01]  /*4a4e0*/  LDL.LU R235, [R1+0x678] ;  /* 0x0006780001eb7983 */ /* 0x000ee20000300800 */
[C---:B-1----:R-:W-:Y:S01]  /*4a4f0*/  IMAD.WIDE R2, R0.reuse, 0x4, R6 ;  /* 0x0000000400027825 */ /* 0x042fe200078e0206 */
[----:B------:R-:W-:Y:S02]  /*4a500*/  IADD3 R0, R0, c[0x0][0x198], RZ ;  /* 0x0000660000007a10 */ /* 0x000fe40007ffe0ff */
[----:B------:R-:W3:Y:S04]  /*4a510*/  LDL.LU R246, [R1+0x618] ;  /* 0x0006180001f67983 */ /* 0x000ee80000300800 */
[----:B----4-:R-:W-:Y:S04]  /*4a520*/  @P3 STG.E [R226.64], R244 ;  /* 0x000000f4e2003986 */ /* 0x010fe8000c101904 */
[----:B------:R1:W-:Y:S04]  /*4a530*/  @P1 STG.E [R224.64], R233 ;  /* 0x000000e9e0001986 */ /* 0x0003e8000c101904 */
[----:B------:R-:W4:Y:S04]  /*4a540*/  LDL.LU R240, [R1+0x538] ;  /* 0x0005380001f07983 */ /* 0x000f280000300800 */
[----:B------:R1:W-:Y:S04]  /*4a550*/  @P2 STG.E [R2.64], R243 ;  /* 0x000000f302002986 */ /* 0x0003e8000c101904 */
[----:B-1----:R-:W4:Y:S04]  /*4a560*/  LDL.LU R233, [R1+0x4f8] ;  /* 0x0004f80001e97983 */ /* 0x002f280000300800 */
[----:B------:R-:W4:Y:S01]  /*4a570*/  LDL.LU R244, [R1+0x53c] ;  /* 0x00053c0001f47983 */ /* 0x000f220000300800 */
[----:B------:R-:W-:-:S05]  /*4a580*/  IMAD.WIDE R2, R0, 0x4, R216 ;  /* 0x0000000400027825 */ /* 0x000fca00078e02d8 */
[----:B------:R1:W-:Y:S04]  /*4a590*/  @P0 STG.E [R2.64], R232 ;  /* 0x000000e802000986 */ /* 0x0003e8000c101904 */
[----:B-1----:R-:W4:Y:S01]  /*4a5a0*/  LDL.LU R232, [R1+0x76c] ;  /* 0x00076c0001e87983 */ /* 0x002f220000300800 */
[----:B------:R-:W-:Y:S02]  /*4a5b0*/  ISETP.LT.AND P1, PT, R159, c[0x0][0x178], !P4 ;  /* 0x00005e009f007a0c */ /* 0x000fe40006721270 */
[----:B------:R-:W-:Y:S02]  /*4a5c0*/  ISETP.LT.AND P5, PT, R111, c[0x0][0x178], !P4 ;  /* 0x00005e006f007a0c */ /* 0x000fe400067a1270 */
[----:B------:R-:W-:Y:S02]  /*4a5d0*/  ISETP.LT.AND P6, PT, R143, c[0x0][0x178], !P4 ;  /* 0x00005e008f007a0c */ /* 0x000fe400067c1270 */
[----:B------:R-:W-:Y:S01]  /*4a5e0*/  IADD3 R224, R110, 0xf, RZ ;  /* 0x0000000f6ee07810 */ /* 0x000fe20007ffe0ff */
[----:B------:R-:W-:Y:S01]  /*4a5f0*/  IMAD.WIDE R226, R0, 0x4, R222 ;  /* 0x0000000400e27825 */ /* 0x000fe200078e02de */
[----:B------:R-:W-:Y:S01]  /*4a600*/  ISETP.LT.AND P3, PT, R127, c[0x0][0x178], !P4 ;  /* 0x00005e007f007a0c */ /* 0x000fe20006761270 */
[----:B------:R-:W4:Y:S01]  /*4a610*/  LDL.LU R242, [R1+0x72c] ;  /* 0x00072c0001f27983 */ /* 0x000f220000300800 */
[----:B------:R-:W-:Y:S01]  /*4a620*/  ISETP.LT.AND P2, PT, R252, c[0x0][0x178], !P4 ;  /* 0x00005e00fc007a0c */ /* 0x000fe20006741270 */
[----:B------:R-:W-:Y:S01]  /*4a630*/  IMAD.WIDE R2, R0, 0x4, R4 ;  /* 0x0000000400027825 */ /* 0x000fe200078e0204 */
[----:B------:R-:W-:Y:S01]  /*4a640*/  ISETP.GE.AND P0, PT, R224, c[0x0][0x17c], PT ;  /* 0x00005f00e0007a0c */ /* 0x000fe20003f06270 */
[----:B------:R1:W-:Y:S02]  /*4a650*/  @P1 STG.E [R226.64], R229 ;  /* 0x000000e5e2001986 */ /* 0x0003e4000c101904 */
[----:B------:R-:W-:Y:S01]  /*4a660*/  IMAD.WIDE R224, R0, 0x4, R220 ;  /* 0x0000000400e07825 */ /* 0x000fe200078e02dc */
[----:B------:R-:W-:Y:S01]  /*4a670*/  ISETP.LT.AND P1, PT, R231, c[0x0][0x178], !P4 ;  /* 0x00005e00e7007a0c */ /* 0x000fe20006721270 */
[----:B------:R1:W-:Y:S01]  /*4a680*/  @P5 STG.E [R2.64], R241 ;  /* 0x000000f102005986 */ /* 0x0003e2000c101904 */
[----:B------:R-:W-:Y:S01]  /*4a690*/  ISETP.LT.AND P4, PT, R230, c[0x0][0x178], !P4 ;  /* 0x00005e00e6007a0c */ /* 0x000fe20006781270 */
[----:B-1----:R-:W-:-:S02]  /*4a6a0*/  IMAD.WIDE R226, R0, 0x4, R218 ;  /* 0x0000000400e27825 */ /* 0x002fc400078e02da */
[----:B------:R-:W4:Y:S02]  /*4a6b0*/  LDL.LU R241, [R1+0x71c] ;  /* 0x00071c0001f17983 */ /* 0x000f240000300800 */
[----:B------:R-:W-:-:S04]  /*4a6c0*/  IMAD.WIDE R2, R0, 0x4, R10 ;  /* 0x0000000400027825 */ /* 0x000fc800078e020a */
[----:B------:R-:W-:Y:S01]  /*4a6d0*/  IMAD.WIDE R228, R0, 0x4, R6 ;  /* 0x0000000400e47825 */ /* 0x000fe200078e0206 */
[----:B--2---:R1:W-:Y:S01]  /*4a6e0*/  @P6 STG.E [R224.64], R245 ;  /* 0x000000f5e0006986 */ /* 0x0043e2000c101904 */
[----:B------:R-:W-:-:S03]  /*4a6f0*/  ISETP.LT.AND P6, PT, R179, c[0x0][0x178], !P0 ;  /* 0x00005e00b3007a0c */ /* 0x000fc600047c1270 */
[----:B---3--:R2:W-:Y:S04]  /*4a700*/  @P3 STG.E [R226.64], R235 ;  /* 0x000000ebe2003986 */ /* 0x0085e8000c101904 */
[----:B-1----:R-:W3:Y:S04]  /*4a710*/  LDL.LU R245, [R1+0x6fc] ;  /* 0x0006fc0001f57983 */ /* 0x002ee80000300800 */
[----:B------:R1:W-:Y:S01]  /*4a720*/  @P2 STG.E [R2.64], R246 ;  /* 0x000000f602002986 */ /* 0x0003e2000c101904 */
[----:B--2---:R-:W-:-:S05]  /*4a730*/  IMAD.WIDE R226, R0, 0x4, R8 ;  /* 0x0000000400e27825 */ /* 0x004fca00078e0208 */
[----:B----4-:R-:W-:Y:S04]  /*4a740*/  @P1 STG.E [R226.64], R240 ;  /* 0x000000f0e2001986 */ /* 0x010fe8000c101904 */
[----:B-1----:R-:W2:Y:S01]  /*4a750*/  LDL.LU R246, [R1+0x67c] ;  /* 0x00067c0001f67983 */ /* 0x002ea20000300800 */
[----:B------:R-:W-:-:S03]  /*4a760*/  IADD3 R2, R0, c[0x0][0x198], RZ ;  /* 0x0000660000027a10 */ /* 0x000fc60007ffe0ff */
[----:B------:R-:W4:Y:S02]  /*4a770*/  LDL.LU R235, [R1+0x61c] ;  /* 0x00061c0001eb7983 */ /* 0x000f240000300800 */
[----:B------:R-:W-:Y:S02]  /*4a780*/  IMAD.WIDE R224, R2, 0x4, R216 ;  /* 0x0000000402e07825 */ /* 0x000fe400078e02d8 */
[----:B------:R1:W-:Y:S04]  /*4a790*/  @P4 STG.E [R228.64], R233 ;  /* 0x000000e9e4004986 */ /* 0x0003e8000c101904 */
[----:B-1----:R-:W4:Y:S04]  /*4a7a0*/  LDL.LU R233, [R1+0x4fc] ;  /* 0x0004fc0001e97983 */ /* 0x002f280000300800 */
[----:B------:R-:W4:Y:S04]  /*4a7b0*/  LDL.LU R240, [R1+0x7c0] ;  /* 0x0007c00001f07983 */ /* 0x000f280000300800 */
[----:B------:R1:W-:Y:S04]  /*4a7c0*/  @P6 STG.E [R224.64], R232 ;  /* 0x000000e8e0006986 */ /* 0x0003e8000c101904 */
[----:B-1----:R-:W4:Y:S01]  /*4a7d0*/  LDL.LU R232, [R1+0x630] ;  /* 0x0006300001e87983 */ /* 0x002f220000300800 */
[----:B------:R-:W-:-:S02]  /*4a7e0*/  ISETP.LT.AND P5, PT, R159, c[0x0][0x178], !P0 ;  /* 0x00005e009f007a0c */ /* 0x000fc400047a1270 */
[----:B------:R-:W-:Y:S02]  /*4a7f0*/  ISETP.LT.AND P3, PT, R111, c[0x0][0x178], !P0 ;  /* 0x00005e006f007a0c */ /* 0x000fe40004761270 */
[----:B------:R-:W-:Y:S01]  /*4a800*/  ISETP.LT.AND P2, PT, R143, c[0x0][0x178], !P0 ;  /* 0x00005e008f007a0c */ /* 0x000fe20004741270 */
[C---:B------:R-:W-:Y:S01]  /*4a810*/  IMAD.WIDE R226, R2.reuse, 0x4, R222 ;  /* 0x0000000402e27825 */ /* 0x040fe200078e02de */
[----:B------:R-:W-:Y:S01]  /*4a820*/  ISETP.LT.AND P4, PT, R127, c[0x0][0x178], !P0 ;  /* 0x00005e007f007a0c */ /* 0x000fe20004781270 */
[----:B------:R-:W4:Y:S02]  /*4a830*/  LDL.LU R243, [R1+0x540] ;  /* 0x0005400001f37983 */ /* 0x000f240000300800 */
[----:B------:R-:W-:Y:S01]  /*4a840*/  IMAD.WIDE R224, R2, 0x4, R4 ;  /* 0x0000000402e07825 */ /* 0x000fe200078e0204 */
[----:B------:R-:W-:-:S03]  /*4a850*/  IADD3 R3, R110, 0x10, RZ ;  /* 0x000000106e037810 */ /* 0x000fc60007ffe0ff */
[----:B------:R-:W-:Y:S01]  /*4a860*/  IMAD.WIDE R228, R2, 0x4, R220 ;  /* 0x0000000402e47825 */ /* 0x000fe200078e02dc */
[----:B------:R1:W-:Y:S01]  /*4a870*/  @P5 STG.E [R226.64], R242 ;  /* 0x000000f2e2005986 */ /* 0x0003e2000c101904 */
[----:B------:R-:W-:Y:S02]  /*4a880*/  ISETP.LT.AND P5, PT, R252, c[0x0][0x178], !P0 ;  /* 0x00005e00fc007a0c */ /* 0x000fe400047a1270 */
[----:B------:R-:W-:Y:S01]  /*4a890*/  ISETP.LT.AND P6, PT, R231, c[0x0][0x178], !P0 ;  /* 0x00005e00e7007a0c */ /* 0x000fe200047c1270 */
[----:B------:R1:W-:Y:S01]  /*4a8a0*/  @P3 STG.E [R224.64], R241 ;  /* 0x000000f1e0003986 */ /* 0x0003e2000c101904 */
[----:B------:R-:W-:Y:S02]  /*4a8b0*/  ISETP.LT.AND P0, PT, R230, c[0x0][0x178], !P0 ;  /* 0x00005e00e6007a0c */ /* 0x000fe40004701270 */
[----:B------:R-:W-:Y:S02]  /*4a8c0*/  ISETP.GE.AND P1, PT, R3, c[0x0][0x17c], PT ;  /* 0x00005f0003007a0c */ /* 0x000fe40003f26270 */
[----:B------:R-:W-:-:S02]  /*4a8d0*/  IADD3 R0, R2, c[0x0][0x198], RZ ;  /* 0x0000660002007a10 */ /* 0x000fc40007ffe0ff */
[----:B------:R-:W-:Y:S01]  /*4a8e0*/  ISETP.LT.AND P3, PT, R159, c[0x0][0x178], !P1 ;  /* 0x00005e009f007a0c */ /* 0x000fe20004f61270 */
[----:B-1----:R-:W-:-:S04]  /*4a8f0*/  IMAD.WIDE R226, R2, 0x4, R10 ;  /* 0x0000000402e27825 */ /* 0x002fc800078e020a */
[----:B------:R-:W-:Y:S01]  /*4a900*/  IMAD.WIDE R224, R2, 0x4, R8 ;  /* 0x0000000402e07825 */ /* 0x000fe200078e0208 */
[----:B---3--:R1:W-:Y:S01]  /*4a910*/  @P2 STG.E [R228.64], R245 ;  /* 0x000000f5e4002986 */ /* 0x0083e2000c101904 */
[----:B------:R-:W-:-:S03]  /*4a920*/  ISETP.LT.AND P2, PT, R179, c[0x0][0x178], !P1 ;  /* 0x00005e00b3007a0c */ /* 0x000fc60004f41270 */
[----:B-1----:R-:W3:Y:S01]  /*4a930*/  LDL.LU R245, [R1+0x420] ;  /* 0x0004200001f57983 */ /* 0x002ee20000300800 */
[----:B------:R-:W-:-:S04]  /*4a940*/  IMAD.WIDE R228, R2, 0x4, R218 ;  /* 0x0000000402e47825 */ /* 0x000fc800078e02da */
[----:B------:R-:W-:Y:S01]  /*4a950*/  IMAD.WIDE R2, R2, 0x4, R6 ;  /* 0x0000000402027825 */ /* 0x000fe200078e0206 */
[----:B--2---:R1:W-:Y:S04]  /*4a960*/  @P4 STG.E [R228.64], R246 ;  /* 0x000000f6e4004986 */ /* 0x0043e8000c101904 */
[----:B----4-:R2:W-:Y:S04]  /*4a970*/  @P5 STG.E [R226.64], R235 ;  /* 0x000000ebe2005986 */ /* 0x0105e8000c101904 */
[----:B------:R4:W-:Y:S04]  /*4a980*/  @P6 STG.E [R224.64], R244 ;  /* 0x000000f4e0006986 */ /* 0x0009e8000c101904 */
[----:B-1----:R-:W3:Y:S04]  /*4a990*/  LDL.LU R246, [R1+0x280] ;  /* 0x0002800001f67983 */ /* 0x002ee80000300800 */
[----:B------:R-:W3:Y:S01]  /*4a9a0*/  LDL.LU R242, [R1+0x190] ;  /* 0x0001900001f27983 */ /* 0x000ee20000300800 */
[----:B--2---:R-:W-:-:S03]  /*4a9b0*/  IMAD.WIDE R226, R0, 0x4, R222 ;  /* 0x0000000400e27825 */ /* 0x004fc600078e02de */
[----:B------:R-:W2:Y:S01]  /*4a9c0*/  LDL.LU R241, [R1+0x120] ;  /* 0x0001200001f17983 */ /* 0x000ea20000300800 */
[----:B----4-:R-:W-:-:S03]  /*4a9d0*/  IMAD.WIDE R224, R0, 0x4, R216 ;  /* 0x0000000400e07825 */ /* 0x010fc600078e02d8 */
[----:B------:R1:W-:Y:S04]  /*4a9e0*/  @P0 STG.E [R2.64], R233 ;  /* 0x000000e902000986 */ /* 0x0003e8000c101904 */
[----:B------:R-:W-:Y:S04]  /*4a9f0*/  @P2 STG.E [R224.64], R240 ;  /* 0x000000f0e0002986 */ /* 0x000fe8000c101904 */
[----:B-1----:R-:W4:Y:S04]  /*4aa00*/  LDL.LU R233, [R1+0x90] ;  /* 0x0000900001e97983 */ /* 0x002f280000300800 */
[----:B------:R-:W4:Y:S04]  /*4aa10*/  LDL.LU R235, [R1+0x544] ;  /* 0x0005440001eb7983 */ /* 0x000f280000300800 */
[----:B------:R-:W4:Y:S04]  /*4aa20*/  LDL.LU R244, [R1+0x194] ;  /* 0x0001940001f47983 */ /* 0x000f280000300800 */
        /* <DEDUP_REMOVED lines=9> */
[----:B------:R-:W-:Y:S02]  /*4aac0*/  ISETP.LT.AND P3, PT, R252, c[0x0][0x178], !P1 ;  /* 0x00005e00fc007a0c */ /* 0x000fe40004f61270 */
[----:B------:R-:W-:Y:S02]  /*4aad0*/  ISETP.LT.AND P2, PT, R231, c[0x0][0x178], !P1 ;  /* 0x00005e00e7007a0c */ /* 0x000fe40004f41270 */
[----:B------:R-:W-:Y:S01]  /*4aae0*/  ISETP.LT.AND P1, PT, R230, c[0x0][0x178], !P1 ;  /* 0x00005e00e6007a0c */ /* 0x000fe20004f21270 */
[----:B------:R1:W-:Y:S01]  /*4aaf0*/  @P0 STG.E [R224.64], R243 ;  /* 0x000000f3e0000986 */ /* 0x0003e2000c101904 */
[----:B------:R-:W-:Y:S01]  /*4ab00*/  ISETP.GE.AND P4, PT, R2, c[0x0][0x17c], PT ;  /* 0x00005f0002007a0c */ /* 0x000fe20003f86270 */
[----:B------:R-:W-:-:S03]  /*4ab10*/  IMAD.WIDE R2, R0, 0x4, R218 ;  /* 0x0000000400027825 */ /* 0x000fc600078e02da */
[----:B------:R-:W-:Y:S01]  /*4ab20*/  ISETP.LT.AND P0, PT, R179, c[0x0][0x178], !P4 ;  /* 0x00005e00b3007a0c */ /* 0x000fe20006701270 */
[C---:B-1----:R-:W-:Y:S01]  /*4ab30*/  IMAD.WIDE R224, R0.reuse, 0x4, R10 ;  /* 0x0000000400e07825 */ /* 0x042fe200078e020a */
[----:B---3--:R1:W-:Y:S04]  /*4ab40*/  @P5 STG.E [R226.64], R245 ;  /* 0x000000f5e2005986 */ /* 0x0083e8000c101904 */
[----:B-1----:R-:W3:Y:S01]  /*4ab50*/  LDL.LU R245, [R1+0x424] ;  /* 0x0004240001f57983 */ /* 0x002ee20000300800 */
[----:B------:R-:W-:-:S03]  /*4ab60*/  IMAD.WIDE R226, R0, 0x4, R8 ;  /* 0x0000000400e27825 */ /* 0x000fc600078e0208 */
[----:B------:R1:W-:Y:S04]  /*4ab70*/  @P6 STG.E [R2.64], R246 ;  /* 0x000000f602006986 */ /* 0x0003e8000c101904 */
[----:B------:R-:W-:Y:S04]  /*4ab80*/  @P3 STG.E [R224.64], R242 ;  /* 0x000000f2e0003986 */ /* 0x000fe8000c101904 */
[----:B--2---:R-:W-:Y:S01]  /*4ab90*/  @P2 STG.E [R226.64], R241 ;  /* 0x000000f1e2002986 */ /* 0x004fe2000c101904 */
[----:B-1----:R-:W-:-:S03]  /*4aba0*/  IMAD.WIDE R2, R0, 0x4, R6 ;  /* 0x0000000400027825 */ /* 0x002fc600078e0206 */
[----:B------:R-:W2:Y:S01]  /*4abb0*/  LDL.LU R246, [R1+0x284] ;  /* 0x0002840001f67983 */ /* 0x000ea20000300800 */
[----:B------:R-:W-:-:S03]  /*4abc0*/  IADD3 R0, R0, c[0x0][0x198], RZ ;  /* 0x0000660000007a10 */ /* 0x000fc60007ffe0ff */
[----:B----4-:R1:W-:Y:S02]  /*4abd0*/  @P1 STG.E [R2.64], R233 ;  /* 0x000000e902001986 */ /* 0x0103e4000c101904 */
[----:B-1----:R-:W-:Y:S02]  /*4abe0*/  IMAD.WIDE R2, R0, 0x4, R216 ;  /* 0x0000000400027825 */ /* 0x002fe400078e02d8 */
[----:B------:R-:W4:Y:S04]  /*4abf0*/  LDL.LU R233, [R1+0x124] ;  /* 0x0001240001e97983 */ /* 0x000f280000300800 */
[----:B------:R1:W-:Y:S04]  /*4ac00*/  @P0 STG.E [R2.64], R232 ;  /* 0x000000e802000986 */ /* 0x0003e8000c101904 */
[----:B-1----:R-:W4:Y:S04]  /*4ac10*/  LDL.LU R232, [R1+0x94] ;  /* 0x0000940001e87983 */ /* 0x002f280000300800 */
[----:B------:R-:W4:Y:S01]  /*4ac20*/  LDL.LU R241, [R1+0x860] ;  /* 0x0008600001f17983 */ /* 0x000f220000300800 */
[----:B------:R-:W-:-:S02]  /*4ac30*/  ISETP.LT.AND P2, PT, R159, c[0x0][0x178], !P4 ;  /* 0x00005e009f007a0c */ /* 0x000fc40006741270 */
[----:B------:R-:W-:Y:S02]  /*4ac40*/  ISETP.LT.AND P5, PT, R111, c[0x0][0x178], !P4 ;  /* 0x00005e006f007a0c */ /* 0x000fe400067a1270 */
[----:B------:R-:W-:Y:S02]  /*4ac50*/  ISETP.LT.AND P6, PT, R143, c[0x0][0x178], !P4 ;  /* 0x00005e008f007a0c */ /* 0x000fe400067c1270 */
[----:B------:R-:W-:Y:S01]  /*4ac60*/  IADD3 R224, R110, 0x12, RZ ;  /* 0x000000126ee07810 */ /* 0x000fe20007ffe0ff */
[----:B------:R-:W-:Y:S01]  /*4ac70*/  IMAD.WIDE R226, R0, 0x4, R222 ;  /* 0x0000000400e27825 */ /* 0x000fe200078e02de */
[----:B------:R-:W-:Y:S01]  /*4ac80*/  ISETP.LT.AND P3, PT, R127, c[0x0][0x178], !P4 ;  /* 0x00005e007f007a0c */ /* 0x000fe20006761270 */
[----:B------:R-:W4:Y:S01]  /*4ac90*/  LDL.LU R242, [R1+0x830] ;  /* 0x0008300001f27983 */ /* 0x000f220000300800 */
[----:B------:R-:W-:Y:S01]  /*4aca0*/  ISETP.GE.AND P0, PT, R224, c[0x0][0x17c], PT ;  /* 0x00005f00e0007a0c */ /* 0x000fe20003f06270 */
[----:B------:R-:W-:Y:S01]  /*4acb0*/  IMAD.WIDE R2, R0, 0x4, R4 ;  /* 0x0000000400027825 */ /* 0x000fe200078e0204 */
[----:B------:R-:W-:-:S03]  /*4acc0*/  ISETP.LT.AND P1, PT, R252, c[0x0][0x178], !P4 ;  /* 0x00005e00fc007a0c */ /* 0x000fc60006721270 */
[----:B------:R-:W-:Y:S01]  /*4acd0*/  IMAD.WIDE R224, R0, 0x4, R220 ;  /* 0x0000000400e07825 */ /* 0x000fe200078e02dc */
[----:B------:R1:W-:Y:S01]  /*4ace0*/  @P2 STG.E [R226.64], R240 ;  /* 0x000000f0e2002986 */ /* 0x0003e2000c101904 */
[----:B------:R-:W-:-:S03]  /*4acf0*/  ISETP.LT.AND P2, PT, R231, c[0x0][0x178], !P4 ;  /* 0x00005e00e7007a0c */ /* 0x000fc60006741270 */
[----:B------:R1:W-:Y:S01]  /*4ad00*/  @P5 STG.E [R2.64], R235 ;  /* 0x000000eb02005986 */ /* 0x0003e2000c101904 */
[----:B------:R-:W-:-:S03]  /*4ad10*/  ISETP.LT.AND P4, PT, R230, c[0x0][0x178], !P4 ;  /* 0x00005e00e6007a0c */ /* 0x000fc60006781270 */
[----:B-1----:R-:W4:Y:S01]  /*4ad20*/  LDL.LU R240, [R1+0x800] ;  /* 0x0008000001f07983 */ /* 0x002f220000300800 */
[----:B------:R-:W-:-:S04]  /*4ad30*/  IMAD.WIDE R226, R0, 0x4, R218 ;  /* 0x0000000400e27825 */ /* 0x000fc800078e02da */
[----:B------:R-:W-:-:S04]  /*4ad40*/  IMAD.WIDE R2, R0, 0x4, R10 ;  /* 0x0000000400027825 */ /* 0x000fc800078e020a */
[----:B------:R-:W-:Y:S01]  /*4ad50*/  IMAD.WIDE R228, R0, 0x4, R6 ;  /* 0x0000000400e47825 */ /* 0x000fe200078e0206 */
[----:B---3--:R1:W-:Y:S01]  /*4ad60*/  @P6 STG.E [R224.64], R245 ;  /* 0x000000f5e0006986 */ /* 0x0083e2000c101904 */
[----:B------:R-:W-:-:S03]  /*4ad70*/  ISETP.LT.AND P6, PT, R179, c[0x0][0x178], !P0 ;  /* 0x00005e00b3007a0c */ /* 0x000fc600047c1270 */
[----:B-1----:R-:W3:Y:S04]  /*4ad80*/  LDL.LU R245, [R1+0x750] ;  /* 0x0007500001f57983 */ /* 0x002ee80000300800 */
[----:B------:R-:W3:Y:S04]  /*4ad90*/  LDL.LU R235, [R1+0x620] ;  /* 0x0006200001eb7983 */ /* 0x000ee80000300800 */
[----:B--2---:R1:W-:Y:S04]  /*4ada0*/  @P3 STG.E [R226.64], R246 ;  /* 0x000000f6e2003986 */ /* 0x0043e8000c101904 */
[----:B------:R2:W-:Y:S04]  /*4adb0*/  @P1 STG.E [R2.64], R244 ;  /* 0x000000f402001986 */ /* 0x0005e8000c101904 */
[----:B-1----:R-:W3:Y:S01]  /*4adc0*/  LDL.LU R246, [R1+0x430] ;  /* 0x0004300001f67983 */ /* 0x002ee20000300800 */
[----:B------:R-:W-:-:S03]  /*4add0*/  IMAD.WIDE R226, R0, 0x4, R8 ;  /* 0x0000000400e27825 */ /* 0x000fc600078e0208 */
[----:B--2---:R-:W2:Y:S01]  /*4ade0*/  LDL.LU R244, [R1+0x290] ;  /* 0x0002900001f47983 */ /* 0x004ea20000300800 */
[----:B------:R-:W-:-:S05]  /*4adf0*/  IADD3 R2, R0, c[0x0][0x198], RZ ;  /* 0x0000660000027a10 */ /* 0x000fca0007ffe0ff */
[----:B------:R-:W-:Y:S01]  /*4ae00*/  IMAD.WIDE R224, R2, 0x4, R216 ;  /* 0x0000000402e07825 */ /* 0x000fe200078e02d8 */
[----:B----4-:R1:W-:Y:S04]  /*4ae10*/  @P2 STG.E [R226.64], R233 ;  /* 0x000000e9e2002986 */ /* 0x0103e8000c101904 */
[----:B-1----:R-:W4:Y:S04]  /*4ae20*/  LDL.LU R233, [R1+0x1c0] ;  /* 0x0001c00001e97983 */ /* 0x002f280000300800 */
[----:B------:R1:W-:Y:S04]  /*4ae30*/  @P4 STG.E [R228.64], R232 ;  /* 0x000000e8e4004986 */ /* 0x0003e8000c101904 */
[----:B------:R1:W-:Y:S04]  /*4ae40*/  @P6 STG.E [R224.64], R241 ;  /* 0x000000f1e0006986 */ /* 0x0003e8000c101904 */
[----:B-1----:R-:W4:Y:S04]  /*4ae50*/  LDL.LU R232, [R1+0x834] ;  /* 0x0008340001e87983 */ /* 0x002f280000300800 */
[----:B------:R-:W4:Y:S01]  /*4ae60*/  LDL.LU R241, [R1+0x864] ;  /* 0x0008640001f17983 */ /* 0x000f220000300800 */
[----:B------:R-:W-:-:S02]  /*4ae70*/  ISETP.LT.AND P5, PT, R159, c[0x0][0x178], !P0 ;  /* 0x00005e009f007a0c */ /* 0x000fc400047a1270 */
[----:B------:R-:W-:Y:S01]  /*4ae80*/  ISETP.LT.AND P3, PT, R111, c[0x0][0x178], !P0 ;  /* 0x00005e006f007a0c */ /* 0x000fe20004761270 */
[C---:B------:R-:W-:Y:S01]  /*4ae90*/  IMAD.WIDE R226, R2.reuse, 0x4, R222 ;  /* 0x0000000402e27825 */ /* 0x040fe200078e02de */
[----:B------:R-:W-:Y:S02]  /*4aea0*/  ISETP.LT.AND P1, PT, R143, c[0x0][0x178], !P0 ;  /* 0x00005e008f007a0c */ /* 0x000fe40004721270 */
[----:B------:R-:W-:Y:S01]  /*4aeb0*/  ISETP.LT.AND P4, PT, R127, c[0x0][0x178], !P0 ;  /* 0x00005e007f007a0c */ /* 0x000fe20004781270 */
[----:B------:R-:W-:Y:S01]  /*4aec0*/  IMAD.WIDE R224, R2, 0x4, R4 ;  /* 0x0000000402e07825 */ /* 0x000fe200078e0204 */
[----:B------:R-:W-:-:S03]  /*4aed0*/  ISETP.LT.AND P6, PT, R231, c[0x0][0x178], !P0 ;  /* 0x00005e00e7007a0c */ /* 0x000fc600047c1270 */
[----:B------:R-:W-:Y:S02]  /*4aee0*/  IMAD.WIDE R228, R2, 0x4, R220 ;  /* 0x0000000402e47825 */ /* 0x000fe400078e02dc */
[----:B------:R1:W-:Y:S01]  /*4aef0*/  @P5 STG.E [R226.64], R242 ;  /* 0x000000f2e2005986 */ /* 0x0003e2000c101904 */
[----:B------:R-:W-:Y:S02]  /*4af00*/  ISETP.LT.AND P5, PT, R252, c[0x0][0x178], !P0 ;  /* 0x00005e00fc007a0c */ /* 0x000fe400047a1270 */
[----:B------:R-:W-:Y:S01]  /*4af10*/  IADD3 R3, R110, 0x13, RZ ;  /* 0x000000136e037810 */ /* 0x000fe20007ffe0ff */
[----:B------:R1:W-:Y:S01]  /*4af20*/  @P3 STG.E [R224.64], R240 ;  /* 0x000000f0e0003986 */ /* 0x0003e2000c101904 */
[----:B------:R-:W-:Y:S02]  /*4af30*/  ISETP.LT.AND P0, PT, R230, c[0x0][0x178], !P0 ;  /* 0x00005e00e6007a0c */ /* 0x000fe40004701270 */
[----:B------:R-:W-:Y:S01]  /*4af40*/  ISETP.GE.AND P2, PT, R3, c[0x0][0x17c], PT ;  /* 0x00005f0003007a0c */ /* 0x000fe20003f46270 */
[C---:B-1----:R-:W-:Y:S01]  /*4af50*/  IMAD.WIDE R226, R2.reuse, 0x4, R10 ;  /* 0x0000000402e27825 */ /* 0x042fe200078e020a */
[----:B------:R-:W4:Y:S03]  /*4af60*/  LDL.LU R240, [R1+0x804] ;  /* 0x0008040001f07983 */ /* 0x000f260000300800 */
[----:B------:R-:W-:Y:S01]  /*4af70*/  IMAD.WIDE R224, R2, 0x4, R8 ;  /* 0x0000000402e07825 */ /* 0x000fe200078e0208 */
[----:B------:R-:W-:-:S02]  /*4af80*/  ISETP.LT.AND P3, PT, R159, c[0x0][0x178], !P2 ;  /* 0x00005e009f007a0c */ /* 0x000fc40005761270 */
[C---:B------:R-:W-:Y:S01]  /*4af90*/  IADD3 R0, R2.reuse, c[0x0][0x198], RZ ;  /* 0x0000660002007a10 */ /* 0x040fe20007ffe0ff */
[----:B---3--:R1:W-:Y:S01]  /*4afa0*/  @P1 STG.E [R228.64], R245 ;  /* 0x000000f5e4001986 */ /* 0x0083e2000c101904 */
[----:B------:R-:W-:Y:S01]  /*4afb0*/  ISETP.LT.AND P1, PT, R179, c[0x0][0x178], !P2 ;  /* 0x00005e00b3007a0c */ /* 0x000fe20005721270 */
[C---:B-1----:R-:W-:Y:S02]  /*4afc0*/  IMAD.WIDE R228, R2.reuse, 0x4, R218 ;  /* 0x0000000402e47825 */ /* 0x042fe400078e02da */
[----:B------:R-:W3:Y:S04]  /*4afd0*/  LDL.LU R245, [R1+0x754] ;  /* 0x0007540001f57983 */ /* 0x000ee80000300800 */
[----:B------:R1:W-:Y:S01]  /*4afe0*/  @P4 STG.E [R228.64], R235 ;  /* 0x000000ebe4004986 */ /* 0x0003e2000c101904 */
[----:B------:R-:W-:-:S03]  /*4aff0*/  IMAD.WIDE R2, R2, 0x4, R6 ;  /* 0x0000000402027825 */ /* 0x000fc600078e0206 */
[----:B------:R-:W-:Y:S04]  /*4b000*/  @P5 STG.E [R226.64], R246 ;  /* 0x000000f6e2005986 */ /* 0x000fe8000c101904 */
[----:B--2---:R2:W-:Y:S04]  /*4b010*/  @P6 STG.E [R224.64], R244 ;  /* 0x000000f4e0006986 */ /* 0x0045e8000c101904 */
[----:B-1----:R-:W3:Y:S04]  /*4b020*/  LDL.LU R235, [R1+0x624] ;  /* 0x0006240001eb7983 */ /* 0x002ee80000300800 */
[----:B--2---:R-:W2:Y:S01]  /*4b030*/  LDL.LU R244, [R1+0x434] ;  /* 0x0004340001f47983 */ /* 0x004ea20000300800 */
[----:B------:R-:W-:-:S03]  /*4b040*/  IMAD.WIDE R224, R0, 0x4, R216 ;  /* 0x0000000400e07825 */ /* 0x000fc600078e02d8 */
[----:B------:R-:W2:Y:S01]  /*4b050*/  LDL.LU R246, [R1+0x294] ;  /* 0x0002940001f67983 */ /* 0x000ea20000300800 */
[----:B------:R-:W-:-:S03]  /*4b060*/  IMAD.WIDE R226, R0, 0x4, R222 ;  /* 0x0000000400e27825 */ /* 0x000fc600078e02de */
[----:B----4-:R1:W-:Y:S04]  /*4b070*/  @P0 STG.E [R2.64], R233 ;  /* 0x000000e902000986 */ /* 0x0103e8000c101904 */
[----:B-1----:R-:W4:Y:S04]  /*4b080*/  LDL.LU R233, [R1+0x1c4] ;  /* 0x0001c40001e97983 */ /* 0x002f280000300800 */
[----:B------:R-:W-:Y:S04]  /*4b090*/  @P1 STG.E [R224.64], R241 ;  /* 0x000000f1e0001986 */ /* 0x000fe8000c101904 */
[----:B------:R1:W-:Y:S04]  /*4b0a0*/  @P3 STG.E [R226.64], R232 ;  /* 0x000000e8e2003986 */ /* 0x0003e8000c101904 */
[----:B-1----:R-:W4:Y:S01]  /*4b0b0*/  LDL.LU R232, [R1+0xa10] ;  /* 0x000a100001e87983 */ /* 0x002f220000300800 */
[----:B------:R-:W-:-:S02]  /*4b0c0*/  ISETP.LT.AND P0, PT, R111, c[0x0][0x178], !P2 ;  /* 0x00005e006f007a0c */ /* 0x000fc40005701270 */
[----:B------:R-:W-:Y:S02]  /*4b0d0*/  ISETP.LT.AND P5, PT, R143, c[0x0][0x178], !P2 ;  /* 0x00005e008f007a0c */ /* 0x000fe400057a1270 */
        /* <DEDUP_REMOVED lines=8> */
[----:B------:R-:W-:Y:S01]  /*4b160*/  ISETP.GE.AND P4, PT, R2, c[0x0][0x17c], PT ;  /* 0x00005f0002007a0c */ /* 0x000fe20003f86270 */
[----:B------:R-:W-:Y:S01]  /*4b170*/  IMAD.WIDE R2, R0, 0x4, R218 ;  /* 0x0000000400027825 */ /* 0x000fe200078e02da */
[----:B------:R-:W-:Y:S01]  /*4b180*/  ISETP.LT.AND P2, PT, R230, c[0x0][0x178], !P2 ;  /* 0x00005e00e6007a0c */ /* 0x000fe20005741270 */
[----:B------:R1:W-:Y:S01]  /*4b190*/  @P0 STG.E [R224.64], R240 ;  /* 0x000000f0e0000986 */ /* 0x0003e2000c101904 */
[----:B------:R-:W-:Y:S01]  /*4b1a0*/  ISETP.LT.AND P0, PT, R179, c[0x0][0x178], !P4 ;  /* 0x00005e00b3007a0c */ /* 0x000fe20006701270 */
[----:B-1----:R-:W-:-:S02]  /*4b1b0*/  IMAD.WIDE R224, R0, 0x4, R10 ;  /* 0x0000000400e07825 */ /* 0x002fc400078e020a */
[----:B---3--:R1:W-:Y:S04]  /*4b1c0*/  @P5 STG.E [R226.64], R245 ;  /* 0x000000f5e2005986 */ /* 0x0083e8000c101904 */
[----:B-1----:R-:W3:Y:S01]  /*4b1d0*/  LDL.LU R245, [R1+0x840] ;  /* 0x0008400001f57983 */ /* 0x002ee20000300800 */
[----:B------:R-:W-:-:S03]  /*4b1e0*/  IMAD.WIDE R226, R0, 0x4, R8 ;  /* 0x0000000400e27825 */ /* 0x000fc600078e0208 */
[----:B------:R1:W-:Y:S04]  /*4b1f0*/  @P6 STG.E [R2.64], R235 ;  /* 0x000000eb02006986 */ /* 0x0003e8000c101904 */
[----:B------:R-:W3:Y:S04]  /*4b200*/  LDL.LU R240, [R1+0x810] ;  /* 0x0008100001f07983 */ /* 0x000ee80000300800 */
[----:B--2---:R2:W-:Y:S01]  /*4b210*/  @P3 STG.E [R224.64], R244 ;  /* 0x000000f4e0003986 */ /* 0x0045e2000c101904 */
[C---:B-1----:R-:W-:Y:S01]  /*4b220*/  IMAD.WIDE R2, R0.reuse, 0x4, R6 ;  /* 0x0000000400027825 */ /* 0x042fe200078e0206 */
[----:B------:R-:W-:-:S02]  /*4b230*/  IADD3 R0, R0, c[0x0][0x198], RZ ;  /* 0x0000660000007a10 */ /* 0x000fc40007ffe0ff */
[----:B------:R-:W-:Y:S04]  /*4b240*/  @P1 STG.E [R226.64], R246 ;  /* 0x000000f6e2001986 */ /* 0x000fe8000c101904 */
[----:B--2---:R-:W2:Y:S04]  /*4b250*/  LDL.LU R244, [R1+0x7a0] ;  /* 0x0007a00001f47983 */ /* 0x004ea80000300800 */
[----:B------:R-:W2:Y:S04]  /*4b260*/  LDL.LU R235, [R1+0x740] ;  /* 0x0007400001eb7983 */ /* 0x000ea80000300800 */
[----:B----4-:R1:W-:Y:S02]  /*4b270*/  @P2 STG.E [R2.64], R233 ;  /* 0x000000e902002986 */ /* 0x0103e4000c101904 */
[----:B-1----:R-:W-:-:S02]  /*4b280*/  IMAD.WIDE R2, R0, 0x4, R216 ;  /* 0x0000000400027825 */ /* 0x002fc400078e02d8 */
[----:B------:R-:W2:Y:S04]  /*4b290*/  LDL.LU R233, [R1+0x550] ;  /* 0x0005500001e97983 */ /* 0x000ea80000300800 */
[----:B------:R-:W2:Y:S04]  /*4b2a0*/  LDL.LU R246, [R1+0x744] ;  /* 0x0007440001f67983 */ /* 0x000ea80000300800 */
[----:B------:R1:W-:Y:S04]  /*4b2b0*/  @P0 STG.E [R2.64], R232 ;  /* 0x000000e802000986 */ /* 0x0003e8000c101904 */
[----:B-1----:R-:W2:Y:S01]  /*4b2c0*/  LDL.LU R232, [R1+0xa14] ;  /* 0x000a140001e87983 */ /* 0x002ea20000300800 */
[----:B------:R-:W-:-:S02]  /*4b2d0*/  ISETP.LT.AND P1, PT, R159, c[0x0][0x178], !P4 ;  /* 0x00005e009f007a0c */ /* 0x000fc40006721270 */
[----:B------:R-:W-:Y:S02]  /*4b2e0*/  ISETP.LT.AND P5, PT, R111, c[0x0][0x178], !P4 ;  /* 0x00005e006f007a0c */ /* 0x000fe400067a1270 */
[----:B------:R-:W-:Y:S01]  /*4b2f0*/  ISETP.LT.AND P6, PT, R143, c[0x0][0x178], !P4 ;  /* 0x00005e008f007a0c */ /* 0x000fe200067c1270 */
[----:B------:R-:W-:Y:S01]  /*4b300*/  IMAD.WIDE R226, R0, 0x4, R222 ;  /* 0x0000000400e27825 */ /* 0x000fe200078e02de */
[----:B------:R-:W-:Y:S02]  /*4b310*/  IADD3 R224, R110, 0x15, RZ ;  /* 0x000000156ee07810 */ /* 0x000fe40007ffe0ff */
[----:B------:R-:W-:Y:S01]  /*4b320*/  ISETP.LT.AND P3, PT, R127, c[0x0][0x178], !P4 ;  /* 0x00005e007f007a0c */ /* 0x000fe20006761270 */
[----:B------:R-:W-:Y:S01]  /*4b330*/  IMAD.WIDE R2, R0, 0x4, R4 ;  /* 0x0000000400027825 */ /* 0x000fe200078e0204 */
[----:B------:R-:W-:Y:S02]  /*4b340*/  ISETP.LT.AND P2, PT, R252, c[0x0][0x178], !P4 ;  /* 0x00005e00fc007a0c */ /* 0x000fe40006741270 */
[----:B------:R-:W-:Y:S01]  /*4b350*/  ISETP.GE.AND P0, PT, R224, c[0x0][0x17c], PT ;  /* 0x00005f00e0007a0c */ /* 0x000fe20003f06270 */
[----:B------:R-:W-:Y:S01]  /*4b360*/  IMAD.WIDE R224, R0, 0x4, R220 ;  /* 0x0000000400e07825 */ /* 0x000fe200078e02dc */
[----:B------:R1:W-:Y:S01]  /*4b370*/  @P1 STG.E [R226.64], R242 ;  /* 0x000000f2e2001986 */ /* 0x0003e2000c101904 */
[----:B------:R-:W-:-:S03]  /*4b380*/  ISETP.LT.AND P1, PT, R231, c[0x0][0x178], !P4 ;  /* 0x00005e00e7007a0c */ /* 0x000fc60006721270 */
[----:B------:R1:W-:Y:S01]  /*4b390*/  @P5 STG.E [R2.64], R241 ;  /* 0x000000f102005986 */ /* 0x0003e2000c101904 */
[----:B------:R-:W-:-:S03]  /*4b3a0*/  ISETP.LT.AND P4, PT, R230, c[0x0][0x178], !P4 ;  /* 0x00005e00e6007a0c */ /* 0x000fc60006781270 */
[----:B-1----:R-:W2:Y:S01]  /*4b3b0*/  LDL.LU R242, [R1+0x9b4] ;  /* 0x0009b40001f27983 */ /* 0x002ea20000300800 */
[----:B------:R-:W-:-:S03]  /*4b3c0*/  IMAD.WIDE R226, R0, 0x4, R218 ;  /* 0x0000000400e27825 */ /* 0x000fc600078e02da */
[----:B------:R-:W2:Y:S01]  /*4b3d0*/  LDL.LU R241, [R1+0x904] ;  /* 0x0009040001f17983 */ /* 0x000ea20000300800 */
[----:B------:R-:W-:-:S04]  /*4b3e0*/  IMAD.WIDE R2, R0, 0x4, R10 ;  /* 0x0000000400027825 */ /* 0x000fc800078e020a */
[----:B------:R-:W-:Y:S01]  /*4b3f0*/  IMAD.WIDE R228, R0, 0x4, R6 ;  /* 0x0000000400e47825 */ /* 0x000fe200078e0206 */
[----:B---3--:R1:W-:Y:S01]  /*4b400*/  @P6 STG.E [R224.64], R245 ;  /* 0x000000f5e0006986 */ /* 0x0083e2000c101904 */
[----:B------:R-:W-:-:S03]  /*4b410*/  ISETP.LT.AND P6, PT, R179, c[0x0][0x178], !P0 ;  /* 0x00005e00b3007a0c */ /* 0x000fc600047c1270 */
[----:B------:R3:W-:Y:S04]  /*4b420*/  @P3 STG.E [R226.64], R240 ;  /* 0x000000f0e2003986 */ /* 0x0007e8000c101904 */
[----:B-1----:R-:W4:Y:S01]  /*4b430*/  LDL.LU R245, [R1+0x844] ;  /* 0x0008440001f57983 */ /* 0x002f220000300800 */
[----:B---3--:R-:W-:-:S03]  /*4b440*/  IMAD.WIDE R226, R0, 0x4, R8 ;  /* 0x0000000400e27825 */ /* 0x008fc600078e0208 */
[----:B--2---:R1:W-:Y:S04]  /*4b450*/  @P2 STG.E [R2.64], R244 ;  /* 0x000000f402002986 */ /* 0x0043e8000c101904 */
[----:B------:R-:W-:Y:S04]  /*4b460*/  @P1 STG.E [R226.64], R235 ;  /* 0x000000ebe2001986 */ /* 0x000fe8000c101904 */
[----:B-1----:R-:W2:Y:S01]  /*4b470*/  LDL.LU R244, [R1+0x814] ;  /* 0x0008140001f47983 */ /* 0x002ea20000300800 */
[----:B------:R-:W-:-:S03]  /*4b480*/  IADD3 R2, R0, c[0x0][0x198], RZ ;  /* 0x0000660000027a10 */ /* 0x000fc60007ffe0ff */
[----:B------:R-:W3:Y:S02]  /*4b490*/  LDL.LU R240, [R1+0x7a4] ;  /* 0x0007a40001f07983 */ /* 0x000ee40000300800 */
[----:B------:R-:W-:Y:S02]  /*4b4a0*/  IMAD.WIDE R224, R2, 0x4, R216 ;  /* 0x0000000402e07825 */ /* 0x000fe400078e02d8 */
[----:B------:R1:W-:Y:S04]  /*4b4b0*/  @P4 STG.E [R228.64], R233 ;  /* 0x000000e9e4004986 */ /* 0x0003e8000c101904 */
[----:B-1----:R-:W3:Y:S04]  /*4b4c0*/  LDL.LU R233, [R1+0x554] ;  /* 0x0005540001e97983 */ /* 0x002ee80000300800 */
[----:B------:R-:W3:Y:S04]  /*4b4d0*/  LDL.LU R235, [R1+0xaf0] ;  /* 0x000af00001eb7983 */ /* 0x000ee80000300800 */
[----:B------:R1:W-:Y:S04]  /*4b4e0*/  @P6 STG.E [R224.64], R232 ;  /* 0x000000e8e0006986 */ /* 0x0003e8000c101904 */
[----:B-1----:R-:W3:Y:S01]  /*4b4f0*/  LDL.LU R232, [R1+0xac0] ;  /* 0x000ac00001e87983 */ /* 0x002ee20000300800 */
[----:B------:R-:W-:-:S02]  /*4b500*/  ISETP.LT.AND P5, PT, R159, c[0x0][0x178], !P0 ;  /* 0x00005e009f007a0c */ /* 0x000fc400047a1270 */
[----:B------:R-:W-:Y:S02]  /*4b510*/  ISETP.LT.AND P3, PT, R111, c[0x0][0x178], !P0 ;  /* 0x00005e006f007a0c */ /* 0x000fe40004761270 */
[----:B------:R-:W-:Y:S01]  /*4b520*/  ISETP.LT.AND P2, PT, R143, c[0x0][0x178], !P0 ;  /* 0x00005e008f007a0c */ /* 0x000fe20004741270 */
[C---:B------:R-:W-:Y:S01]  /*4b530*/  IMAD.WIDE R226, R2.reuse, 0x4, R222 ;  /* 0x0000000402e27825 */ /* 0x040fe200078e02de */
[----:B------:R-:W-:Y:S01]  /*4b540*/  ISETP.LT.AND P4, PT, R127, c[0x0][0x178], !P0 ;  /* 0x00005e007f007a0c */ /* 0x000fe20004781270 */
[----:B------:R-:W3:Y:S02]  /*4b550*/  LDL.LU R243, [R1+0xa40] ;  /* 0x000a400001f37983 */ /* 0x000ee40000300800 */
[----:B------:R-:W-:Y:S01]  /*4b560*/  IMAD.WIDE R224, R2, 0x4, R4 ;  /* 0x0000000402e07825 */ /* 0x000fe200078e0204 */
[----:B------:R-:W-:-:S03]  /*4b570*/  IADD3 R3, R110, 0x16, RZ ;  /* 0x000000166e037810 */ /* 0x000fc60007ffe0ff */
[----:B------:R-:W-:Y:S01]  /*4b580*/  IMAD.WIDE R228, R2, 0x4, R220 ;  /* 0x0000000402e47825 */ /* 0x000fe200078e02dc */
[----:B------:R1:W-:Y:S01]  /*4b590*/  @P5 STG.E [R226.64], R242 ;  /* 0x000000f2e2005986 */ /* 0x0003e2000c101904 */
[----:B------:R-:W-:Y:S02]  /*4b5a0*/  ISETP.LT.AND P5, PT, R252, c[0x0][0x178], !P0 ;  /* 0x00005e00fc007a0c */ /* 0x000fe400047a1270 */
[----:B------:R-:W-:Y:S01]  /*4b5b0*/  ISETP.LT.AND P6, PT, R231, c[0x0][0x178], !P0 ;  /* 0x00005e00e7007a0c */ /* 0x000fe200047c1270 */
[----:B------:R1:W-:Y:S01]  /*4b5c0*/  @P3 STG.E [R224.64], R241 ;  /* 0x000000f1e0003986 */ /* 0x0003e2000c101904 */
[----:B------:R-:W-:Y:S02]  /*4b5d0*/  ISETP.GE.AND P1, PT, R3, c[0x0][0x17c], PT ;  /* 0x00005f0003007a0c */ /* 0x000fe40003f26270 */
[----:B------:R-:W-:Y:S02]  /*4b5e0*/  ISETP.LT.AND P0, PT, R230, c[0x0][0x178], !P0 ;  /* 0x00005e00e6007a0c */ /* 0x000fe40004701270 */
[----:B------:R-:W-:Y:S01]  /*4b5f0*/  ISETP.LT.AND P3, PT, R159, c[0x0][0x178], !P1 ;  /* 0x00005e009f007a0c */ /* 0x000fe20004f61270 */
[C---:B-1----:R-:W-:Y:S01]  /*4b600*/  IMAD.WIDE R226, R2.reuse, 0x4, R10 ;  /* 0x0000000402e27825 */ /* 0x042fe200078e020a */
[----:B------:R-:W-:-:S03]  /*4b610*/  IADD3 R0, R2, c[0x0][0x198], RZ ;  /* 0x0000660002007a10 */ /* 0x000fc60007ffe0ff */
[C---:B------:R-:W-:Y:S01]  /*4b620*/  IMAD.WIDE R224, R2.reuse, 0x4, R8 ;  /* 0x0000000402e07825 */ /* 0x040fe200078e0208 */
[----:B----4-:R1:W-:Y:S01]  /*4b630*/  @P2 STG.E [R228.64], R245 ;  /* 0x000000f5e4002986 */ /* 0x0103e2000c101904 */
[----:B------:R-:W-:Y:S02]  /*4b640*/  ISETP.LT.AND P2, PT, R179, c[0x0][0x178], !P1 ;  /* 0x00005e00b3007a0c */ /* 0x000fe40004f41270 */
[C---:B-1----:R-:W-:Y:S01]  /*4b650*/  IMAD.WIDE R228, R2.reuse, 0x4, R218 ;  /* 0x0000000402e47825 */ /* 0x042fe200078e02da */
[----:B------:R-:W4:Y:S03]  /*4b660*/  LDL.LU R245, [R1+0x9c0] ;  /* 0x0009c00001f57983 */ /* 0x000f260000300800 */
[----:B------:R-:W-:Y:S01]  /*4b670*/  IMAD.WIDE R2, R2, 0x4, R6 ;  /* 0x0000000402027825 */ /* 0x000fe200078e0206 */
[----:B--2---:R1:W-:Y:S04]  /*4b680*/  @P4 STG.E [R228.64], R244 ;  /* 0x000000f4e4004986 */ /* 0x0043e8000c101904 */
[----:B---3--:R2:W-:Y:S04]  /*4b690*/  @P5 STG.E [R226.64], R240 ;  /* 0x000000f0e2005986 */ /* 0x0085e8000c101904 */
[----:B------:R3:W-:Y:S04]  /*4b6a0*/  @P6 STG.E [R224.64], R246 ;  /* 0x000000f6e0006986 */ /* 0x0007e8000c101904 */
[----:B-1----:R-:W4:Y:S04]  /*4b6b0*/  LDL.LU R244, [R1+0x920] ;  /* 0x0009200001f47983 */ /* 0x002f280000300800 */
[----:B------:R-:W4:Y:S01]  /*4b6c0*/  LDL.LU R242, [R1+0x8c0] ;  /* 0x0008c00001f27983 */ /* 0x000f220000300800 */
[----:B--2---:R-:W-:-:S03]  /*4b6d0*/  IMAD.WIDE R226, R0, 0x4, R222 ;  /* 0x0000000400e27825 */ /* 0x004fc600078e02de */
[----:B------:R-:W2:Y:S01]  /*4b6e0*/  LDL.LU R241, [R1+0x820] ;  /* 0x0008200001f17983 */ /* 0x000ea20000300800 */
[----:B---3--:R-:W-:-:S03]  /*4b6f0*/  IMAD.WIDE R224, R0, 0x4, R216 ;  /* 0x0000000400e07825 */ /* 0x008fc600078e02d8 */
[----:B------:R-:W3:Y:S04]  /*4b700*/  LDL.LU R240, [R1+0x7e0] ;  /* 0x0007e00001f07983 */ /* 0x000ee80000300800 */
[----:B------:R1:W-:Y:S04]  /*4b710*/  @P0 STG.E [R2.64], R233 ;  /* 0x000000e902000986 */ /* 0x0003e8000c101904 */
[----:B------:R-:W3:Y:S04]  /*4b720*/  LDL.LU R246, [R1+0xa44] ;  /* 0x000a440001f67983 */ /* 0x000ee80000300800 */
[----:B------:R-:W-:Y:S04]  /*4b730*/  @P2 STG.E [R224.64], R235 ;  /* 0x000000ebe0002986 */ /* 0x000fe8000c101904 */
[----:B-1----:R-:W3:Y:S04]  /*4b740*/  LDL.LU R233, [R1+0x8c4] ;  /* 0x0008c40001e97983 */ /* 0x002ee80000300800 */
[----:B------:R1:W-:Y:S04]  /*4b750*/  @P3 STG.E [R226.64], R232 ;  /* 0x000000e8e2003986 */ /* 0x0003e8000c101904 */
[----:B-1----:R-:W3:Y:S01]  /*4b760*/  LDL.LU R232, [R1+0xaf4] ;  /* 0x000af40001e87983 */ /* 0x002ee20000300800 */
[----:B------:R-:W-:-:S02]  /*4b770*/  ISETP.LT.AND P0, PT, R111, c[0x0][0x178], !P1 ;  /* 0x00005e006f007a0c */ /* 0x000fc40004f01270 */
[----:B------:R-:W-:Y:S02]  /*4b780*/  ISETP.LT.AND P5, PT, R143, c[0x0][0x178], !P1 ;  /* 0x00005e008f007a0c */ /* 0x000fe40004fa1270 */
[----:B------:R-:W-:Y:S02]  /*4b790*/  ISETP.LT.AND P6, PT, R127, c[0x0][0x178], !P1 ;  /* 0x00005e007f007a0c */ /* 0x000fe40004fc1270 */
[----:B------:R-:W-:Y:S01]  /*4b7a0*/  IADD3 R2, R110, 0x17, RZ ;  /* 0x000000176e027810 */ /* 0x000fe20007ffe0ff */
[----:B------:R-:W-:Y:S01]  /*4b7b0*/  IMAD.WIDE R224, R0, 0x4, R4 ;  /* 0x0000000400e07825 */ /* 0x000fe200078e0204 */
[----:B------:R-:W-:Y:S01]  /*4b7c0*/  ISETP.LT.AND P3, PT, R252, c[0x0][0x178], !P1 ;  /* 0x00005e00fc007a0c */ /* 0x000fe20004f61270 */
[----:B------:R-:W3:Y:S01]  /*4b7d0*/  LDL.LU R235, [R1+0xac4] ;  /* 0x000ac40001eb7983 */ /* 0x000ee20000300800 */
[----:B------:R-:W-:Y:S01]  /*4b7e0*/  ISETP.LT.AND P2, PT, R231, c[0x0][0x178], !P1 ;  /* 0x00005e00e7007a0c */ /* 0x000fe20004f41270 */
[----:B------:R-:W-:Y:S01]  /*4b7f0*/  IMAD.WIDE R226, R0, 0x4, R220 ;  /* 0x0000000400e27825 */ /* 0x000fe200078e02dc */
[----:B------:R-:W-:-:S02]  /*4b800*/  ISETP.LT.AND P1, PT, R230, c[0x0][0x178], !P1 ;  /* 0x00005e00e6007a0c */ /* 0x000fc40004f21270 */
[----:B------:R-:W-:Y:S01]  /*4b810*/  ISETP.GE.AND P4, PT, R2, c[0x0][0x17c], PT ;  /* 0x00005f0002007a0c */ /* 0x000fe20003f86270 */
[C---:B------:R-:W-:Y:S01]  /*4b820*/  IMAD.WIDE R2, R0.reuse, 0x4, R218 ;  /* 0x0000000400027825 */ /* 0x040fe200078e02da */
[----:B------:R1:W-:Y:S02]  /*4b830*/  @P0 STG.E [R224.64], R243 ;  /* 0x000000f3e0000986 */ /* 0x0003e4000c101904 */
[----:B------:R-:W-:Y:S01]  /*4b840*/  ISETP.LT.AND P0, PT, R179, c[0x0][0x178], !P4 ;  /* 0x00005e00b3007a0c */ /* 0x000fe20006701270 */
[C---:B-1----:R-:W-:Y:S01]  /*4b850*/  IMAD.WIDE R224, R0.reuse, 0x4, R10 ;  /* 0x0000000400e07825 */ /* 0x042fe200078e020a */
[----:B----4-:R1:W-:Y:S03]  /*4b860*/  @P5 STG.E [R226.64], R245 ;  /* 0x000000f5e2005986 */ /* 0x0103e6000c101904 */
[C---:B-1----:R-:W-:Y:S01]  /*4b870*/  IMAD.WIDE R226, R0.reuse, 0x4, R8 ;  /* 0x0000000400e27825 */ /* 0x042fe200078e0208 */
[----:B------:R-:W4:Y:S04]  /*4b880*/  LDL.LU R245, [R1+0x9c4] ;  /* 0x0009c40001f57983 */ /* 0x000f280000300800 */
[----:B------:R1:W-:Y:S04]  /*4b890*/  @P6 STG.E [R2.64], R244 ;  /* 0x000000f402006986 */ /* 0x0003e8000c101904 */
[----:B------:R-:W-:Y:S04]  /*4b8a0*/  @P3 STG.E [R224.64], R242 ;  /* 0x000000f2e0003986 */ /* 0x000fe8000c101904 */
[----:B--2---:R-:W-:Y:S01]  /*4b8b0*/  @P2 STG.E [R226.64], R241 ;  /* 0x000000f1e2002986 */ /* 0x004fe2000c101904 */
[C---:B-1----:R-:W-:Y:S01]  /*4b8c0*/  IMAD.WIDE R2, R0.reuse, 0x4, R6 ;  /* 0x0000000400027825 */ /* 0x042fe200078e0206 */
[----:B------:R-:W-:-:S02]  /*4b8d0*/  IADD3 R0, R0, c[0x0][0x198], RZ ;  /* 0x0000660000007a10 */ /* 0x000fc40007ffe0ff */
[----:B------:R-:W2:Y:S04]  /*4b8e0*/  LDL.LU R244, [R1+0x924] ;  /* 0x0009240001f47983 */ /* 0x000ea80000300800 */
[----:B---3--:R1:W-:Y:S02]  /*4b8f0*/  @P1 STG.E [R2.64], R240 ;  /* 0x000000f002001986 */ /* 0x0083e4000c101904 */
[----:B-1----:R-:W-:Y:S02]  /*4b900*/  IMAD.WIDE R2, R0, 0x4, R216 ;  /* 0x0000000400027825 */ /* 0x002fe400078e02d8 */
[----:B------:R-:W3:Y:S04]  /*4b910*/  LDL.LU R240, [R1+0x824] ;  /* 0x0008240001f07983 */ /* 0x000ee80000300800 */
[----:B------:R1:W-:Y:S04]  /*4b920*/  @P0 STG.E [R2.64], R232 ;  /* 0x000000e802000986 */ /* 0x0003e8000c101904 */
[----:B-1----:R-:W3:Y:S01]  /*4b930*/  LDL.LU R232, [R1+0x7e4] ;  /* 0x0007e40001e87983 */ /* 0x002ee20000300800 */
[----:B------:R-:W-:-:S02]  /*4b940*/  ISETP.LT.AND P2, PT, R159, c[0x0][0x178], !P4 ;  /* 0x00005e009f007a0c */ /* 0x000fc40006741270 */
[----:B------:R-:W-:Y:S01]  /*4b950*/  ISETP.LT.AND P5, PT, R111, c[0x0][0x178], !P4 ;  /* 0x00005e006f007a0c */ /* 0x000fe200067a1270 */
[C---:B------:R-:W-:Y:S01]  /*4b960*/  IMAD.WIDE R226, R0.reuse, 0x4, R222 ;  /* 0x0000000400e27825 */ /* 0x040fe200078e02de */
[----:B------:R-:W-:Y:S01]  /*4b970*/  ISETP.LT.AND P6, PT, R143, c[0x0][0x178], !P4 ;  /* 0x00005e008f007a0c */ /* 0x000fe200067c1270 */
[----:B------:R-:W3:Y:S01]  /*4b980*/  LDL.LU R241, [R1+0x7c8] ;  /* 0x0007c80001f17983 */ /* 0x000ee20000300800 */
[----:B------:R-:W-:Y:S01]  /*4b990*/  ISETP.LT.AND P3, PT, R127, c[0x0][0x178], !P4 ;  /* 0x00005e007f007a0c */ /* 0x000fe20006761270 */
[----:B------:R-:W-:Y:S01]  /*4b9a0*/  IMAD.WIDE R2, R0, 0x4, R4 ;  /* 0x0000000400027825 */ /* 0x000fe200078e0204 */
[----:B------:R-:W-:Y:S01]  /*4b9b0*/  IADD3 R224, R110, 0x18, RZ ;  /* 0x000000186ee07810 */ /* 0x000fe20007ffe0ff */
[----:B------:R-:W3:Y:S01]  /*4b9c0*/  LDL.LU R242, [R1+0x638] ;  /* 0x0006380001f27983 */ /* 0x000ee20000300800 */
[----:B------:R-:W-:Y:S02]  /*4b9d0*/  ISETP.LT.AND P1, PT, R252, c[0x0][0x178], !P4 ;  /* 0x00005e00fc007a0c */ /* 0x000fe40006721270 */
[----:B------:R-:W-:Y:S01]  /*4b9e0*/  ISETP.GE.AND P0, PT, R224, c[0x0][0x17c], PT ;  /* 0x00005f00e0007a0c */ /* 0x000fe20003f06270 */
[----:B------:R1:W-:Y:S01]  /*4b9f0*/  @P2 STG.E [R226.64], R235 ;  /* 0x000000ebe2002986 */ /* 0x0003e2000c101904 */
[----:B------:R-:W-:Y:S01]  /*4ba00*/  IMAD.WIDE R224, R0, 0x4, R220 ;  /* 0x0000000400e07825 */ /* 0x000fe200078e02dc */
[----:B------:R-:W-:-:S02]  /*4ba10*/  ISETP.LT.AND P2, PT, R231, c[0x0][0x178], !P4 ;  /* 0x00005e00e7007a0c */ /* 0x000fc40006741270 */
[----:B------:R1:W-:Y:S01]  /*4ba20*/  @P5 STG.E [R2.64], R246 ;  /* 0x000000f602005986 */ /* 0x0003e2000c101904 */
[----:B------:R-:W-:-:S03]  /*4ba30*/  ISETP.LT.AND P4, PT, R230, c[0x0][0x178], !P4 ;  /* 0x00005e00e6007a0c */ /* 0x000fc60006781270 */
[----:B-1----:R-:W3:Y:S01]  /*4ba40*/  LDL.LU R235, [R1+0x548] ;  /* 0x0005480001eb7983 */ /* 0x002ee20000300800 */
[----:B------:R-:W-:-:S03]  /*4ba50*/  IMAD.WIDE R226, R0, 0x4, R218 ;  /* 0x0000000400e27825 */ /* 0x000fc600078e02da */
[----:B------:R-:W3:Y:S01]  /*4ba60*/  LDL.LU R246, [R1+0x428] ;  /* 0x0004280001f67983 */ /* 0x000ee20000300800 */
[----:B------:R-:W-:-:S04]  /*4ba70*/  IMAD.WIDE R2, R0, 0x4, R10 ;  /* 0x0000000400027825 */ /* 0x000fc800078e020a */
[C---:B------:R-:W-:Y:S01]  /*4ba80*/  IMAD.WIDE R228, R0.reuse, 0x4, R6 ;  /* 0x0000000400e47825 */ /* 0x040fe200078e0206 */
[----:B----4-:R1:W-:Y:S04]  /*4ba90*/  @P6 STG.E [R224.64], R245 ;  /* 0x000000f5e0006986 */ /* 0x0103e8000c101904 */
[----:B-1----:R-:W4:Y:S04]  /*4baa0*/  LDL.LU R245, [R1+0x288] ;  /* 0x0002880001f57983 */ /* 0x002f280000300800 */
[----:B--2---:R1:W-:Y:S04]  /*4bab0*/  @P3 STG.E [R226.64], R244 ;  /* 0x000000f4e2003986 */ /* 0x0043e8000c101904 */
[----:B------:R2:W-:Y:S01]  /*4bac0*/  @P1 STG.E [R2.64], R233 ;  /* 0x000000e902001986 */ /* 0x0005e2000c101904 */
[----:B-1----:R-:W-:-:S03]  /*4bad0*/  IMAD.WIDE R226, R0, 0x4, R8 ;  /* 0x0000000400e27825 */ /* 0x002fc600078e0208 */
[----:B------:R-:W4:Y:S04]  /*4bae0*/  LDL.LU R244, [R1+0x198] ;  /* 0x0001980001f47983 */ /* 0x000f280000300800 */
[----:B---3--:R-:W-:Y:S04]  /*4baf0*/  @P2 STG.E [R226.64], R240 ;  /* 0x000000f0e2002986 */ /* 0x008fe8000c101904 */
[----:B--2---:R-:W2:Y:S04]  /*4bb00*/  LDL.LU R233, [R1+0x128] ;  /* 0x0001280001e97983 */ /* 0x004ea80000300800 */
[----:B------:R1:W-:Y:S04]  /*4bb10*/  @P4 STG.E [R228.64], R232 ;  /* 0x000000e8e4004986 */ /* 0x0003e8000c101904 */
[----:B-1----:R-:W3:Y:S01]  /*4bb20*/  LDL.LU R232, [R1+0x98] ;  /* 0x0000980001e87983 */ /* 0x002ee20000300800 */
[----:B------:R-:W-:-:S02]  /*4bb30*/  ISETP.LT.AND P6, PT, R179, c[0x0][0x178], !P0 ;  /* 0x00005e00b3007a0c */ /* 0x000fc400047c1270 */
[----:B------:R-:W-:Y:S01]  /*4bb40*/  IADD3 R2, R0, c[0x0][0x198], RZ ;  /* 0x0000660000027a10 */ /* 0x000fe20007ffe0ff */
[----:B------:R-:W3:Y:S01]  /*4bb50*/  LDL.LU R240, [R1+0x63c] ;  /* 0x00063c0001f07983 */ /* 0x000ee20000300800 */
[----:B------:R-:W-:Y:S02]  /*4bb60*/  ISETP.LT.AND P5, PT, R159, c[0x0][0x178], !P0 ;  /* 0x00005e009f007a0c */ /* 0x000fe400047a1270 */
[----:B------:R-:W-:Y:S01]  /*4bb70*/  ISETP.LT.AND P3, PT, R111, c[0x0][0x178], !P0 ;  /* 0x00005e006f007a0c */ /* 0x000fe20004761270 */
[C---:B------:R-:W-:Y:S01]  /*4bb80*/  IMAD.WIDE R224, R2.reuse, 0x4, R216 ;  /* 0x0000000402e07825 */ /* 0x040fe200078e02d8 */
[----:B------:R-:W-:Y:S02]  /*4bb90*/  ISETP.LT.AND P1, PT, R143, c[0x0][0x178], !P0 ;  /* 0x00005e008f007a0c */ /* 0x000fe40004721270 */
[----:B------:R-:W-:Y:S01]  /*4bba0*/  ISETP.LT.AND P4, PT, R127, c[0x0][0x178], !P0 ;  /* 0x00005e007f007a0c */ /* 0x000fe20004781270 */
[C---:B------:R-:W-:Y:S02]  /*4bbb0*/  IMAD.WIDE R226, R2.reuse, 0x4, R222 ;  /* 0x0000000402e27825 */ /* 0x040fe400078e02de */
[----:B------:R1:W-:Y:S02]  /*4bbc0*/  @P6 STG.E [R224.64], R241 ;  /* 0x000000f1e0006986 */ /* 0x0003e4000c101904 */
[----:B------:R-:W-:-:S02]  /*4bbd0*/  IMAD.WIDE R228, R2, 0x4, R220 ;  /* 0x0000000402e47825 */ /* 0x000fc400078e02dc */
[----:B------:R-:W-:Y:S01]  /*4bbe0*/  @P5 STG.E [R226.64], R242 ;  /* 0x000000f2e2005986 */ /* 0x000fe2000c101904 */
[----:B------:R-:W-:-:S03]  /*4bbf0*/  ISETP.LT.AND P5, PT, R252, c[0x0][0x178], !P0 ;  /* 0x00005e00fc007a0c */ /* 0x000fc600047a1270 */
[----:B-1----:R-:W3:Y:S01]  /*4bc00*/  LDL.LU R241, [R1+0x7cc] ;  /* 0x0007cc0001f17983 */ /* 0x002ee20000300800 */
[----:B------:R-:W-:Y:S01]  /*4bc10*/  IMAD.WIDE R224, R2, 0x4, R4 ;  /* 0x0000000402e07825 */ /* 0x000fe200078e0204 */
[----:B------:R-:W-:-:S04]  /*4bc20*/  ISETP.LT.AND P6, PT, R231, c[0x0][0x178], !P0 ;  /* 0x00005e00e7007a0c */ /* 0x000fc800047c1270 */
[----:B------:R1:W-:Y:S01]  /*4bc30*/  @P3 STG.E [R224.64], R235 ;  /* 0x000000ebe0003986 */ /* 0x0003e2000c101904 */
[----:B------:R-:W-:-:S03]  /*4bc40*/  ISETP.LT.AND P0, PT, R230, c[0x0][0x178], !P0 ;  /* 0x00005e00e6007a0c */ /* 0x000fc60004701270 */
[----:B------:R1:W-:Y:S01]  /*4bc50*/  @P1 STG.E [R228.64], R246 ;  /* 0x000000f6e4001986 */ /* 0x0003e2000c101904 */
[----:B------:R-:W-:-:S03]  /*4bc60*/  IADD3 R3, R110, 0x19, RZ ;  /* 0x000000196e037810 */ /* 0x000fc60007ffe0ff */
[----:B-1----:R-:W3:Y:S04]  /*4bc70*/  LDL.LU R235, [R1+0x54c] ;  /* 0x00054c0001eb7983 */ /* 0x002ee80000300800 */
[----:B------:R-:W3:Y:S01]  /*4bc80*/  LDL.LU R246, [R1+0x42c] ;  /* 0x00042c0001f67983 */ /* 0x000ee20000300800 */
[----:B------:R-:W-:Y:S01]  /*4bc90*/  IMAD.WIDE R228, R2, 0x4, R218 ;  /* 0x0000000402e47825 */ /* 0x000fe200078e02da */
[----:B------:R-:W-:-:S03]  /*4bca0*/  ISETP.GE.AND P2, PT, R3, c[0x0][0x17c], PT ;  /* 0x00005f0003007a0c */ /* 0x000fc60003f46270 */
[C---:B------:R-:W-:Y:S01]  /*4bcb0*/  IMAD.WIDE R226, R2.reuse, 0x4, R10 ;  /* 0x0000000402e27825 */ /* 0x040fe200078e020a */
[----:B------:R-:W-:-:S03]  /*4bcc0*/  IADD3 R0, R2, c[0x0][0x198], RZ ;  /* 0x0000660002007a10 */ /* 0x000fc60007ffe0ff */
[----:B------:R-:W-:-:S04]  /*4bcd0*/  IMAD.WIDE R224, R2, 0x4, R8 ;  /* 0x0000000402e07825 */ /* 0x000fc800078e0208 */
[----:B------:R-:W-:Y:S01]  /*4bce0*/  IMAD.WIDE R2, R2, 0x4, R6 ;  /* 0x0000000402027825 */ /* 0x000fe200078e0206 */
[----:B----4-:R1:W-:Y:S04]  /*4bcf0*/  @P4 STG.E [R228.64], R245 ;  /* 0x000000f5e4004986 */ /* 0x0103e8000c101904 */
[----:B-1----:R-:W4:Y:S04]  /*4bd00*/  LDL.LU R245, [R1+0x28c] ;  /* 0x00028c0001f57983 */ /* 0x002f280000300800 */
[----:B------:R1:W-:Y:S04]  /*4bd10*/  @P5 STG.E [R226.64], R244 ;  /* 0x000000f4e2005986 */ /* 0x0003e8000c101904 */
[----:B--2---:R2:W-:Y:S04]  /*4bd20*/  @P6 STG.E [R224.64], R233 ;  /* 0x000000e9e0006986 */ /* 0x0045e8000c101904 */
[----:B-1----:R-:W4:Y:S04]  /*4bd30*/  LDL.LU R244, [R1+0x19c] ;  /* 0x00019c0001f47983 */ /* 0x002f280000300800 */
[----:B--2---:R-:W2:Y:S04]  /*4bd40*/  LDL.LU R233, [R1+0x12c] ;  /* 0x00012c0001e97983 */ /* 0x004ea80000300800 */
[----:B---3--:R1:W-:Y:S04]  /*4bd50*/  @P0 STG.E [R2.64], R232 ;  /* 0x000000e802000986 */ /* 0x0083e8000c101904 */
[----:B-1----:R-:W3:Y:S01]  /*4bd60*/  LDL.LU R232, [R1+0x9c] ;  /* 0x00009c0001e87983 */ /* 0x002ee20000300800 */
[----:B------:R-:W-:-:S02]  /*4bd70*/  ISETP.LT.AND P1, PT, R179, c[0x0][0x178], !P2 ;  /* 0x00005e00b3007a0c */ /* 0x000fc40005721270 */
[----:B------:R-:W-:Y:S02]  /*4bd80*/  ISETP.LT.AND P3, PT, R159, c[0x0][0x178], !P2 ;  /* 0x00005e009f007a0c */ /* 0x000fe40005761270 */
[----:B------:R-:W-:Y:S01]  /*4bd90*/  ISETP.LT.AND P0, PT, R111, c[0x0][0x178], !P2 ;  /* 0x00005e006f007a0c */ /* 0x000fe20005701270 */
[----:B------:R-:W-:Y:S01]  /*4bda0*/  IMAD.WIDE R224, R0, 0x4, R216 ;  /* 0x0000000400e07825 */ /* 0x000fe200078e02d8 */
[----:B------:R-:W-:-:S03]  /*4bdb0*/  ISETP.LT.AND P5, PT, R143, c[0x0][0x178], !P2 ;  /* 0x00005e008f007a0c */ /* 0x000fc600057a1270 */
[----:B------:R-:W-:Y:S01]  /*4bdc0*/  IMAD.WIDE R226, R0, 0x4, R222 ;  /* 0x0000000400e27825 */ /* 0x000fe200078e02de */
[----:B------:R-:W-:-:S03]  /*4bdd0*/  ISETP.LT.AND P6, PT, R127, c[0x0][0x178], !P2 ;  /* 0x00005e007f007a0c */ /* 0x000fc600057c1270 */
[----:B------:R1:W-:Y:S01]  /*4bde0*/  @P1 STG.E [R224.64], R241 ;  /* 0x000000f1e0001986 */ /* 0x0003e2000c101904 */
[----:B------:R-:W-:-:S03]  /*4bdf0*/  IADD3 R2, R110, 0x1a, RZ ;  /* 0x0000001a6e027810 */ /* 0x000fc60007ffe0ff */
[----:B------:R1:W-:Y:S01]  /*4be00*/  @P3 STG.E [R226.64], R240 ;  /* 0x000000f0e2003986 */ /* 0x0003e2000c101904 */
[----:B------:R-:W-:-:S03]  /*4be10*/  ISETP.LT.AND P3, PT, R252, c[0x0][0x178], !P2 ;  /* 0x00005e00fc007a0c */ /* 0x000fc60005761270 */
[----:B-1----:R-:W3:Y:S01]  /*4be20*/  LDL.LU R241, [R1+0x868] ;  /* 0x0008680001f17983 */ /* 0x002ee20000300800 */
[----:B------:R-:W-:Y:S01]  /*4be30*/  IMAD.WIDE R224, R0, 0x4, R4 ;  /* 0x0000000400e07825 */ /* 0x000fe200078e0204 */
[----:B------:R-:W-:Y:S02]  /*4be40*/  ISETP.GE.AND P4, PT, R2, c[0x0][0x17c], PT ;  /* 0x00005f0002007a0c */ /* 0x000fe40003f86270 */
[----:B------:R-:W3:Y:S01]  /*4be50*/  LDL.LU R240, [R1+0x838] ;  /* 0x0008380001f07983 */ /* 0x000ee20000300800 */
[C---:B------:R-:W-:Y:S01]  /*4be60*/  IMAD.WIDE R226, R0.reuse, 0x4, R220 ;  /* 0x0000000400e27825 */ /* 0x040fe200078e02dc */
[----:B------:R-:W-:Y:S02]  /*4be70*/  ISETP.LT.AND P1, PT, R231, c[0x0][0x178], !P2 ;  /* 0x00005e00e7007a0c */ /* 0x000fe40005721270 */
[----:B------:R1:W-:Y:S01]  /*4be80*/  @P0 STG.E [R224.64], R235 ;  /* 0x000000ebe0000986 */ /* 0x0003e2000c101904 */
[----:B------:R-:W-:Y:S01]  /*4be90*/  IMAD.WIDE R2, R0, 0x4, R218 ;  /* 0x0000000400027825 */ /* 0x000fe200078e02da */
[----:B------:R-:W-:-:S02]  /*4bea0*/  ISETP.LT.AND P2, PT, R230, c[0x0][0x178], !P2 ;  /* 0x00005e00e6007a0c */ /* 0x000fc40005741270 */
[----:B------:R1:W-:Y:S04]  /*4beb0*/  @P5 STG.E [R226.64], R246 ;  /* 0x000000f6e2005986 */ /* 0x0003e8000c101904 */
[----:B-1----:R-:W3:Y:S04]  /*4bec0*/  LDL.LU R235, [R1+0x808] ;  /* 0x0008080001eb7983 */ /* 0x002ee80000300800 */
[----:B------:R-:W3:Y:S01]  /*4bed0*/  LDL.LU R246, [R1+0x758] ;  /* 0x0007580001f67983 */ /* 0x000ee20000300800 */
[----:B------:R-:W-:-:S04]  /*4bee0*/  IMAD.WIDE R224, R0, 0x4, R10 ;  /* 0x0000000400e07825 */ /* 0x000fc800078e020a */
[C---:B------:R-:W-:Y:S01]  /*4bef0*/  IMAD.WIDE R226, R0.reuse, 0x4, R8 ;  /* 0x0000000400e27825 */ /* 0x040fe200078e0208 */
[----:B----4-:R1:W-:Y:S04]  /*4bf00*/  @P6 STG.E [R2.64], R245 ;  /* 0x000000f502006986 */ /* 0x0103e8000c101904 */
[----:B-1----:R-:W4:Y:S01]  /*4bf10*/  LDL.LU R245, [R1+0x628] ;  /* 0x0006280001f57983 */ /* 0x002f220000300800 */
[----:B------:R-:W-:-:S03]  /*4bf20*/  IMAD.WIDE R2, R0, 0x4, R6 ;  /* 0x0000000400027825 */ /* 0x000fc600078e0206 */
[----:B------:R1:W-:Y:S04]  /*4bf30*/  @P3 STG.E [R224.64], R244 ;  /* 0x000000f4e0003986 */ /* 0x0003e8000c101904 */
[----:B--2---:R-:W-:Y:S04]  /*4bf40*/  @P1 STG.E [R226.64], R233 ;  /* 0x000000e9e2001986 */ /* 0x004fe8000c101904 */
[----:B-1----:R-:W2:Y:S04]  /*4bf50*/  LDL.LU R244, [R1+0x438] ;  /* 0x0004380001f47983 */ /* 0x002ea80000300800 */
[----:B------:R-:W2:Y:S04]  /*4bf60*/  LDL.LU R242, [R1+0x298] ;  /* 0x0002980001f27983 */ /* 0x000ea80000300800 */
[----:B---3--:R1:W-:Y:S04]  /*4bf70*/  @P2 STG.E [R2.64], R232 ;  /* 0x000000e802002986 */ /* 0x0083e8000c101904 */
[----:B-1----:R-:W3:Y:S01]  /*4bf80*/  LDL.LU R232, [R1+0x1c8] ;  /* 0x0001c80001e87983 */ /* 0x002ee20000300800 */
[----:B------:R-:W-:-:S02]  /*4bf90*/  ISETP.LT.AND P0, PT, R179, c[0x0][0x178], !P4 ;  /* 0x00005e00b3007a0c */ /* 0x000fc40006701270 */
[----:B------:R-:W-:Y:S01]  /*4bfa0*/  IADD3 R0, R0, c[0x0][0x198], RZ ;  /* 0x0000660000007a10 */ /* 0x000fe20007ffe0ff */
[----:B------:R-:W3:Y:S01]  /*4bfb0*/  LDL.LU R233, [R1+0x29c] ;  /* 0x00029c0001e97983 */ /* 0x000ee20000300800 */
[----:B------:R-:W-:Y:S02]  /*4bfc0*/  ISETP.LT.AND P1, PT, R159, c[0x0][0x178], !P4 ;  /* 0x00005e009f007a0c */ /* 0x000fe40006721270 */
[----:B------:R-:W-:Y:S01]  /*4bfd0*/  ISETP.LT.AND P5, PT, R111, c[0x0][0x178], !P4 ;  /* 0x00005e006f007a0c */ /* 0x000fe200067a1270 */
[----:B------:R-:W-:Y:S01]  /*4bfe0*/  IMAD.WIDE R2, R0, 0x4, R216 ;  /* 0x0000000400027825 */ /* 0x000fe200078e02d8 */
[----:B------:R-:W-:Y:S02]  /*4bff0*/  ISETP.LT.AND P6, PT, R143, c[0x0][0x178], !P4 ;  /* 0x00005e008f007a0c */ /* 0x000fe400067c1270 */
[----:B------:R-:W-:Y:S01]  /*4c000*/  IADD3 R224, R110, 0x1b, RZ ;  /* 0x0000001b6ee07810 */ /* 0x000fe20007ffe0ff */
[----:B------:R-:W-:Y:S01]  /*4c010*/  IMAD.WIDE R226, R0, 0x4, R222 ;  /* 0x0000000400e27825 */ /* 0x000fe200078e02de */
[----:B------:R-:W-:Y:S01]  /*4c020*/  ISETP.LT.AND P3, PT, R127, c[0x0][0x178], !P4 ;  /* 0x00005e007f007a0c */ /* 0x000fe20006761270 */
[----:B------:R1:W-:Y:S01]  /*4c030*/  @P0 STG.E [R2.64], R241 ;  /* 0x000000f102000986 */ /* 0x0003e2000c101904 */
[----:B------:R-:W-:Y:S01]  /*4c040*/  ISETP.GE.AND P0, PT, R224, c[0x0][0x17c], PT ;  /* 0x00005f00e0007a0c */ /* 0x000fe20003f06270 */
[----:B------:R-:W-:Y:S01]  /*4c050*/  IMAD.WIDE R224, R0, 0x4, R220 ;  /* 0x0000000400e07825 */ /* 0x000fe200078e02dc */
[----:B------:R-:W-:Y:S01]  /*4c060*/  ISETP.LT.AND P2, PT, R252, c[0x0][0x178], !P4 ;  /* 0x00005e00fc007a0c */ /* 0x000fe20006741270 */
[----:B------:R1:W-:Y:S01]  /*4c070*/  @P1 STG.E [R226.64], R240 ;  /* 0x000000f0e2001986 */ /* 0x0003e2000c101904 */
[----:B------:R-:W-:-:S03]  /*4c080*/  ISETP.LT.AND P1, PT, R231, c[0x0][0x178], !P4 ;  /* 0x00005e00e7007a0c */ /* 0x000fc60006721270 */
[----:B-1----:R-:W3:Y:S01]  /*4c090*/  LDL.LU R241, [R1+0x86c] ;  /* 0x00086c0001f17983 */ /* 0x002ee20000300800 */
[----:B------:R-:W-:-:S03]  /*4c0a0*/  IMAD.WIDE R2, R0, 0x4, R4 ;  /* 0x0000000400027825 */ /* 0x000fc600078e0204 */
[----:B------:R-:W3:Y:S01]  /*4c0b0*/  LDL.LU R240, [R1+0x83c] ;  /* 0x00083c0001f07983 */ /* 0x000ee20000300800 */
[----:B------:R-:W-:-:S03]  /*4c0c0*/  IMAD.WIDE R226, R0, 0x4, R218 ;  /* 0x0000000400e27825 */ /* 0x000fc600078e02da */
[----:B------:R1:W-:Y:S01]  /*4c0d0*/  @P5 STG.E [R2.64], R235 ;  /* 0x000000eb02005986 */ /* 0x0003e2000c101904 */
[----:B------:R-:W-:-:S03]  /*4c0e0*/  ISETP.LT.AND P4, PT, R230, c[0x0][0x178], !P4 ;  /* 0x00005e00e6007a0c */ /* 0x000fc60006781270 */
        /* <DEDUP_REMOVED lines=8> */
[----:B--2---:R1:W-:Y:S04]  /*4c170*/  @P2 STG.E [R2.64], R244 ;  /* 0x000000f402002986 */ /* 0x0043e8000c101904 */
[----:B------:R-:W-:Y:S04]  /*4c180*/  @P1 STG.E [R226.64], R242 ;  /* 0x000000f2e2001986 */ /* 0x000fe8000c101904 */
[----:B-1----:R-:W2:Y:S04]  /*4c190*/  LDL.LU R244, [R1+0x43c] ;  /* 0x00043c0001f47983 */ /* 0x002ea80000300800 */
[----:B---3--:R1:W-:Y:S04]  /*4c1a0*/  @P4 STG.E [R228.64], R232 ;  /* 0x000000e8e4004986 */ /* 0x0083e8000c101904 */
[----:B-1----:R-:W3:Y:S01]  /*4c1b0*/  LDL.LU R232, [R1+0x1cc] ;  /* 0x0001cc0001e87983 */ /* 0x002ee20000300800 */
[----:B------:R-:W-:-:S02]  /*4c1c0*/  ISETP.LT.AND P6, PT, R179, c[0x0][0x178], !P0 ;  /* 0x00005e00b3007a0c */ /* 0x000fc400047c1270 */
[----:B------:R-:W-:Y:S02]  /*4c1d0*/  IADD3 R2, R0, c[0x0][0x198], RZ ;  /* 0x0000660000027a10 */ /* 0x000fe40007ffe0ff */
        /* <DEDUP_REMOVED lines=8> */
[----:B------:R1:W-:Y:S01]  /*4c260*/  @P5 STG.E [R226.64], R240 ;  /* 0x000000f0e2005986 */ /* 0x0003e2000c101904 */
[----:B------:R-:W-:Y:S01]  /*4c270*/  ISETP.LT.AND P5, PT, R252, c[0x0][0x178], !P0 ;  /* 0x00005e00fc007a0c */ /* 0x000fe200047a1270 */
[----:B-1----:R-:W-:Y:S02]  /*4c280*/  IMAD.WIDE R224, R2, 0x4, R4 ;  /* 0x0000000402e07825 */ /* 0x002fe400078e0204 */
[----:B------:R-:W3:Y:S01]  /*4c290*/  LDL.LU R241, [R1+0xa18] ;  /* 0x000a180001f17983 */ /* 0x000ee20000300800 */
[----:B------:R-:W-:-:S03]  /*4c2a0*/  ISETP.LT.AND P6, PT, R231, c[0x0][0x178], !P0 ;  /* 0x00005e00e7007a0c */ /* 0x000fc600047c1270 */
[----:B------:R-:W3:Y:S01]  /*4c2b0*/  LDL.LU R240, [R1+0x9b8] ;  /* 0x0009b80001f07983 */ /* 0x000ee20000300800 */
[----:B------:R-:W-:-:S03]  /*4c2c0*/  ISETP.LT.AND P0, PT, R230, c[0x0][0x178], !P0 ;  /* 0x00005e00e6007a0c */ /* 0x000fc60004701270 */
[----:B------:R-:W-:Y:S04]  /*4c2d0*/  @P3 STG.E [R224.64], R235 ;  /* 0x000000ebe0003986 */ /* 0x000fe8000c101904 */
[----:B------:R1:W-:Y:S01]  /*4c2e0*/  @P2 STG.E [R228.64], R246 ;  /* 0x000000f6e4002986 */ /* 0x0003e2000c101904 */
[----:B------:R-:W-:Y:S01]  /*4c2f0*/  IADD3 R3, R110, 0x1c, RZ ;  /* 0x0000001c6e037810 */ /* 0x000fe20007ffe0ff */
[C---:B------:R-:W-:Y:S01]  /*4c300*/  IMAD.WIDE R226, R2.reuse, 0x4, R10 ;  /* 0x0000000402e27825 */ /* 0x040fe200078e020a */
[----:B------:R-:W-:-:S03]  /*4c310*/  IADD3 R0, R2, c[0x0][0x198], RZ ;  /* 0x0000660002007a10 */ /* 0x000fc60007ffe0ff */
[----:B-1----:R-:W-:Y:S01]  /*4c320*/  IMAD.WIDE R228, R2, 0x4, R218 ;  /* 0x0000000402e47825 */ /* 0x002fe200078e02da */
[----:B------:R-:W-:-:S03]  /*4c330*/  ISETP.GE.AND P1, PT, R3, c[0x0][0x17c], PT ;  /* 0x00005f0003007a0c */ /* 0x000fc60003f26270 */
[----:B------:R-:W-:-:S04]  /*4c340*/  IMAD.WIDE R224, R2, 0x4, R8 ;  /* 0x0000000402e07825 */ /* 0x000fc800078e0208 */
[----:B------:R-:W-:Y:S01]  /*4c350*/  IMAD.WIDE R2, R2, 0x4, R6 ;  /* 0x0000000402027825 */ /* 0x000fe200078e0206 */
[----:B----4-:R1:W-:Y:S04]  /*4c360*/  @P4 STG.E [R228.64], R245 ;  /* 0x000000f5e4004986 */ /* 0x0103e8000c101904 */
[----:B-1----:R-:W4:Y:S04]  /*4c370*/  LDL.LU R228, [R1+0x908] ;  /* 0x0009080001e47983 */ /* 0x002f280000300800 */
[----:B------:R-:W4:Y:S04]  /*4c380*/  LDL.LU R229, [R1+0x848] ;  /* 0x0008480001e57983 */ /* 0x000f280000300800 */
[----:B------:R-:W4:Y:S04]  /*4c390*/  LDL.LU R243, [R1+0x818] ;  /* 0x0008180001f37983 */ /* 0x000f280000300800 */
[----:B------:R-:W4:Y:S04]  /*4c3a0*/  LDL.LU R242, [R1+0x7a8] ;  /* 0x0007a80001f27983 */ /* 0x000f280000300800 */
[----:B--2---:R-:W-:Y:S04]  /*4c3b0*/  @P5 STG.E [R226.64], R244 ;  /* 0x000000f4e2005986 */ /* 0x004fe8000c101904 */
[----:B------:R1:W-:Y:S04]  /*4c3c0*/  @P6 STG.E [R224.64], R233 ;  /* 0x000000e9e0006986 */ /* 0x0003e8000c101904 */
[----:B-1----:R-:W2:Y:S04]  /*4c3d0*/  LDL.LU R233, [R1+0x748] ;  /* 0x0007480001e97983 */ /* 0x002ea80000300800 */
[----:B---3--:R1:W-:Y:S04]  /*4c3e0*/  @P0 STG.E [R2.64], R232 ;  /* 0x000000e802000986 */ /* 0x0083e8000c101904 */
[----:B-1----:R-:W3:Y:S01]  /*4c3f0*/  LDL.LU R232, [R1+0x558] ;  /* 0x0005580001e87983 */ /* 0x002ee20000300800 */
[----:B------:R-:W-:-:S02]  /*4c400*/  ISETP.LT.AND P2, PT, R179, c[0x0][0x178], !P1 ;  /* 0x00005e00b3007a0c */ /* 0x000fc40004f41270 */
[----:B------:R-:W-:Y:S01]  /*4c410*/  ISETP.LT.AND P3, PT, R159, c[0x0][0x178], !P1 ;  /* 0x00005e009f007a0c */ /* 0x000fe20004f61270 */
[C---:B------:R-:W-:Y:S01]  /*4c420*/  IMAD.WIDE R224, R0.reuse, 0x4, R216 ;  /* 0x0000000400e07825 */ /* 0x040fe200078e02d8 */
[----:B------:R-:W3:Y:S01]  /*4c430*/  LDL.LU R235, [R1+0x90c] ;  /* 0x00090c0001eb7983 */ /* 0x000ee20000300800 */
[----:B------:R-:W-:Y:S02]  /*4c440*/  ISETP.LT.AND P0, PT, R111, c[0x0][0x178], !P1 ;  /* 0x00005e006f007a0c */ /* 0x000fe40004f01270 */
[----:B------:R-:W-:Y:S01]  /*4c450*/  IMAD.WIDE R226, R0, 0x4, R222 ;  /* 0x0000000400e27825 */ /* 0x000fe200078e02de */
[----:B------:R-:W3:Y:S01]  /*4c460*/  LDL.LU R246, [R1+0x84c] ;  /* 0x00084c0001f67983 */ /* 0x000ee20000300800 */
[----:B------:R-:W-:Y:S02]  /*4c470*/  ISETP.LT.AND P5, PT, R143, c[0x0][0x178], !P1 ;  /* 0x00005e008f007a0c */ /* 0x000fe40004fa1270 */
[----:B------:R-:W-:Y:S01]  /*4c480*/  ISETP.LT.AND P6, PT, R127, c[0x0][0x178], !P1 ;  /* 0x00005e007f007a0c */ /* 0x000fe20004fc1270 */
[----:B------:R-:W3:Y:S01]  /*4c490*/  LDL.LU R245, [R1+0x81c] ;  /* 0x00081c0001f57983 */ /* 0x000ee20000300800 */
[----:B------:R-:W-:-:S03]  /*4c4a0*/  IADD3 R2, R110, 0x1d, RZ ;  /* 0x0000001d6e027810 */ /* 0x000fc60007ffe0ff */
[----:B------:R-:W3:Y:S04]  /*4c4b0*/  LDL.LU R244, [R1+0x7ac] ;  /* 0x0007ac0001f47983 */ /* 0x000ee80000300800 */
[----:B------:R1:W-:Y:S01]  /*4c4c0*/  @P2 STG.E [R224.64], R241 ;  /* 0x000000f1e0002986 */ /* 0x0003e2000c101904 */
[----:B------:R-:W-:-:S03]  /*4c4d0*/  ISETP.LT.AND P2, PT, R231, c[0x0][0x178], !P1 ;  /* 0x00005e00e7007a0c */ /* 0x000fc60004f41270 */
[----:B------:R1:W-:Y:S01]  /*4c4e0*/  @P3 STG.E [R226.64], R240 ;  /* 0x000000f0e2003986 */ /* 0x0003e2000c101904 */
[----:B------:R-:W-:Y:S02]  /*4c4f0*/  ISETP.LT.AND P3, PT, R252, c[0x0][0x178], !P1 ;  /* 0x00005e00fc007a0c */ /* 0x000fe40004f61270 */
[----:B------:R-:W-:Y:S01]  /*4c500*/  ISETP.LT.AND P1, PT, R230, c[0x0][0x178], !P1 ;  /* 0x00005e00e6007a0c */ /* 0x000fe20004f21270 */
[----:B-1----:R-:W3:Y:S01]  /*4c510*/  LDL.LU R241, [R1+0xa1c] ;  /* 0x000a1c0001f17983 */ /* 0x002ee20000300800 */
[----:B------:R-:W-:-:S03]  /*4c520*/  IMAD.WIDE R224, R0, 0x4, R4 ;  /* 0x0000000400e07825 */ /* 0x000fc600078e0204 */
[----:B------:R-:W3:Y:S01]  /*4c530*/  LDL.LU R240, [R1+0x9bc] ;  /* 0x0009bc0001f07983 */ /* 0x000ee20000300800 */
[----:B------:R-:W-:Y:S01]  /*4c540*/  IMAD.WIDE R226, R0, 0x4, R220 ;  /* 0x0000000400e27825 */ /* 0x000fe200078e02dc */
[----:B------:R-:W-:-:S03]  /*4c550*/  ISETP.GE.AND P4, PT, R2, c[0x0][0x17c], PT ;  /* 0x00005f0002007a0c */ /* 0x000fc60003f86270 */
[C---:B------:R-:W-:Y:S01]  /*4c560*/  IMAD.WIDE R2, R0.reuse, 0x4, R218 ;  /* 0x0000000400027825 */ /* 0x040fe200078e02da */
[----:B----4-:R1:W-:Y:S04]  /*4c570*/  @P0 STG.E [R224.64], R228 ;  /* 0x000000e4e0000986 */ /* 0x0103e8000c101904 */
[----:B------:R4:W-:Y:S04]  /*4c580*/  @P5 STG.E [R226.64], R229 ;  /* 0x000000e5e2005986 */ /* 0x0009e8000c101904 */
[----:B------:R4:W-:Y:S01]  /*4c590*/  @P6 STG.E [R2.64], R243 ;  /* 0x000000f302006986 */ /* 0x0009e2000c101904 */
[----:B-1----:R-:W-:-:S04]  /*4c5a0*/  IMAD.WIDE R224, R0, 0x4, R10 ;  /* 0x0000000400e07825 */ /* 0x002fc800078e020a */
[C---:B----4-:R-:W-:Y:S01]  /*4c5b0*/  IMAD.WIDE R226, R0.reuse, 0x4, R8 ;  /* 0x0000000400e27825 */ /* 0x050fe200078e0208 */
[----:B------:R-:W-:Y:S03]  /*4c5c0*/  @P3 STG.E [R224.64], R242 ;  /* 0x000000f2e0003986 */ /* 0x000fe6000c101904 */
[----:B------:R-:W-:Y:S01]  /*4c5d0*/  IMAD.WIDE R2, R0, 0x4, R6 ;  /* 0x0000000400027825 */ /* 0x000fe200078e0206 */
[----:B--2---:R1:W-:Y:S04]  /*4c5e0*/  @P2 STG.E [R226.64], R233 ;  /* 0x000000e9e2002986 */ /* 0x0043e8000c101904 */
        /* <DEDUP_REMOVED lines=10> */
[----:B------:R-:W-:Y:S01]  /*4c690*/  IMAD.WIDE R226, R0, 0x4, R222 ;  /* 0x0000000400e27825 */ /* 0x000fe200078e02de */
[----:B------:R-:W-:-:S02]  /*4c6a0*/  ISETP.LT.AND P1, PT, R252, c[0x0][0x178], !P4 ;  /* 0x00005e00fc007a0c */ /* 0x000fc40006721270 */
[----:B------:R-:W-:Y:S01]  /*4c6b0*/  IADD3 R224, R110, 0x1e, RZ ;  /* 0x0000001e6ee07810 */ /* 0x000fe20007ffe0ff */
[----:B------:R1:W-:Y:S03]  /*4c6c0*/  @P0 STG.E [R2.64], R241 ;  /* 0x000000f102000986 */ /* 0x0003e6000c101904 */
[----:B------:R-:W-:Y:S01]  /*4c6d0*/  ISETP.GE.AND P0, PT, R224, c[0x0][0x17c], PT ;  /* 0x00005f00e0007a0c */ /* 0x000fe20003f06270 */
[----:B------:R-:W-:Y:S01]  /*4c6e0*/  IMAD.WIDE R224, R0, 0x4, R220 ;  /* 0x0000000400e07825 */ /* 0x000fe200078e02dc */
[----:B------:R4:W-:Y:S01]  /*4c6f0*/  @P2 STG.E [R226.64], R240 ;  /* 0x000000f0e2002986 */ /* 0x0009e2000c101904 */
[----:B------:R-:W-:Y:S02]  /*4c700*/  ISETP.LT.AND P2, PT, R231, c[0x0][0x178], !P4 ;  /* 0x00005e00e7007a0c */ /* 0x000fe40006741270 */
[----:B------:R-:W-:Y:S01]  /*4c710*/  ISETP.LT.AND P4, PT, R230, c[0x0][0x178], !P4 ;  /* 0x00005e00e6007a0c */ /* 0x000fe20006781270 */
[----:B-1----:R-:W-:-:S04]  /*4c720*/  IMAD.WIDE R2, R0, 0x4, R4 ;  /* 0x0000000400027825 */ /* 0x002fc800078e0204 */
[C---:B----4-:R-:W-:Y:S01]  /*4c730*/  IMAD.WIDE R226, R0.reuse, 0x4, R218 ;  /* 0x0000000400e27825 */ /* 0x050fe200078e02da */
[----:B------:R1:W-:Y:S04]  /*4c740*/  @P5 STG.E [R2.64], R235 ;  /* 0x000000eb02005986 */ /* 0x0003e8000c101904 */
[----:B------:R-:W-:Y:S01]  /*4c750*/  @P6 STG.E [R224.64], R246 ;  /* 0x000000f6e0006986 */ /* 0x000fe2000c101904 */
[----:B------:R-:W-:-:S03]  /*4c760*/  IMAD.WIDE R228, R0, 0x4, R6 ;  /* 0x0000000400e47825 */ /* 0x000fc600078e0206 */
[----:B------:R4:W-:Y:S01]  /*4c770*/  @P3 STG.E [R226.64], R245 ;  /* 0x000000f5e2003986 */ /* 0x0009e2000c101904 */
[----:B-1----:R-:W-:-:S03]  /*4c780*/  IMAD.WIDE R2, R0, 0x4, R10 ;  /* 0x0000000400027825 */ /* 0x002fc600078e020a */
[----:B------:R-:W3:Y:S04]  /*4c790*/  LDL.LU R235, [R1+0xac8] ;  /* 0x000ac80001eb7983 */ /* 0x000ee80000300800 */
[----:B------:R1:W-:Y:S01]  /*4c7a0*/  @P1 STG.E [R2.64], R244 ;  /* 0x000000f402001986 */ /* 0x0003e2000c101904 */
[----:B----4-:R-:W-:Y:S01]  /*4c7b0*/  IMAD.WIDE R226, R0, 0x4, R8 ;  /* 0x0000000400e27825 */ /* 0x010fe200078e0208 */
[----:B-1----:R-:W-:Y:S02]  /*4c7c0*/  IADD3 R3, R110, 0x1f, RZ ;  /* 0x0000001f6e037810 */ /* 0x002fe40007ffe0ff */
[----:B------:R-:W-:Y:S02]  /*4c7d0*/  IADD3 R2, R0, c[0x0][0x198], RZ ;  /* 0x0000660000027a10 */ /* 0x000fe40007ffe0ff */
[----:B------:R-:W4:Y:S04]  /*4c7e0*/  LDL.LU R0, [R1+0x9c8] ;  /* 0x0009c80001007983 */ /* 0x000f280000300800 */
[----:B------:R-:W4:Y:S04]  /*4c7f0*/  LDL.LU R244, [R1+0x8c8] ;  /* 0x0008c80001f47983 */ /* 0x000f280000300800 */
[----:B--2---:R-:W-:Y:S01]  /*4c800*/  @P2 STG.E [R226.64], R233 ;  /* 0x000000e9e2002986 */ /* 0x004fe2000c101904 */
[----:B------:R-:W-:-:S03]  /*4c810*/  ISETP.GE.AND P2, PT, R3, c[0x0][0x17c], PT ;  /* 0x00005f0003007a0c */ /* 0x000fc60003f46270 */
[----:B------:R-:W2:Y:S04]  /*4c820*/  LDL.LU R3, [R1+0x928] ;  /* 0x0009280001037983 */ /* 0x000ea80000300800 */
[----:B---3--:R1:W-:Y:S04]  /*4c830*/  @P4 STG.E [R228.64], R232 ;  /* 0x000000e8e4004986 */ /* 0x0083e8000c101904 */
[----:B-1----:R-:W3:Y:S01]  /*4c840*/  LDL.LU R229, [R1+0xaf8] ;  /* 0x000af80001e57983 */ /* 0x002ee20000300800 */
[----:B------:R-:W-:Y:S02]  /*4c850*/  ISETP.LT.AND P6, PT, R179, c[0x0][0x178], !P0 ;  /* 0x00005e00b3007a0c */ /* 0x000fe400047c1270 */
[----:B------:R-:W-:Y:S01]  /*4c860*/  ISETP.LT.AND P5, PT, R159, c[0x0][0x178], !P0 ;  /* 0x00005e009f007a0c */ /* 0x000fe200047a1270 */
[----:B------:R-:W2:Y:S01]  /*4c870*/  LDL.LU R243, [R1+0xafc] ;  /* 0x000afc0001f37983 */ /* 0x000ea20000300800 */
[----:B------:R-:W-:-:S03]  /*4c880*/  IMAD.WIDE R224, R2, 0x4, R216 ;  /* 0x0000000402e07825 */ /* 0x000fc600078e02d8 */
[----:B------:R-:W2:Y:S01]  /*4c890*/  LDL.LU R242, [R1+0xacc] ;  /* 0x000acc0001f27983 */ /* 0x000ea20000300800 */
[----:B------:R-:W-:-:S03]  /*4c8a0*/  IMAD.WIDE R226, R2, 0x4, R222 ;  /* 0x0000000402e27825 */ /* 0x000fc600078e02de */
[----:B------:R-:W2:Y:S04]  /*4c8b0*/  LDL.LU R241, [R1+0xa4c] ;  /* 0x000a4c0001f17983 */ /* 0x000ea80000300800 */
[----:B------:R-:W2:Y:S04]  /*4c8c0*/  LDL.LU R232, [R1+0x9cc] ;  /* 0x0009cc0001e87983 */ /* 0x000ea80000300800 */
[----:B------:R-:W2:Y:S04]  /*4c8d0*/  LDL.LU R246, [R1+0x92c] ;  /* 0x00092c0001f67983 */ /* 0x000ea80000300800 */
[----:B------:R-:W2:Y:S04]  /*4c8e0*/  LDL.LU R240, [R1+0x8cc] ;  /* 0x0008cc0001f07983 */ /* 0x000ea80000300800 */
[----:B------:R-:W2:Y:S04]  /*4c8f0*/  LDL.LU R245, [R1+0x82c] ;  /* 0x00082c0001f57983 */ /* 0x000ea80000300800 */
[----:B------:R-:W2:Y:S04]  /*4c900*/  LDL.LU R233, [R1+0x7ec] ;  /* 0x0007ec0001e97983 */ /* 0x000ea80000300800 */
[----:B---3--:R-:W-:Y:S04]  /*4c910*/  @P6 STG.E [R224.64], R229 ;  /* 0x000000e5e0006986 */ /* 0x008fe8000c101904 */
[----:B------:R1:W-:Y:S04]  /*4c920*/  @P5 STG.E [R226.64], R235 ;  /* 0x000000ebe2005986 */ /* 0x0003e8000c101904 */
[----:B-1----:R-:W3:Y:S04]  /*4c930*/  LDL.LU R235, [R1+0x1f6c] ;  /* 0x001f6c0001eb7983 */ /* 0x002ee80000300800 */
[----:B------:R-:W2:Y:S01]  /*4c940*/  LDL.LU R227, [R1+0xa48] ;  /* 0x000a480001e37983 */ /* 0x000ea20000300800 */
[----:B------:R-:W-:-:S02]  /*4c950*/  ISETP.LT.AND P3, PT, R111, c[0x0][0x178], !P0 ;  /* 0x00005e006f007a0c */ /* 0x000fc40004761270 */
[----:B------:R-:W-:Y:S01]  /*4c960*/  ISETP.LT.AND P1, PT, R143, c[0x0][0x178], !P0 ;  /* 0x00005e008f007a0c */ /* 0x000fe20004721270 */
[----:B------:R-:W-:Y:S01]  /*4c970*/  IMAD.WIDE R224, R2, 0x4, R4 ;  /* 0x0000000402e07825 */ /* 0x000fe200078e0204 */
[----:B------:R-:W-:-:S03]  /*4c980*/  ISETP.LT.AND P4, PT, R127, c[0x0][0x178], !P0 ;  /* 0x00005e007f007a0c */ /* 0x000fc60004781270 */
[----:B------:R-:W-:-:S06]  /*4c990*/  IMAD.WIDE R228, R2, 0x4, R220 ;  /* 0x0000000402e47825 */ /* 0x000fcc00078e02dc */
[----:B--2---:R-:W-:Y:S04]  /*4c9a0*/  @P3 STG.E [R224.64], R227 ;  /* 0x000000e3e0003986 */ /* 0x004fe8000c101904 */
[----:B----4-:R1:W-:Y:S02]  /*4c9b0*/  @P1 STG.E [R228.64], R0 ;  /* 0x00000000e4001986 */ /* 0x0103e4000c101904 */
[----:B-1----:R-:W-:-:S05]  /*4c9c0*/  IMAD.WIDE R228, R2, 0x4, R218 ;  /* 0x0000000402e47825 */ /* 0x002fca00078e02da */
[----:B------:R1:W-:Y:S04]  /*4c9d0*/  @P4 STG.E [R228.64], R3 ;  /* 0x00000003e4004986 */ /* 0x0003e8000c101904 */
[----:B-1----:R-:W2:Y:S04]  /*4c9e0*/  LDL.LU R228, [R1+0x828] ;  /* 0x0008280001e47983 */ /* 0x002ea80000300800 */
[----:B------:R-:W4:Y:S01]  /*4c9f0*/  LDL.LU R229, [R1+0x7e8] ;  /* 0x0007e80001e57983 */ /* 0x000f220000300800 */
[----:B------:R-:W-:Y:S02]  /*4ca00*/  ISETP.LT.AND P5, PT, R252, c[0x0][0x178], !P0 ;  /* 0x00005e00fc007a0c */ /* 0x000fe400047a1270 */
[----:B------:R-:W-:-:S02]  /*4ca10*/  ISETP.LT.AND P6, PT, R231, c[0x0][0x178], !P0 ;  /* 0x00005e00e7007a0c */ /* 0x000fc400047c1270 */
[----:B------:R-:W-:Y:S01]  /*4ca20*/  ISETP.LT.AND P0, PT, R230, c[0x0][0x178], !P0 ;  /* 0x00005e00e6007a0c */ /* 0x000fe20004701270 */
[C---:B------:R-:W-:Y:S01]  /*4ca30*/  IMAD.WIDE R226, R2.reuse, 0x4, R10 ;  /* 0x0000000402e27825 */ /* 0x040fe200078e020a */
[----:B------:R-:W-:Y:S02]  /*4ca40*/  ISETP.LT.AND P1, PT, R179, c[0x0][0x178], !P2 ;  /* 0x00005e00b3007a0c */ /* 0x000fe40005721270 */
[----:B------:R-:W-:Y:S01]  /*4ca50*/  ISETP.LT.AND P3, PT, R159, c[0x0][0x178], !P2 ;  /* 0x00005e009f007a0c */ /* 0x000fe20005761270 */
[C---:B------:R-:W-:Y:S01]  /*4ca60*/  IMAD.WIDE R224, R2.reuse, 0x4, R8 ;  /* 0x0000000402e07825 */ /* 0x040fe200078e0208 */
[----:B------:R-:W-:-:S03]  /*4ca70*/  IADD3 R0, R2, c[0x0][0x198], RZ ;  /* 0x0000660002007a10 */ /* 0x000fc60007ffe0ff */
[----:B------:R-:W-:Y:S01]  /*4ca80*/  IMAD.WIDE R2, R2, 0x4, R6 ;  /* 0x0000000402027825 */ /* 0x000fe200078e0206 */
[----:B------:R1:W-:Y:S01]  /*4ca90*/  @P5 STG.E [R226.64], R244 ;  /* 0x000000f4e2005986 */ /* 0x0003e2000c101904 */
[----:B------:R-:W-:Y:S02]  /*4caa0*/  ISETP.LT.AND P5, PT, R143, c[0x0][0x178], !P2 ;  /* 0x00005e008f007a0c */ /* 0x000fe400057a1270 */
[C---:B-1----:R-:W-:Y:S01]  /*4cab0*/  IMAD.WIDE R226, R0.reuse, 0x4, R222 ;  /* 0x0000000400e27825 */ /* 0x042fe200078e02de */
[----:B------:R-:W3:Y:S04]  /*4cac0*/  LDL.LU R244, [R1+0x1f68] ;  /* 0x001f680001f47983 */ /* 0x000ee80000300800 */
[----:B--2---:R1:W-:Y:S04]  /*4cad0*/  @P6 STG.E [R224.64], R228 ;  /* 0x000000e4e0006986 */ /* 0x0043e8000c101904 */
[----:B----4-:R2:W-:Y:S01]  /*4cae0*/  @P0 STG.E [R2.64], R229 ;  /* 0x000000e502000986 */ /* 0x0105e2000c101904 */
[----:B------:R-:W-:Y:S01]  /*4caf0*/  ISETP.LT.AND P0, PT, R111, c[0x0][0x178], !P2 ;  /* 0x00005e006f007a0c */ /* 0x000fe20005701270 */
[----:B-1----:R-:W-:Y:S01]  /*4cb00*/  IMAD.WIDE R224, R0, 0x4, R216 ;  /* 0x0000000400e07825 */ /* 0x002fe200078e02d8 */
[----:B------:R-:W-:-:S04]  /*4cb10*/  ISETP.LT.AND P6, PT, R127, c[0x0][0x178], !P2 ;  /* 0x00005e007f007a0c */ /* 0x000fc800057c1270 */
[----:B------:R1:W-:Y:S01]  /*4cb20*/  @P1 STG.E [R224.64], R243 ;  /* 0x000000f3e0001986 */ /* 0x0003e2000c101904 */
[----:B--2---:R-:W-:-:S03]  /*4cb30*/  IADD3 R2, R110, 0x20, RZ ;  /* 0x000000206e027810 */ /* 0x004fc60007ffe0ff */
[----:B------:R2:W-:Y:S01]  /*4cb40*/  @P3 STG.E [R226.64], R242 ;  /* 0x000000f2e2003986 */ /* 0x0005e2000c101904 */
[----:B------:R-:W-:Y:S02]  /*4cb50*/  ISETP.LT.AND P3, PT, R252, c[0x0][0x178], !P2 ;  /* 0x00005e00fc007a0c */ /* 0x000fe40005761270 */
[----:B------:R-:W-:Y:S01]  /*4cb60*/  ISETP.GE.AND P4, PT, R2, c[0x0][0x17c], PT ;  /* 0x00005f0002007a0c */ /* 0x000fe20003f86270 */
[----:B-1----:R-:W-:-:S04]  /*4cb70*/  IMAD.WIDE R224, R0, 0x4, R4 ;  /* 0x0000000400e07825 */ /* 0x002fc800078e0204 */
[C---:B--2---:R-:W-:Y:S01]  /*4cb80*/  IMAD.WIDE R226, R0.reuse, 0x4, R220 ;  /* 0x0000000400e27825 */ /* 0x044fe200078e02dc */
[----:B------:R1:W-:Y:S03]  /*4cb90*/  @P0 STG.E [R224.64], R241 ;  /* 0x000000f1e0000986 */ /* 0x0003e6000c101904 */
[C---:B------:R-:W-:Y:S01]  /*4cba0*/  IMAD.WIDE R2, R0.reuse, 0x4, R218 ;  /* 0x0000000400027825 */ /* 0x040fe200078e02da */
[----:B------:R2:W-:Y:S04]  /*4cbb0*/  @P5 STG.E [R226.64], R232 ;  /* 0x000000e8e2005986 */ /* 0x0005e8000c101904 */
[----:B------:R4:W-:Y:S01]  /*4cbc0*/  @P6 STG.E [R2.64], R246 ;  /* 0x000000f602006986 */ /* 0x0009e2000c101904 */
[----:B-1----:R-:W-:-:S03]  /*4cbd0*/  IMAD.WIDE R224, R0, 0x4, R10 ;  /* 0x0000000400e07825 */ /* 0x002fc600078e020a */
[----:B--2---:R-:W2:Y:S04]  /*4cbe0*/  LDL.LU R232, [R1+0x450] ;  /* 0x0004500001e87983 */ /* 0x004ea80000300800 */
[----:B------:R-:W2:Y:S04]  /*4cbf0*/  LDL.LU R229, [R1+0x80] ;  /* 0x0000800001e57983 */ /* 0x000ea80000300800 */
[----:B------:R-:W2:Y:S04]  /*4cc00*/  LDL.LU R241, [R1+0x40] ;  /* 0x0000400001f17983 */ /* 0x000ea80000300800 */
[----:B----4-:R-:W4:Y:S04]  /*4cc10*/  LDL.LU R246, [R1+0x20] ;  /* 0x0000200001f67983 */ /* 0x010f280000300800 */
[----:B------:R1:W-:Y:S04]  /*4cc20*/  @P3 STG.E [R224.64], R240 ;  /* 0x000000f0e0003986 */ /* 0x0003e8000c101904 */
[----:B-1----:R-:W2:Y:S01]  /*4cc30*/  LDL.LU R225, [R1+0x650] ;  /* 0x0006500001e17983 */ /* 0x002ea20000300800 */
[----:B------:R-:W-:-:S02]  /*4cc40*/  ISETP.LT.AND P1, PT, R231, c[0x0][0x178], !P2 ;  /* 0x00005e00e7007a0c */ /* 0x000fc40005721270 */
[----:B------:R-:W-:Y:S01]  /*4cc50*/  ISETP.LT.AND P2, PT, R230, c[0x0][0x178], !P2 ;  /* 0x00005e00e6007a0c */ /* 0x000fe20005741270 */
[C---:B------:R-:W-:Y:S01]  /*4cc60*/  IMAD.WIDE R226, R0.reuse, 0x4, R8 ;  /* 0x0000000400e27825 */ /* 0x040fe200078e0208 */
[----:B------:R-:W-:Y:S02]  /*4cc70*/  ISETP.LT.AND P0, PT, R179, c[0x0][0x178], !P4 ;  /* 0x00005e00b3007a0c */ /* 0x000fe40006701270 */
[C---:B------:R-:W-:Y:S01]  /*4cc80*/  IADD3 R228, R0.reuse, c[0x0][0x198], RZ ;  /* 0x0000660000e47a10 */ /* 0x040fe20007ffe0ff */
[----:B------:R-:W-:Y:S01]  /*4cc90*/  IMAD.WIDE R2, R0, 0x4, R6 ;  /* 0x0000000400027825 */ /* 0x000fe200078e0206 */
[----:B------:R-:W-:-:S05]  /*4cca0*/  IADD3 R0, R110, 0x21, RZ ;  /* 0x000000216e007810 */ /* 0x000fca0007ffe0ff */
[----:B------:R-:W-:Y:S04]  /*4ccb0*/  @P1 STG.E [R226.64], R245 ;  /* 0x000000f5e2001986 */ /* 0x000fe8000c101904 */
[----:B------:R1:W-:Y:S02]  /*4ccc0*/  @P2 STG.E [R2.64], R233 ;  /* 0x000000e902002986 */ /* 0x0003e4000c101904 */
[----:B-1----:R-:W-:Y:S02]  /*4ccd0*/  IMAD.WIDE R2, R228, 0x4, R216 ;  /* 0x00000004e4027825 */ /* 0x002fe400078e02d8 */
[----:B------:R-:W3:Y:S04]  /*4cce0*/  LDL.LU R233, [R1] ;  /* 0x0000000001e97983 */ /* 0x000ee80000300800 */
[----:B------:R-:W3:Y:S04]  /*4ccf0*/  LDL.LU R243, [R1+0x454] ;  /* 0x0004540001f37983 */ /* 0x000ee80000300800 */
[----:B------:R-:W3:Y:S04]  /*4cd00*/  LDL.LU R242, [R1+0x1b4] ;  /* 0x0001b40001f27983 */ /* 0x000ee80000300800 */
[----:B------:R-:W3:Y:S04]  /*4cd10*/  LDL.LU R245, [R1+0x84] ;  /* 0x0000840001f57983 */ /* 0x000ee80000300800 */
[----:B------:R-:W3:Y:S04]  /*4cd20*/  LDL.LU R240, [R1+0x4] ;  /* 0x0000040001f07983 */ /* 0x000ee80000300800 */
[----:B--2---:R1:W-:Y:S01]  /*4cd30*/  @P0 STG.E [R2.64], R225 ;  /* 0x000000e102000986 */ /* 0x0043e2000c101904 */
[----:B------:R-:W-:-:S03]  /*4cd40*/  ISETP.GE.AND P0, PT, R0, c[0x0][0x17c], PT ;  /* 0x00005f0000007a0c */ /* 0x000fc60003f06270 */
[----:B------:R-:W2:Y:S01]  /*4cd50*/  LDL.LU R0, [R1+0x1b0] ;  /* 0x0001b00001007983 */ /* 0x000ea20000300800 */
[----:B------:R-:W-:Y:S02]  /*4cd60*/  ISETP.LT.AND P1, PT, R159, c[0x0][0x178], !P4 ;  /* 0x00005e009f007a0c */ /* 0x000fe40006721270 */
[----:B------:R-:W-:Y:S02]  /*4cd70*/  ISETP.LT.AND P5, PT, R111, c[0x0][0x178], !P4 ;  /* 0x00005e006f007a0c */ /* 0x000fe400067a1270 */
[----:B------:R-:W-:Y:S02]  /*4cd80*/  ISETP.LT.AND P6, PT, R143, c[0x0][0x178], !P4 ;  /* 0x00005e008f007a0c */ /* 0x000fe400067c1270 */
[----:B------:R-:W-:Y:S01]  /*4cd90*/  ISETP.LT.AND P3, PT, R127, c[0x0][0x178], !P4 ;  /* 0x00005e007f007a0c */ /* 0x000fe20006761270 */
[----:B------:R-:W-:Y:S01]  /*4cda0*/  IMAD.WIDE R226, R228, 0x4, R222 ;  /* 0x00000004e4e27825 */ /* 0x000fe200078e02de */
[----:B------:R-:W-:-:S03]  /*4cdb0*/  ISETP.LT.AND P2, PT, R252, c[0x0][0x178], !P4 ;  /* 0x00005e00fc007a0c */ /* 0x000fc60006741270 */
[C---:B-1----:R-:W-:Y:S02]  /*4cdc0*/  IMAD.WIDE R2, R228.reuse, 0x4, R4 ;  /* 0x00000004e4027825 */ /* 0x042fe400078e0204 */
[----:B------:R1:W-:Y:S02]  /*4cdd0*/  @P1 STG.E [R226.64], R232 ;  /* 0x000000e8e2001986 */ /* 0x0003e4000c101904 */
[----:B------:R-:W-:-:S04]  /*4cde0*/  IMAD.WIDE R224, R228, 0x4, R220 ;  /* 0x00000004e4e07825 */ /* 0x000fc800078e02dc */
[C---:B-1----:R-:W-:Y:S01]  /*4cdf0*/  IMAD.WIDE R226, R228.reuse, 0x4, R218 ;  /* 0x00000004e4e27825 */ /* 0x042fe200078e02da */
[----:B------:R-:W3:Y:S04]  /*4ce00*/  LDL.LU R232, [R1+0x1f64] ;  /* 0x001f640001e87983 */ /* 0x000ee80000300800 */
[----:B--2---:R1:W-:Y:S04]  /*4ce10*/  @P5 STG.E [R2.64], R0 ;  /* 0x0000000002005986 */ /* 0x0043e8000c101904 */
[----:B------:R-:W-:Y:S04]  /*4ce20*/  @P6 STG.E [R224.64], R229 ;  /* 0x000000e5e0006986 */ /* 0x000fe8000c101904 */
[----:B------:R2:W-:Y:S01]  /*4ce30*/  @P3 STG.E [R226.64], R241 ;  /* 0x000000f1e2003986 */ /* 0x0005e2000c101904 */
[C---:B-1----:R-:W-:Y:S01]  /*4ce40*/  IMAD.WIDE R2, R228.reuse, 0x4, R10 ;  /* 0x00000004e4027825 */ /* 0x042fe200078e020a */
[----:B------:R-:W-:-:S04]  /*4ce50*/  IADD3 R0, R228, c[0x0][0x198], RZ ;  /* 0x00006600e4007a10 */ /* 0x000fc80007ffe0ff */
[----:B----4-:R1:W-:Y:S01]  /*4ce60*/  @P2 STG.E [R2.64], R246 ;  /* 0x000000f602002986 */ /* 0x0103e2000c101904 */
[----:B--2---:R-:W-:-:S03]  /*4ce70*/  IMAD.WIDE R226, R228, 0x4, R6 ;  /* 0x00000004e4e27825 */ /* 0x004fc600078e0206 */
[----:B-1----:R-:W2:Y:S01]  /*4ce80*/  LDL.LU R246, [R1+0x44] ;  /* 0x0000440001f67983 */ /* 0x002ea20000300800 */
[----:B------:R-:W-:-:S03]  /*4ce90*/  IMAD.WIDE R2, R228, 0x4, R8 ;  /* 0x00000004e4027825 */ /* 0x000fc600078e0208 */
[----:B------:R-:W4:Y:S04]  /*4cea0*/  LDL.LU R241, [R1+0x24] ;  /* 0x0000240001f17983 */ /* 0x000f280000300800 */
[----:B------:R-:W2:Y:S01]  /*4ceb0*/  LDL.LU R228, [R1+0x654] ;  /* 0x0006540001e47983 */ /* 0x000ea20000300800 */
[----:B------:R-:W-:Y:S02]  /*4cec0*/  ISETP.LT.AND P1, PT, R231, c[0x0][0x178], !P4 ;  /* 0x00005e00e7007a0c */ /* 0x000fe40006721270 */
[----:B------:R-:W-:Y:S02]  /*4ced0*/  ISETP.LT.AND P4, PT, R230, c[0x0][0x178], !P4 ;  /* 0x00005e00e6007a0c */ /* 0x000fe40006781270 */
[----:B------:R-:W-:Y:S02]  /*4cee0*/  ISETP.LT.AND P6, PT, R179, c[0x0][0x178], !P0 ;  /* 0x00005e00b3007a0c */ /* 0x000fe400047c1270 */
[----:B------:R-:W-:-:S02]  /*4cef0*/  ISETP.LT.AND P5, PT, R159, c[0x0][0x178], !P0 ;  /* 0x00005e009f007a0c */ /* 0x000fc400047a1270 */
[----:B------:R-:W-:Y:S01]  /*4cf00*/  ISETP.LT.AND P3, PT, R111, c[0x0][0x178], !P0 ;  /* 0x00005e006f007a0c */ /* 0x000fe20004761270 */
[----:B------:R-:W-:Y:S01]  /*4cf10*/  IMAD.WIDE R224, R0, 0x4, R216 ;  /* 0x0000000400e07825 */ /* 0x000fe200078e02d8 */
[----:B------:R-:W-:-:S03]  /*4cf20*/  ISETP.LT.AND P2, PT, R143, c[0x0][0x178], !P0 ;  /* 0x00005e008f007a0c */ /* 0x000fc60004741270 */
[----:B---3--:R1:W-:Y:S04]  /*4cf30*/  @P1 STG.E [R2.64], R233 ;  /* 0x000000e902001986 */ /* 0x0083e8000c101904 */
[----:B------:R3:W-:Y:S01]  /*4cf40*/  @P4 STG.E [R226.64], R232 ;  /* 0x000000e8e2004986 */ /* 0x0007e2000c101904 */
[----:B------:R-:W-:Y:S01]  /*4cf50*/  ISETP.LT.AND P4, PT, R127, c[0x0][0x178], !P0 ;  /* 0x00005e007f007a0c */ /* 0x000fe20004781270 */
[C---:B-1----:R-:W-:Y:S02]  /*4cf60*/  IMAD.WIDE R2, R0.reuse, 0x4, R222 ;  /* 0x0000000400027825 */ /* 0x042fe400078e02de */
[----:B------:R-:W4:Y:S02]  /*4cf70*/  LDL.LU R233, [R1+0x1f60] ;  /* 0x001f600001e97983 */ /* 0x000f240000300800 */
[----:B---3--:R-:W-:-:S02]  /*4cf80*/  IMAD.WIDE R226, R0, 0x4, R220 ;  /* 0x0000000400e27825 */ /* 0x008fc400078e02dc */
[----:B------:R-:W3:Y:S04]  /*4cf90*/  LDL.LU R232, [R1+0x790] ;  /* 0x0007900001e87983 */ /* 0x000ee80000300800 */
[----:B--2---:R1:W-:Y:S04]  /*4cfa0*/  @P6 STG.E [R224.64], R228 ;  /* 0x000000e4e0006986 */ /* 0x0043e8000c101904 */
[----:B------:R2:W-:Y:S01]  /*4cfb0*/  @P5 STG.E [R2.64], R243 ;  /* 0x000000f302005986 */ /* 0x0005e2000c101904 */
[----:B-1----:R-:W-:-:S04]  /*4cfc0*/  IMAD.WIDE R224, R0, 0x4, R4 ;  /* 0x0000000400e07825 */ /* 0x002fc800078e0204 */
[C---:B--2---:R-:W-:Y:S01]  /*4cfd0*/  IMAD.WIDE R2, R0.reuse, 0x4, R218 ;  /* 0x0000000400027825 */ /* 0x044fe200078e02da */
[----:B------:R1:W-:Y:S01]  /*4cfe0*/  @P3 STG.E [R224.64], R242 ;  /* 0x000000f2e0003986 */ /* 0x0003e2000c101904 */
[----:B------:R-:W-:-:S03]  /*4cff0*/  IADD3 R228, R0, c[0x0][0x198], RZ ;  /* 0x0000660000e47a10 */ /* 0x000fc60007ffe0ff */
[----:B------:R2:W-:Y:S04]  /*4d000*/  @P2 STG.E [R226.64], R245 ;  /* 0x000000f5e2002986 */ /* 0x0005e8000c101904 */
[----:B------:R3:W-:Y:S01]  /*4d010*/  @P4 STG.E [R2.64], R246 ;  /* 0x000000f602004986 */ /* 0x0007e2000c101904 */
[----:B-1----:R-:W-:-:S03]  /*4d020*/  IMAD.WIDE R224, R0, 0x4, R10 ;  /* 0x0000000400e07825 */ /* 0x002fc600078e020a */
[----:B--2---:R-:W2:Y:S01]  /*4d030*/  LDL.LU R245, [R1+0x590] ;  /* 0x0005900001f57983 */ /* 0x004ea20000300800 */
[----:B------:R-:W-:-:S03]  /*4d040*/  IMAD.WIDE R226, R0, 0x4, R8 ;  /* 0x0000000400e27825 */ /* 0x000fc600078e0208 */
[----:B---3--:R-:W3:Y:S01]  /*4d050*/  LDL.LU R246, [R1+0x230] ;  /* 0x0002300001f67983 */ /* 0x008ee20000300800 */
[----:B------:R-:W-:-:S03]  /*4d060*/  IMAD.WIDE R2, R0, 0x4, R6 ;  /* 0x0000000400027825 */ /* 0x000fc600078e0206 */
[----:B------:R-:W2:Y:S01]  /*4d070*/  LDL.LU R0, [R1+0xb00] ;  /* 0x000b000001007983 */ /* 0x000ea20000300800 */
[----:B------:R-:W-:Y:S02]  /*4d080*/  ISETP.LT.AND P5, PT, R252, c[0x0][0x178], !P0 ;  /* 0x00005e00fc007a0c */ /* 0x000fe400047a1270 */
[----:B------:R-:W-:Y:S02]  /*4d090*/  IADD3 R229, R110, 0x22, RZ ;  /* 0x000000226ee57810 */ /* 0x000fe40007ffe0ff */
[----:B------:R-:W-:Y:S02]  /*4d0a0*/  ISETP.LT.AND P6, PT, R231, c[0x0][0x178], !P0 ;  /* 0x00005e00e7007a0c */ /* 0x000fe400047c1270 */
[----:B------:R-:W-:Y:S02]  /*4d0b0*/  ISETP.LT.AND P0, PT, R230, c[0x0][0x178], !P0 ;  /* 0x00005e00e6007a0c */ /* 0x000fe40004701270 */
[----:B------:R-:W-:-:S04]  /*4d0c0*/  ISETP.GE.AND P1, PT, R229, c[0x0][0x17c], PT ;  /* 0x00005f00e5007a0c */ /* 0x000fc80003f26270 */
[----:B------:R-:W-:Y:S01]  /*4d0d0*/  ISETP.LT.AND P2, PT, R179, c[0x0][0x178], !P1 ;  /* 0x00005e00b3007a0c */ /* 0x000fe20004f41270 */
[----:B----4-:R1:W-:Y:S01]  /*4d0e0*/  @P5 STG.E [R224.64], R241 ;  /* 0x000000f1e0005986 */ /* 0x0103e2000c101904 */
[----:B------:R-:W-:-:S03]  /*4d0f0*/  ISETP.LT.AND P3, PT, R159, c[0x0][0x178], !P1 ;  /* 0x00005e009f007a0c */ /* 0x000fc60004f61270 */
[----:B------:R4:W-:Y:S04]  /*4d100*/  @P6 STG.E [R226.64], R240 ;  /* 0x000000f0e2006986 */ /* 0x0009e8000c101904 */
[----:B------:R4:W-:Y:S01]  /*4d110*/  @P0 STG.E [R2.64], R233 ;  /* 0x000000e902000986 */ /* 0x0009e2000c101904 */
[----:B------:R-:W-:Y:S01]  /*4d120*/  ISETP.LT.AND P0, PT, R111, c[0x0][0x178], !P1 ;  /* 0x00005e006f007a0c */ /* 0x000fe20004f01270 */
[C---:B-1----:R-:W-:Y:S02]  /*4d130*/  IMAD.WIDE R224, R228.reuse, 0x4, R216 ;  /* 0x00000004e4e07825 */ /* 0x042fe400078e02d8 */
[----:B------:R-:W3:Y:S02]  /*4d140*/  LDL.LU R241, [R1+0x60] ;  /* 0x0000600001f17983 */ /* 0x000ee40000300800 */
[----:B----4-:R-:W-:-:S02]  /*4d150*/  IMAD.WIDE R226, R228, 0x4, R222 ;  /* 0x00000004e4e27825 */ /* 0x010fc400078e02de */
[----:B------:R-:W4:Y:S04]  /*4d160*/  LDL.LU R229, [R1+0x594] ;  /* 0x0005940001e57983 */ /* 0x000f280000300800 */
[----:B------:R-:W3:Y:S04]  /*4d170*/  LDL.LU R243, [R1+0x304] ;  /* 0x0003040001f37983 */ /* 0x000ee80000300800 */
[----:B------:R-:W3:Y:S04]  /*4d180*/  LDL.LU R242, [R1+0x234] ;  /* 0x0002340001f27983 */ /* 0x000ee80000300800 */
[----:B------:R-:W3:Y:S04]  /*4d190*/  LDL.LU R240, [R1+0x114] ;  /* 0x0001140001f07983 */ /* 0x000ee80000300800 */
[----:B------:R-:W3:Y:S04]  /*4d1a0*/  LDL.LU R233, [R1+0xb04] ;  /* 0x000b040001e97983 */ /* 0x000ee80000300800 */
[----:B--2---:R1:W-:Y:S04]  /*4d1b0*/  @P2 STG.E [R224.64], R0 ;  /* 0x00000000e0002986 */ /* 0x0043e8000c101904 */
[----:B------:R2:W-:Y:S01]  /*4d1c0*/  @P3 STG.E [R226.64], R232 ;  /* 0x000000e8e2003986 */ /* 0x0005e2000c101904 */
[----:B-1----:R-:W-:Y:S01]  /*4d1d0*/  IADD3 R0, R110, 0x23, RZ ;  /* 0x000000236e007810 */ /* 0x002fe20007ffe0ff */
[----:B------:R-:W-:-:S02]  /*4d1e0*/  IMAD.WIDE R224, R228, 0x4, R4 ;  /* 0x00000004e4e07825 */ /* 0x000fc400078e0204 */
[----:B--2---:R-:W2:Y:S01]  /*4d1f0*/  LDL.LU R232, [R1+0x794] ;  /* 0x0007940001e87983 */ /* 0x004ea20000300800 */
[----:B------:R-:W-:-:S03]  /*4d200*/  ISETP.GE.AND P4, PT, R0, c[0x0][0x17c], PT ;  /* 0x00005f0000007a0c */ /* 0x000fc60003f86270 */
        /* <DEDUP_REMOVED lines=8> */
[----:B------:R-:W-:-:S03]  /*4d290*/  ISETP.LT.AND P2, PT, R231, c[0x0][0x178], !P1 ;  /* 0x00005e00e7007a0c */ /* 0x000fc60004f41270 */
[----:B------:R-:W-:Y:S01]  /*4d2a0*/  IMAD.WIDE R2, R228, 0x4, R218 ;  /* 0x00000004e4027825 */ /* 0x000fe200078e02da */
[----:B------:R-:W-:Y:S02]  /*4d2b0*/  ISETP.LT.AND P1, PT, R230, c[0x0][0x178], !P1 ;  /* 0x00005e00e6007a0c */ /* 0x000fe40004f21270 */
[----:B------:R-:W-:Y:S01]  /*4d2c0*/  ISETP.LT.AND P0, PT, R179, c[0x0][0x178], !P4 ;  /* 0x00005e00b3007a0c */ /* 0x000fe20006701270 */
[----:B--2---:R1:W-:Y:S04]  /*4d2d0*/  @P5 STG.E [R226.64], R225 ;  /* 0x000000e1e2005986 */ /* 0x0043e8000c101904 */
[----:B---3--:R2:W-:Y:S01]  /*4d2e0*/  @P6 STG.E [R2.64], R246 ;  /* 0x000000f602006986 */ /* 0x0085e2000c101904 */
[----:B-1----:R-:W-:-:S04]  /*4d2f0*/  IMAD.WIDE R226, R228, 0x4, R10 ;  /* 0x00000004e4e27825 */ /* 0x002fc800078e020a */
[C---:B------:R-:W-:Y:S01]  /*4d300*/  IMAD.WIDE R224, R228.reuse, 0x4, R8 ;  /* 0x00000004e4e07825 */ /* 0x040fe200078e0208 */
[----:B------:R-:W-:Y:S04]  /*4d310*/  @P3 STG.E [R226.64], R0 ;  /* 0x00000000e2003986 */ /* 0x000fe8000c101904 */
[----:B--2---:R-:W2:Y:S04]  /*4d320*/  LDL.LU R246, [R1+0x1f58] ;  /* 0x001f580001f67983 */ /* 0x004ea80000300800 */
[----:B------:R1:W-:Y:S04]  /*4d330*/  @P2 STG.E [R224.64], R241 ;  /* 0x000000f1e0002986 */ /* 0x0003e8000c101904 */
[----:B-1----:R-:W3:Y:S01]  /*4d340*/  LDL.LU R241, [R1+0x64] ;  /* 0x0000640001f17983 */ /* 0x002ee20000300800 */
[----:B------:R-:W-:Y:S01]  /*4d350*/  IMAD.WIDE R2, R228, 0x4, R6 ;  /* 0x00000004e4027825 */ /* 0x000fe200078e0206 */
[----:B------:R-:W-:-:S02]  /*4d360*/  ISETP.LT.AND P2, PT, R159, c[0x0][0x178], !P4 ;  /* 0x00005e009f007a0c */ /* 0x000fc40006741270 */
[----:B------:R-:W-:Y:S02]  /*4d370*/  IADD3 R0, R228, c[0x0][0x198], RZ ;  /* 0x00006600e4007a10 */ /* 0x000fe40007ffe0ff */
[----:B------:R-:W-:Y:S01]  /*4d380*/  ISETP.LT.AND P5, PT, R111, c[0x0][0x178], !P4 ;  /* 0x00005e006f007a0c */ /* 0x000fe200067a1270 */
[----:B------:R1:W-:Y:S01]  /*4d390*/  @P1 STG.E [R2.64], R244 ;  /* 0x000000f402001986 */ /* 0x0003e2000c101904 */
[----:B------:R-:W-:Y:S01]  /*4d3a0*/  ISETP.LT.AND P6, PT, R143, c[0x0][0x178], !P4 ;  /* 0x00005e008f007a0c */ /* 0x000fe200067c1270 */
[----:B------:R-:W-:Y:S01]  /*4d3b0*/  IMAD.WIDE R226, R0, 0x4, R222 ;  /* 0x0000000400e27825 */ /* 0x000fe200078e02de */
[----:B------:R-:W-:Y:S02]  /*4d3c0*/  ISETP.LT.AND P3, PT, R127, c[0x0][0x178], !P4 ;  /* 0x00005e007f007a0c */ /* 0x000fe40006761270 */
[----:B------:R-:W-:Y:S02]  /*4d3d0*/  IADD3 R224, R110, 0x24, RZ ;  /* 0x000000246ee07810 */ /* 0x000fe40007ffe0ff */
[----:B------:R-:W-:Y:S01]  /*4d3e0*/  ISETP.LT.AND P1, PT, R252, c[0x0][0x178], !P4 ;  /* 0x00005e00fc007a0c */ /* 0x000fe20006721270 */
[----:B-1----:R-:W-:-:S05]  /*4d3f0*/  IMAD.WIDE R2, R0, 0x4, R216 ;  /* 0x0000000400027825 */ /* 0x002fca00078e02d8 */
[----:B------:R1:W-:Y:S01]  /*4d400*/  @P0 STG.E [R2.64], R233 ;  /* 0x000000e902000986 */ /* 0x0003e2000c101904 */
[----:B------:R-:W-:Y:S01]  /*4d410*/  ISETP.GE.AND P0, PT, R224, c[0x0][0x17c], PT ;  /* 0x00005f00e0007a0c */ /* 0x000fe20003f06270 */
[----:B------:R-:W-:Y:S02]  /*4d420*/  IMAD.WIDE R224, R0, 0x4, R220 ;  /* 0x0000000400e07825 */ /* 0x000fe400078e02dc */
[----:B------:R4:W-:Y:S01]  /*4d430*/  @P2 STG.E [R226.64], R232 ;  /* 0x000000e8e2002986 */ /* 0x0009e2000c101904 */
[----:B------:R-:W-:Y:S02]  /*4d440*/  ISETP.LT.AND P2, PT, R231, c[0x0][0x178], !P4 ;  /* 0x00005e00e7007a0c */ /* 0x000fe40006741270 */
[----:B------:R-:W-:Y:S01]  /*4d450*/  ISETP.LT.AND P4, PT, R230, c[0x0][0x178], !P4 ;  /* 0x00005e00e6007a0c */ /* 0x000fe20006781270 */
[----:B-1----:R-:W-:-:S04]  /*4d460*/  IMAD.WIDE R2, R0, 0x4, R4 ;  /* 0x0000000400027825 */ /* 0x002fc800078e0204 */
[C---:B----4-:R-:W-:Y:S01]  /*4d470*/  IMAD.WIDE R226, R0.reuse, 0x4, R218 ;  /* 0x0000000400e27825 */ /* 0x050fe200078e02da */
[----:B------:R1:W-:Y:S04]  /*4d480*/  @P5 STG.E [R2.64], R229 ;  /* 0x000000e502005986 */ /* 0x0003e8000c101904 */
[----:B------:R4:W-:Y:S01]  /*4d490*/  @P6 STG.E [R224.64], R243 ;  /* 0x000000f3e0006986 */ /* 0x0009e2000c101904 */
[----:B------:R-:W-:-:S03]  /*4d4a0*/  IADD3 R228, R0, c[0x0][0x198], RZ ;  /* 0x0000660000e47a10 */ /* 0x000fc60007ffe0ff */
[----:B------:R4:W-:Y:S01]  /*4d4b0*/  @P3 STG.E [R226.64], R242 ;  /* 0x000000f2e2003986 */ /* 0x0009e2000c101904 */
[----:B-1----:R-:W-:Y:S01]  /*4d4c0*/  IMAD.WIDE R2, R0, 0x4, R10 ;  /* 0x0000000400027825 */ /* 0x002fe200078e020a */
[----:B------:R-:W-:Y:S02]  /*4d4d0*/  IADD3 R229, R110, 0x25, RZ ;  /* 0x000000256ee57810 */ /* 0x000fe40007ffe0ff */
[----:B----4-:R-:W4:Y:S01]  /*4d4e0*/  LDL.LU R243, [R1+0xb10] ;  /* 0x000b100001f37983 */ /* 0x010f220000300800 */
[----:B------:R-:W-:-:S03]  /*4d4f0*/  IMAD.WIDE R224, R0, 0x4, R8 ;  /* 0x0000000400e07825 */ /* 0x000fc600078e0208 */
[----:B------:R-:W2:Y:S01]  /*4d500*/  LDL.LU R242, [R1+0xa20] ;  /* 0x000a200001f27983 */ /* 0x000ea20000300800 */
[----:B------:R-:W-:-:S03]  /*4d510*/  IMAD.WIDE R226, R0, 0x4, R6 ;  /* 0x0000000400e27825 */ /* 0x000fc600078e0206 */
[----:B------:R1:W-:Y:S04]  /*4d520*/  @P1 STG.E [R2.64], R240 ;  /* 0x000000f002001986 */ /* 0x0003e8000c101904 */
[----:B------:R-:W2:Y:S04]  /*4d530*/  LDL.LU R232, [R1+0x460] ;  /* 0x0004600001e87983 */ /* 0x000ea80000300800 */
[----:B-1----:R-:W2:Y:S04]  /*4d540*/  LDL.LU R240, [R1+0x2f0] ;  /* 0x0002f00001f07983 */ /* 0x002ea80000300800 */
[----:B------:R-:W2:Y:S04]  /*4d550*/  LDL.LU R0, [R1+0xb30] ;  /* 0x000b300001007983 */ /* 0x000ea80000300800 */
[----:B------:R-:W2:Y:S04]  /*4d560*/  LDL.LU R244, [R1+0xba4] ;  /* 0x000ba40001f47983 */ /* 0x000ea80000300800 */
[----:B------:R-:W2:Y:S04]  /*4d570*/  LDL.LU R233, [R1+0xb34] ;  /* 0x000b340001e97983 */ /* 0x000ea80000300800 */
[----:B---3--:R1:W-:Y:S01]  /*4d580*/  @P2 STG.E [R224.64], R241 ;  /* 0x000000f1e0002986 */ /* 0x0083e2000c101904 */
[----:B------:R-:W-:-:S03]  /*4d590*/  ISETP.GE.AND P2, PT, R229, c[0x0][0x17c], PT ;  /* 0x00005f00e5007a0c */ /* 0x000fc60003f46270 */
[----:B------:R3:W-:Y:S04]  /*4d5a0*/  @P4 STG.E [R226.64], R245 ;  /* 0x000000f5e2004986 */ /* 0x0007e8000c101904 */
[----:B-1----:R-:W2:Y:S04]  /*4d5b0*/  LDL.LU R241, [R1+0x684] ;  /* 0x0006840001f17983 */ /* 0x002ea80000300800 */
[----:B------:R-:W2:Y:S04]  /*4d5c0*/  LDL.LU R229, [R1+0x140] ;  /* 0x0001400001e57983 */ /* 0x000ea80000300800 */
[----:B---3--:R-:W3:Y:S01]  /*4d5d0*/  LDL.LU R227, [R1+0xba0] ;  /* 0x000ba00001e37983 */ /* 0x008ee20000300800 */
[----:B------:R-:W-:-:S03]  /*4d5e0*/  ISETP.LT.AND P6, PT, R179, c[0x0][0x178], !P0 ;  /* 0x00005e00b3007a0c */ /* 0x000fc600047c1270 */
[----:B------:R-:W2:Y:S01]  /*4d5f0*/  LDL.LU R245, [R1+0x680] ;  /* 0x0006800001f57983 */ /* 0x000ea20000300800 */
[----:B------:R-:W-:Y:S02]  /*4d600*/  ISETP.LT.AND P5, PT, R159, c[0x0][0x178], !P0 ;  /* 0x00005e009f007a0c */ /* 0x000fe400047a1270 */
[----:B------:R-:W-:Y:S01]  /*4d610*/  ISETP.LT.AND P3, PT, R111, c[0x0][0x178], !P0 ;  /* 0x00005e006f007a0c */ /* 0x000fe20004761270 */
[----:B------:R-:W-:Y:S01]  /*4d620*/  IMAD.WIDE R2, R228, 0x4, R216 ;  /* 0x00000004e4027825 */ /* 0x000fe200078e02d8 */
[----:B------:R-:W-:-:S03]  /*4d630*/  ISETP.LT.AND P1, PT, R143, c[0x0][0x178], !P0 ;  /* 0x00005e008f007a0c */ /* 0x000fc60004721270 */
[C---:B------:R-:W-:Y:S01]  /*4d640*/  IMAD.WIDE R224, R228.reuse, 0x4, R222 ;  /* 0x00000004e4e07825 */ /* 0x040fe200078e02de */
[----:B------:R-:W-:Y:S01]  /*4d650*/  ISETP.LT.AND P4, PT, R127, c[0x0][0x178], !P0 ;  /* 0x00005e007f007a0c */ /* 0x000fe20004781270 */
[----:B---3--:R1:W-:Y:S04]  /*4d660*/  @P6 STG.E [R2.64], R227 ;  /* 0x000000e302006986 */ /* 0x0083e8000c101904 */
[----:B--2---:R-:W-:Y:S01]  /*4d670*/  @P5 STG.E [R224.64], R0 ;  /* 0x00000000e0005986 */ /* 0x004fe2000c101904 */
[----:B-1----:R-:W-:-:S04]  /*4d680*/  IMAD.WIDE R2, R228, 0x4, R4 ;  /* 0x00000004e4027825 */ /* 0x002fc800078e0204 */
[----:B------:R-:W-:Y:S01]  /*4d690*/  IMAD.WIDE R226, R228, 0x4, R220 ;  /* 0x00000004e4e27825 */ /* 0x000fe200078e02dc */
[----:B----4-:R1:W-:Y:S04]  /*4d6a0*/  @P3 STG.E [R2.64], R243 ;  /* 0x000000f302003986 */ /* 0x0103e8000c101904 */
[----:B------:R2:W-:Y:S04]  /*4d6b0*/  @P1 STG.E [R226.64], R242 ;  /* 0x000000f2e2001986 */ /* 0x0005e8000c101904 */
[----:B-1----:R-:W3:Y:S04]  /*4d6c0*/  LDL.LU R243, [R1+0xb14] ;  /* 0x000b140001f37983 */ /* 0x002ee80000300800 */
[----:B--2---:R-:W2:Y:S01]  /*4d6d0*/  LDL.LU R242, [R1+0xa24] ;  /* 0x000a240001f27983 */ /* 0x004ea20000300800 */
[----:B------:R-:W-:-:S02]  /*4d6e0*/  ISETP.LT.AND P5, PT, R252, c[0x0][0x178], !P0 ;  /* 0x00005e00fc007a0c */ /* 0x000fc400047a1270 */
[----:B------:R-:W-:Y:S02]  /*4d6f0*/  ISETP.LT.AND P6, PT, R231, c[0x0][0x178], !P0 ;  /* 0x00005e00e7007a0c */ /* 0x000fe400047c1270 */
[----:B------:R-:W-:Y:S01]  /*4d700*/  ISETP.LT.AND P0, PT, R230, c[0x0][0x178], !P0 ;  /* 0x00005e00e6007a0c */ /* 0x000fe20004701270 */
[----:B------:R-:W-:Y:S01]  /*4d710*/  IMAD.WIDE R2, R228, 0x4, R218 ;  /* 0x00000004e4027825 */ /* 0x000fe200078e02da */
[----:B------:R-:W-:-:S03]  /*4d720*/  ISETP.LT.AND P1, PT, R179, c[0x0][0x178], !P2 ;  /* 0x00005e00b3007a0c */ /* 0x000fc60005721270 */
[C---:B------:R-:W-:Y:S01]  /*4d730*/  IMAD.WIDE R224, R228.reuse, 0x4, R10 ;  /* 0x00000004e4e07825 */ /* 0x040fe200078e020a */
[----:B------:R1:W-:Y:S03]  /*4d740*/  @P4 STG.E [R2.64], R245 ;  /* 0x000000f502004986 */ /* 0x0003e6000c101904 */
[C---:B------:R-:W-:Y:S01]  /*4d750*/  IMAD.WIDE R226, R228.reuse, 0x4, R8 ;  /* 0x00000004e4e27825 */ /* 0x040fe200078e0208 */
[C---:B------:R-:W-:Y:S01]  /*4d760*/  IADD3 R0, R228.reuse, c[0x0][0x198], RZ ;  /* 0x00006600e4007a10 */ /* 0x040fe20007ffe0ff */
[----:B------:R4:W-:Y:S01]  /*4d770*/  @P5 STG.E [R224.64], R232 ;  /* 0x000000e8e0005986 */ /* 0x0009e2000c101904 */
[----:B------:R-:W-:Y:S01]  /*4d780*/  ISETP.LT.AND P3, PT, R159, c[0x0][0x178], !P2 ;  /* 0x00005e009f007a0c */ /* 0x000fe20005761270 */
[----:B-1----:R-:W-:Y:S02]  /*4d790*/  IMAD.WIDE R2, R228, 0x4, R6 ;  /* 0x00000004e4027825 */ /* 0x002fe400078e0206 */
[----:B------:R1:W-:Y:S04]  /*4d7a0*/  @P6 STG.E [R226.64], R240 ;  /* 0x000000f0e2006986 */ /* 0x0003e8000c101904 */
[----:B----4-:R-:W4:Y:S01]  /*4d7b0*/  LDL.LU R232, [R1+0x464] ;  /* 0x0004640001e87983 */ /* 0x010f220000300800 */
[----:B------:R-:W-:-:S03]  /*4d7c0*/  IMAD.WIDE R224, R0, 0x4, R216 ;  /* 0x0000000400e07825 */ /* 0x000fc600078e02d8 */
[----:B------:R-:W-:Y:S01]  /*4d7d0*/  @P0 STG.E [R2.64], R229 ;  /* 0x000000e502000986 */ /* 0x000fe2000c101904 */
[----:B------:R-:W-:-:S03]  /*4d7e0*/  ISETP.LT.AND P0, PT, R111, c[0x0][0x178], !P2 ;  /* 0x00005e006f007a0c */ /* 0x000fc60005701270 */
[----:B-1----:R-:W4:Y:S01]  /*4d7f0*/  LDL.LU R240, [R1+0x2f4] ;  /* 0x0002f40001f07983 */ /* 0x002f220000300800 */
[----:B------:R-:W-:Y:S01]  /*4d800*/  ISETP.LT.AND P5, PT, R143, c[0x0][0x178], !P2 ;  /* 0x00005e008f007a0c */ /* 0x000fe200057a1270 */
[----:B------:R-:W-:Y:S02]  /*4d810*/  IMAD.WIDE R226, R0, 0x4, R222 ;  /* 0x0000000400e27825 */ /* 0x000fe400078e02de */
[----:B------:R1:W-:Y:S04]  /*4d820*/  @P1 STG.E [R224.64], R244 ;  /* 0x000000f4e0001986 */ /* 0x0003e8000c101904 */
[----:B------:R-:W4:Y:S01]  /*4d830*/  LDL.LU R228, [R1+0xc10] ;  /* 0x000c100001e47983 */ /* 0x000f220000300800 */
[----:B------:R-:W-:-:S03]  /*4d840*/  ISETP.LT.AND P6, PT, R127, c[0x0][0x178], !P2 ;  /* 0x00005e007f007a0c */ /* 0x000fc600057c1270 */
[----:B------:R1:W-:Y:S02]  /*4d850*/  @P3 STG.E [R226.64], R233 ;  /* 0x000000e9e2003986 */ /* 0x0003e4000c101904 */
[----:B-1----:R-:W-:Y:S02]  /*4d860*/  IMAD.WIDE R224, R0, 0x4, R4 ;  /* 0x0000000400e07825 */ /* 0x002fe400078e0204 */
[----:B------:R-:W4:Y:S01]  /*4d870*/  LDL.LU R245, [R1+0xbc0] ;  /* 0x000bc00001f57983 */ /* 0x000f220000300800 */
[----:B------:R-:W-:Y:S01]  /*4d880*/  IADD3 R2, R110, 0x26, RZ ;  /* 0x000000266e027810 */ /* 0x000fe20007ffe0ff */
[----:B------:R-:W-:-:S03]  /*4d890*/  IMAD.WIDE R226, R0, 0x4, R220 ;  /* 0x0000000400e27825 */ /* 0x000fc600078e02dc */
[----:B------:R-:W-:Y:S01]  /*4d8a0*/  ISETP.GE.AND P4, PT, R2, c[0x0][0x17c], PT ;  /* 0x00005f0002007a0c */ /* 0x000fe20003f86270 */
[----:B------:R-:W-:Y:S01]  /*4d8b0*/  IMAD.WIDE R2, R0, 0x4, R218 ;  /* 0x0000000400027825 */ /* 0x000fe200078e02da */
[----:B---3--:R1:W-:Y:S04]  /*4d8c0*/  @P0 STG.E [R224.64], R243 ;  /* 0x000000f3e0000986 */ /* 0x0083e8000c101904 */
[----:B--2---:R2:W-:Y:S04]  /*4d8d0*/  @P5 STG.E [R226.64], R242 ;  /* 0x000000f2e2005986 */ /* 0x0045e8000c101904 */
[----:B-1----:R-:W3:Y:S04]  /*4d8e0*/  LDL.LU R243, [R1+0xbb0] ;  /* 0x000bb00001f37983 */ /* 0x002ee80000300800 */
[----:B------:R-:W3:Y:S04]  /*4d8f0*/  LDL.LU R229, [R1+0xb80] ;  /* 0x000b800001e57983 */ /* 0x000ee80000300800 */
[----:B--2---:R-:W2:Y:S04]  /*4d900*/  LDL.LU R242, [R1+0xb20] ;  /* 0x000b200001f27983 */ /* 0x004ea80000300800 */
[----:B------:R1:W-:Y:S04]  /*4d910*/  @P6 STG.E [R2.64], R241 ;  /* 0x000000f102006986 */ /* 0x0003e8000c101904 */
[----:B-1----:R-:W2:Y:S04]  /*4d920*/  LDL.LU R241, [R1+0xae0] ;  /* 0x000ae00001f17983 */ /* 0x002ea80000300800 */
[----:B------:R-:W2:Y:S04]  /*4d930*/  LDL.LU R244, [R1+0x8b0] ;  /* 0x0008b00001f47983 */ /* 0x000ea80000300800 */
[----:B------:R-:W2:Y:S01]  /*4d940*/  LDL.LU R233, [R1+0xc14] ;  /* 0x000c140001e97983 */ /* 0x000ea20000300800 */
[----:B------:R-:W-:-:S02]  /*4d950*/  ISETP.LT.AND P3, PT, R252, c[0x0][0x178], !P2 ;  /* 0x00005e00fc007a0c */ /* 0x000fc40005761270 */
[----:B------:R-:W-:Y:S02]  /*4d960*/  ISETP.LT.AND P1, PT, R231, c[0x0][0x178], !P2 ;  /* 0x00005e00e7007a0c */ /* 0x000fe40005721270 */
[----:B------:R-:W-:Y:S01]  /*4d970*/  ISETP.LT.AND P2, PT, R230, c[0x0][0x178], !P2 ;  /* 0x00005e00e6007a0c */ /* 0x000fe20005741270 */
[----:B------:R-:W-:Y:S01]  /*4d980*/  IMAD.WIDE R226, R0, 0x4, R10 ;  /* 0x0000000400e27825 */ /* 0x000fe200078e020a */
[----:B------:R-:W-:-:S03]  /*4d990*/  ISETP.LT.AND P0, PT, R179, c[0x0][0x178], !P4 ;  /* 0x00005e00b3007a0c */ /* 0x000fc60006701270 */
[----:B------:R-:W-:-:S04]  /*4d9a0*/  IMAD.WIDE R224, R0, 0x4, R8 ;  /* 0x0000000400e07825 */ /* 0x000fc800078e0208 */
[C---:B------:R-:W-:Y:S01]  /*4d9b0*/  IMAD.WIDE R2, R0.reuse, 0x4, R6 ;  /* 0x0000000400027825 */ /* 0x040fe200078e0206 */
[----:B----4-:R1:W-:Y:S01]  /*4d9c0*/  @P3 STG.E [R226.64], R232 ;  /* 0x000000e8e2003986 */ /* 0x0103e2000c101904 */
[----:B------:R-:W-:-:S03]  /*4d9d0*/  IADD3 R0, R0, c[0x0][0x198], RZ ;  /* 0x0000660000007a10 */ /* 0x000fc60007ffe0ff */
[----:B------:R-:W-:Y:S01]  /*4d9e0*/  @P1 STG.E [R224.64], R240 ;  /* 0x000000f0e0001986 */ /* 0x000fe2000c101904 */
[----:B------:R-:W-:Y:S02]  /*4d9f0*/  ISETP.LT.AND P1, PT, R159, c[0x0][0x178], !P4 ;  /* 0x00005e009f007a0c */ /* 0x000fe40006721270 */
[----:B------:R-:W-:Y:S01]  /*4da00*/  ISETP.LT.AND P5, PT, R111, c[0x0][0x178], !P4 ;  /* 0x00005e006f007a0c */ /* 0x000fe200067a1270 */
[----:B------:R4:W-:Y:S01]  /*4da10*/  @P2 STG.E [R2.64], R235 ;  /* 0x000000eb02002986 */ /* 0x0009e2000c101904 */
[----:B------:R-:W-:Y:S02]  /*4da20*/  ISETP.LT.AND P6, PT, R143, c[0x0][0x178], !P4 ;  /* 0x00005e008f007a0c */ /* 0x000fe400067c1270 */
[----:B------:R-:W-:Y:S01]  /*4da30*/  ISETP.LT.AND P3, PT, R127, c[0x0][0x178], !P4 ;  /* 0x00005e007f007a0c */ /* 0x000fe20006761270 */
[C---:B-1----:R-:W-:Y:S01]  /*4da40*/  IMAD.WIDE R226, R0.reuse, 0x4, R222 ;  /* 0x0000000400e27825 */ /* 0x042fe200078e02de */
[----:B------:R-:W2:Y:S03]  /*4da50*/  LDL.LU R232, [R1+0xbc4] ;  /* 0x000bc40001e87983 */ /* 0x000ea60000300800 */
[----:B----4-:R-:W-:Y:S01]  /*4da60*/  IMAD.WIDE R2, R0, 0x4, R216 ;  /* 0x0000000400027825 */ /* 0x010fe200078e02d8 */
[----:B------:R-:W-:Y:S01]  /*4da70*/  IADD3 R224, R110, 0x27, RZ ;  /* 0x000000276ee07810 */ /* 0x000fe20007ffe0ff */
[----:B------:R-:W4:Y:S04]  /*4da80*/  LDL.LU R235, [R1+0xb84] ;  /* 0x000b840001eb7983 */ /* 0x000f280000300800 */
[----:B------:R1:W-:Y:S01]  /*4da90*/  @P0 STG.E [R2.64], R228 ;  /* 0x000000e402000986 */ /* 0x0003e2000c101904 */
[----:B------:R-:W-:Y:S01]  /*4daa0*/  ISETP.GE.AND P0, PT, R224, c[0x0][0x17c], PT ;  /* 0x00005f00e0007a0c */ /* 0x000fe20003f06270 */
[----:B------:R-:W-:-:S02]  /*4dab0*/  IMAD.WIDE R224, R0, 0x4, R220 ;  /* 0x0000000400e07825 */ /* 0x000fc400078e02dc */
[----:B------:R1:W-:Y:S01]  /*4dac0*/  @P1 STG.E [R226.64], R245 ;  /* 0x000000f5e2001986 */ /* 0x0003e2000c101904 */
[----:B------:R-:W-:-:S03]  /*4dad0*/  ISETP.LT.AND P2, PT, R252, c[0x0][0x178], !P4 ;  /* 0x00005e00fc007a0c */ /* 0x000fc60006741270 */
[----:B------:R-:W4:Y:S01]  /*4dae0*/  LDL.LU R240, [R1+0x8b4] ;  /* 0x0008b40001f07983 */ /* 0x000f220000300800 */
[----:B-1----:R-:W-:-:S04]  /*4daf0*/  IMAD.WIDE R2, R0, 0x4, R4 ;  /* 0x0000000400027825 */ /* 0x002fc800078e0204 */
[----:B------:R-:W-:Y:S01]  /*4db00*/  IMAD.WIDE R226, R0, 0x4, R218 ;  /* 0x0000000400e27825 */ /* 0x000fe200078e02da */
[----:B------:R-:W-:Y:S02]  /*4db10*/  ISETP.LT.AND P1, PT, R231, c[0x0][0x178], !P4 ;  /* 0x00005e00e7007a0c */ /* 0x000fe40006721270 */
[----:B------:R-:W-:Y:S02]  /*4db20*/  ISETP.LT.AND P4, PT, R230, c[0x0][0x178], !P4 ;  /* 0x00005e00e6007a0c */ /* 0x000fe40006781270 */
[C---:B------:R-:W-:Y:S01]  /*4db30*/  IADD3 R228, R0.reuse, c[0x0][0x198], RZ ;  /* 0x0000660000e47a10 */ /* 0x040fe20007ffe0ff */
[----:B---3--:R1:W-:Y:S04]  /*4db40*/  @P5 STG.E [R2.64], R243 ;  /* 0x000000f302005986 */ /* 0x0083e8000c101904 */
[----:B------:R-:W-:Y:S04]  /*4db50*/  @P6 STG.E [R224.64], R229 ;  /* 0x000000e5e0006986 */ /* 0x000fe8000c101904 */
[----:B-1----:R-:W3:Y:S04]  /*4db60*/  LDL.LU R243, [R1+0xbb4] ;  /* 0x000bb40001f37983 */ /* 0x002ee80000300800 */
[----:B--2---:R1:W-:Y:S01]  /*4db70*/  @P3 STG.E [R226.64], R242 ;  /* 0x000000f2e2003986 */ /* 0x0043e2000c101904 */
[----:B------:R-:W-:Y:S01]  /*4db80*/  IMAD.WIDE R2, R0, 0x4, R10 ;  /* 0x0000000400027825 */ /* 0x000fe200078e020a */
[----:B------:R-:W-:-:S02]  /*4db90*/  ISETP.LT.AND P6, PT, R179, c[0x0][0x178], !P0 ;  /* 0x00005e00b3007a0c */ /* 0x000fc400047c1270 */
[----:B-1----:R-:W2:Y:S01]  /*4dba0*/  LDL.LU R242, [R1+0xb24] ;  /* 0x000b240001f27983 */ /* 0x002ea20000300800 */
[----:B------:R-:W-:-:S03]  /*4dbb0*/  IMAD.WIDE R224, R0, 0x4, R8 ;  /* 0x0000000400e07825 */ /* 0x000fc600078e0208 */
[----:B------:R1:W-:Y:S01]  /*4dbc0*/  @P2 STG.E [R2.64], R241 ;  /* 0x000000f102002986 */ /* 0x0003e2000c101904 */
[----:B------:R-:W-:-:S03]  /*4dbd0*/  IMAD.WIDE R226, R0, 0x4, R6 ;  /* 0x0000000400e27825 */ /* 0x000fc600078e0206 */
[----:B------:R-:W-:Y:S04]  /*4dbe0*/  @P1 STG.E [R224.64], R244 ;  /* 0x000000f4e0001986 */ /* 0x000fe8000c101904 */
[----:B-1----:R-:W2:Y:S01]  /*4dbf0*/  LDL.LU R241, [R1+0xae4] ;  /* 0x000ae40001f17983 */ /* 0x002ea20000300800 */
[----:B------:R-:W-:-:S03]  /*4dc00*/  IMAD.WIDE R2, R228, 0x4, R216 ;  /* 0x00000004e4027825 */ /* 0x000fc600078e02d8 */
[----:B------:R1:W-:Y:S04]  /*4dc10*/  @P4 STG.E [R226.64], R247 ;  /* 0x000000f7e2004986 */ /* 0x0003e8000c101904 */
        /* <DEDUP_REMOVED lines=9> */
[----:B------:R-:W-:Y:S01]  /*4dcb0*/  IMAD.WIDE R2, R228, 0x4, R4 ;  /* 0x00000004e4027825 */ /* 0x000fe200078e0204 */
[----:B------:R-:W-:-:S03]  /*4dcc0*/  IADD3 R229, R110, 0x28, RZ ;  /* 0x000000286ee57810 */ /* 0x000fc60007ffe0ff */
[----:B------:R1:W-:Y:S01]  /*4dcd0*/  @P5 STG.E [R224.64], R232 ;  /* 0x000000e8e0005986 */ /* 0x0003e2000c101904 */
[----:B------:R-:W-:Y:S01]  /*4dce0*/  IMAD.WIDE R226, R228, 0x4, R220 ;  /* 0x00000004e4e27825 */ /* 0x000fe200078e02dc */
[----:B------:R-:W-:Y:S02]  /*4dcf0*/  ISETP.LT.AND P5, PT, R252, c[0x0][0x178], !P0 ;  /* 0x00005e00fc007a0c */ /* 0x000fe400047a1270 */
[----:B------:R-:W-:Y:S02]  /*4dd00*/  ISETP.LT.AND P6, PT, R231, c[0x0][0x178], !P0 ;  /* 0x00005e00e7007a0c */ /* 0x000fe400047c1270 */
[----:B------:R-:W-:Y:S02]  /*4dd10*/  ISETP.LT.AND P0, PT, R230, c[0x0][0x178], !P0 ;  /* 0x00005e00e6007a0c */ /* 0x000fe40004701270 */
[----:B------:R-:W-:Y:S02]  /*4dd20*/  ISETP.GE.AND P1, PT, R229, c[0x0][0x17c], PT ;  /* 0x00005f00e5007a0c */ /* 0x000fe40003f26270 */
[C---:B------:R-:W-:Y:S01]  /*4dd30*/  IADD3 R0, R228.reuse, c[0x0][0x198], RZ ;  /* 0x00006600e4007a10 */ /* 0x040fe20007ffe0ff */
[C---:B-1----:R-:W-:Y:S01]  /*4dd40*/  IMAD.WIDE R224, R228.reuse, 0x4, R10 ;  /* 0x00000004e4e07825 */ /* 0x042fe200078e020a */
[----:B---3--:R1:W-:Y:S04]  /*4dd50*/  @P3 STG.E [R2.64], R243 ;  /* 0x000000f302003986 */ /* 0x0083e8000c101904 */
[----:B----4-:R3:W-:Y:S01]  /*4dd60*/  @P2 STG.E [R226.64], R235 ;  /* 0x000000ebe2002986 */ /* 0x0107e2000c101904 */
[----:B-1----:R-:W-:-:S03]  /*4dd70*/  IMAD.WIDE R2, R228, 0x4, R218 ;  /* 0x00000004e4027825 */ /* 0x002fc600078e02da */
[----:B---3--:R-:W3:Y:S01]  /*4dd80*/  LDL.LU R235, [R1+0x1b8] ;  /* 0x0001b80001eb7983 */ /* 0x008ee20000300800 */
[----:B------:R-:W-:-:S03]  /*4dd90*/  IMAD.WIDE R226, R228, 0x4, R8 ;  /* 0x00000004e4e27825 */ /* 0x000fc600078e0208 */
[----:B--2---:R1:W-:Y:S01]  /*4dda0*/  @P4 STG.E [R2.64], R242 ;  /* 0x000000f202004986 */ /* 0x0043e2000c101904 */
[----:B------:R-:W-:-:S03]  /*4ddb0*/  ISETP.LT.AND P2, PT, R179, c[0x0][0x178], !P1 ;  /* 0x00005e00b3007a0c */ /* 0x000fc60004f41270 */
[----:B------:R-:W2:Y:S01]  /*4ddc0*/  LDL.LU R229, [R1+0x48] ;  /* 0x0000480001e57983 */ /* 0x000ea20000300800 */
[----:B-1----:R-:W-:-:S03]  /*4ddd0*/  IMAD.WIDE R2, R228, 0x4, R6 ;  /* 0x00000004e4027825 */ /* 0x002fc600078e0206 */
[----:B------:R-:W4:Y:S01]  /*4dde0*/  LDL.LU R228, [R1+0x88] ;  /* 0x0000880001e47983 */ /* 0x000f220000300800 */
[----:B------:R-:W-:-:S03]  /*4ddf0*/  ISETP.LT.AND P3, PT, R159, c[0x0][0x178], !P1 ;  /* 0x00005e009f007a0c */ /* 0x000fc60004f61270 */
[----:B------:R-:W2:Y:S04]  /*4de00*/  LDL.LU R245, [R1+0x28] ;  /* 0x0000280001f57983 */ /* 0x000ea80000300800 */
[----:B------:R1:W-:Y:S04]  /*4de10*/  @P5 STG.E [R224.64], R241 ;  /* 0x000000f1e0005986 */ /* 0x0003e8000c101904 */
[----:B------:R-:W2:Y:S04]  /*4de20*/  LDL.LU R242, [R1+0x8] ;  /* 0x0000080001f27983 */ /* 0x000ea80000300800 */
[----:B------:R-:W-:Y:S04]  /*4de30*/  @P6 STG.E [R226.64], R240 ;  /* 0x000000f0e2006986 */ /* 0x000fe8000c101904 */
[----:B------:R1:W-:Y:S02]  /*4de40*/  @P0 STG.E [R2.64], R234 ;  /* 0x000000ea02000986 */ /* 0x0003e4000c101904 */
[----:B-1----:R-:W-:-:S05]  /*4de50*/  IMAD.WIDE R224, R0, 0x4, R216 ;  /* 0x0000000400e07825 */ /* 0x002fca00078e02d8 */
[----:B------:R1:W-:Y:S04]  /*4de60*/  @P2 STG.E [R224.64], R244 ;  /* 0x000000f4e0002986 */ /* 0x0003e8000c101904 */
[----:B------:R-:W2:Y:S01]  /*4de70*/  LDL.LU R234, [R1+0x1f50] ;  /* 0x001f500001ea7983 */ /* 0x000ea20000300800 */
[----:B------:R-:W-:-:S03]  /*4de80*/  IMAD.WIDE R226, R0, 0x4, R222 ;  /* 0x0000000400e27825 */ /* 0x000fc600078e02de */
[----:B------:R-:W2:Y:S04]  /*4de90*/  LDL.LU R232, [R1+0x1bc] ;  /* 0x0001bc0001e87983 */ /* 0x000ea80000300800 */
[----:B------:R-:W2:Y:S04]  /*4dea0*/  LDL.LU R243, [R1+0x8c] ;  /* 0x00008c0001f37983 */ /* 0x000ea80000300800 */
[----:B------:R-:W2:Y:S04]  /*4deb0*/  LDL.LU R241, [R1+0x4c] ;  /* 0x00004c0001f17983 */ /* 0x000ea80000300800 */
[----:B------:R-:W2:Y:S04]  /*4dec0*/  LDL.LU R240, [R1+0x2c] ;  /* 0x00002c0001f07983 */ /* 0x000ea80000300800 */
[----:B-1----:R-:W2:Y:S04]  /*4ded0*/  LDL.LU R244, [R1+0x65c] ;  /* 0x00065c0001f47983 */ /* 0x002ea80000300800 */
[----:B------:R1:W-:Y:S04]  /*4dee0*/  @P3 STG.E [R226.64], R233 ;  /* 0x000000e9e2003986 */ /* 0x0003e8000c101904 */
[----:B-1----:R-:W2:Y:S01]  /*4def0*/  LDL.LU R233, [R1+0x45c] ;  /* 0x00045c0001e97983 */ /* 0x002ea20000300800 */
[----:B------:R-:W-:-:S02]  /*4df00*/  ISETP.LT.AND P0, PT, R111, c[0x0][0x178], !P1 ;  /* 0x00005e006f007a0c */ /* 0x000fc40004f01270 */
[----:B------:R-:W-:Y:S02]  /*4df10*/  ISETP.LT.AND P5, PT, R143, c[0x0][0x178], !P1 ;  /* 0x00005e008f007a0c */ /* 0x000fe40004fa1270 */
[----:B------:R-:W-:Y:S01]  /*4df20*/  ISETP.LT.AND P6, PT, R127, c[0x0][0x178], !P1 ;  /* 0x00005e007f007a0c */ /* 0x000fe20004fc1270 */
[----:B------:R-:W-:Y:S01]  /*4df30*/  IMAD.WIDE R224, R0, 0x4, R4 ;  /* 0x0000000400e07825 */ /* 0x000fe200078e0204 */
[----:B------:R-:W-:Y:S02]  /*4df40*/  ISETP.LT.AND P3, PT, R252, c[0x0][0x178], !P1 ;  /* 0x00005e00fc007a0c */ /* 0x000fe40004f61270 */
[----:B------:R-:W-:Y:S01]  /*4df50*/  IADD3 R2, R110, 0x29, RZ ;  /* 0x000000296e027810 */ /* 0x000fe20007ffe0ff */
[----:B------:R-:W-:Y:S01]  /*4df60*/  IMAD.WIDE R226, R0, 0x4, R220 ;  /* 0x0000000400e27825 */ /* 0x000fe200078e02dc */
[----:B------:R-:W-:Y:S02]  /*4df70*/  ISETP.LT.AND P2, PT, R231, c[0x0][0x178], !P1 ;  /* 0x00005e00e7007a0c */ /* 0x000fe40004f41270 */
[----:B------:R-:W-:-:S02]  /*4df80*/  ISETP.LT.AND P1, PT, R230, c[0x0][0x178], !P1 ;  /* 0x00005e00e6007a0c */ /* 0x000fc40004f21270 */
[----:B------:R-:W-:Y:S01]  /*4df90*/  ISETP.GE.AND P4, PT, R2, c[0x0][0x17c], PT ;  /* 0x00005f0002007a0c */ /* 0x000fe20003f86270 */
[C---:B------:R-:W-:Y:S01]  /*4dfa0*/  IMAD.WIDE R2, R0.reuse, 0x4, R218 ;  /* 0x0000000400027825 */ /* 0x040fe200078e02da */
[----:B---3--:R1:W-:Y:S02]  /*4dfb0*/  @P0 STG.E [R224.64], R235 ;  /* 0x000000ebe0000986 */ /* 0x0083e4000c101904 */
[----:B------:R-:W-:Y:S01]  /*4dfc0*/  ISETP.LT.AND P0, PT, R179, c[0x0][0x178], !P4 ;  /* 0x00005e00b3007a0c */ /* 0x000fe20006701270 */
[C---:B-1----:R-:W-:Y:S01]  /*4dfd0*/  IMAD.WIDE R224, R0.reuse, 0x4, R8 ;  /* 0x0000000400e07825 */ /* 0x042fe200078e0208 */
[----:B------:R-:W3:Y:S04]  /*4dfe0*/  LDL.LU R235, [R1+0x1f4c] ;  /* 0x001f4c0001eb7983 */ /* 0x000ee80000300800 */
[----:B----4-:R1:W-:Y:S04]  /*4dff0*/  @P5 STG.E [R226.64], R228 ;  /* 0x000000e4e2005986 */ /* 0x0103e8000c101904 */
[----:B--2---:R2:W-:Y:S01]  /*4e000*/  @P6 STG.E [R2.64], R229 ;  /* 0x000000e502006986 */ /* 0x0045e2000c101904 */
[----:B-1----:R-:W-:-:S04]  /*4e010*/  IMAD.WIDE R226, R0, 0x4, R10 ;  /* 0x0000000400e27825 */ /* 0x002fc800078e020a */
[C---:B--2---:R-:W-:Y:S01]  /*4e020*/  IMAD.WIDE R2, R0.reuse, 0x4, R6 ;  /* 0x0000000400027825 */ /* 0x044fe200078e0206 */
[----:B------:R-:W-:Y:S01]  /*4e030*/  @P3 STG.E [R226.64], R245 ;  /* 0x000000f5e2003986 */ /* 0x000fe2000c101904 */
[----:B------:R-:W-:-:S03]  /*4e040*/  IADD3 R0, R0, c[0x0][0x198], RZ ;  /* 0x0000660000007a10 */ /* 0x000fc60007ffe0ff */
[----:B------:R1:W-:Y:S01]  /*4e050*/  @P2 STG.E [R224.64], R242 ;  /* 0x000000f2e0002986 */ /* 0x0003e2000c101904 */
[----:B------:R-:W-:Y:S02]  /*4e060*/  ISETP.LT.AND P2, PT, R159, c[0x0][0x178], !P4 ;  /* 0x00005e009f007a0c */ /* 0x000fe40006741270 */
[----:B------:R-:W-:Y:S02]  /*4e070*/  ISETP.LT.AND P5, PT, R111, c[0x0][0x178], !P4 ;  /* 0x00005e006f007a0c */ /* 0x000fe400067a1270 */
[----:B------:R-:W-:Y:S02]  /*4e080*/  ISETP.LT.AND P6, PT, R143, c[0x0][0x178], !P4 ;  /* 0x00005e008f007a0c */ /* 0x000fe400067c1270 */
[----:B------:R-:W-:Y:S01]  /*4e090*/  ISETP.LT.AND P3, PT, R127, c[0x0][0x178], !P4 ;  /* 0x00005e007f007a0c */ /* 0x000fe20006761270 */
[----:B------:R2:W-:Y:S01]  /*4e0a0*/  @P1 STG.E [R2.64], R234 ;  /* 0x000000ea02001986 */ /* 0x0005e2000c101904 */
[----:B-1----:R-:W-:Y:S01]  /*4e0b0*/  IADD3 R224, R110, 0x2a, RZ ;  /* 0x0000002a6ee07810 */ /* 0x002fe20007ffe0ff */
[----:B------:R-:W-:Y:S01]  /*4e0c0*/  IMAD.WIDE R226, R0, 0x4, R222 ;  /* 0x0000000400e27825 */ /* 0x000fe200078e02de */
[----:B------:R-:W-:Y:S01]  /*4e0d0*/  ISETP.LT.AND P1, PT, R252, c[0x0][0x178], !P4 ;  /* 0x00005e00fc007a0c */ /* 0x000fe20006721270 */
[----:B------:R-:W4:Y:S02]  /*4e0e0*/  LDL.LU R242, [R1+0xc] ;  /* 0x00000c0001f27983 */ /* 0x000f240000300800 */
[----:B--2---:R-:W-:-:S02]  /*4e0f0*/  IMAD.WIDE R2, R0, 0x4, R216 ;  /* 0x0000000400027825 */ /* 0x004fc400078e02d8 */
[----:B------:R-:W2:Y:S04]  /*4e100*/  LDL.LU R234, [R1+0x798] ;  /* 0x0007980001ea7983 */ /* 0x000ea80000300800 */
[----:B------:R1:W-:Y:S01]  /*4e110*/  @P0 STG.E [R2.64], R244 ;  /* 0x000000f402000986 */ /* 0x0003e2000c101904 */
[----:B------:R-:W-:Y:S01]  /*4e120*/  ISETP.GE.AND P0, PT, R224, c[0x0][0x17c], PT ;  /* 0x00005f00e0007a0c */ /* 0x000fe20003f06270 */
[----:B------:R-:W-:-:S04]  /*4e130*/  IMAD.WIDE R224, R0, 0x4, R220 ;  /* 0x0000000400e07825 */ /* 0x000fc800078e02dc */
[C---:B-1----:R-:W-:Y:S01]  /*4e140*/  IMAD.WIDE R2, R0.reuse, 0x4, R4 ;  /* 0x0000000400027825 */ /* 0x042fe200078e0204 */
[----:B------:R1:W-:Y:S04]  /*4e150*/  @P2 STG.E [R226.64], R233 ;  /* 0x000000e9e2002986 */ /* 0x0003e8000c101904 */
[----:B------:R1:W-:Y:S04]  /*4e160*/  @P5 STG.E [R2.64], R232 ;  /* 0x000000e802005986 */ /* 0x0003e8000c101904 */
[----:B------:R1:W-:Y:S02]  /*4e170*/  @P6 STG.E [R224.64], R243 ;  /* 0x000000f3e0006986 */ /* 0x0003e4000c101904 */
[----:B-1----:R-:W-:-:S02]  /*4e180*/  IMAD.WIDE R226, R0, 0x4, R218 ;  /* 0x0000000400e27825 */ /* 0x002fc400078e02da */
[----:B------:R-:W2:Y:S02]  /*4e190*/  LDL.LU R233, [R1+0x598] ;  /* 0x0005980001e97983 */ /* 0x000ea40000300800 */
[C---:B------:R-:W-:Y:S02]  /*4e1a0*/  IMAD.WIDE R2, R0.reuse, 0x4, R10 ;  /* 0x0000000400027825 */ /* 0x040fe400078e020a */
[----:B------:R1:W-:Y:S01]  /*4e1b0*/  @P3 STG.E [R226.64], R241 ;  /* 0x000000f1e2003986 */ /* 0x0003e2000c101904 */
[----:B------:R-:W-:-:S03]  /*4e1c0*/  IADD3 R228, R0, c[0x0][0x198], RZ ;  /* 0x0000660000e47a10 */ /* 0x000fc60007ffe0ff */
[----:B------:R-:W2:Y:S01]  /*4e1d0*/  LDL.LU R243, [R1+0x308] ;  /* 0x0003080001f37983 */ /* 0x000ea20000300800 */
[----:B------:R-:W-:-:S03]  /*4e1e0*/  IMAD.WIDE R224, R0, 0x4, R6 ;  /* 0x0000000400e07825 */ /* 0x000fc600078e0206 */
[----:B------:R-:W2:Y:S04]  /*4e1f0*/  LDL.LU R245, [R1+0x238] ;  /* 0x0002380001f57983 */ /* 0x000ea80000300800 */
[----:B------:R1:W-:Y:S04]  /*4e200*/  @P1 STG.E [R2.64], R240 ;  /* 0x000000f002001986 */ /* 0x0003e8000c101904 */
[----:B-1----:R-:W2:Y:S04]  /*4e210*/  LDL.LU R241, [R1+0x118] ;  /* 0x0001180001f17983 */ /* 0x002ea80000300800 */
[----:B------:R-:W2:Y:S01]  /*4e220*/  LDL.LU R240, [R1+0x68] ;  /* 0x0000680001f07983 */ /* 0x000ea20000300800 */
[----:B------:R-:W-:-:S03]  /*4e230*/  IMAD.WIDE R2, R0, 0x4, R8 ;  /* 0x0000000400027825 */ /* 0x000fc600078e0208 */
[----:B------:R-:W2:Y:S01]  /*4e240*/  LDL.LU R0, [R1+0xb08] ;  /* 0x000b080001007983 */ /* 0x000ea20000300800 */
[----:B------:R-:W-:Y:S02]  /*4e250*/  ISETP.LT.AND P2, PT, R231, c[0x0][0x178], !P4 ;  /* 0x00005e00e7007a0c */ /* 0x000fe40006741270 */
[----:B------:R-:W-:Y:S02]  /*4e260*/  ISETP.LT.AND P4, PT, R230, c[0x0][0x178], !P4 ;  /* 0x00005e00e6007a0c */ /* 0x000fe40006781270 */
[----:B------:R-:W-:Y:S02]  /*4e270*/  ISETP.LT.AND P6, PT, R179, c[0x0][0x178], !P0 ;  /* 0x00005e00b3007a0c */ /* 0x000fe400047c1270 */
[----:B------:R-:W-:Y:S01]  /*4e280*/  ISETP.LT.AND P5, PT, R159, c[0x0][0x178], !P0 ;  /* 0x00005e009f007a0c */ /* 0x000fe200047a1270 */
[----:B------:R-:W-:Y:S01]  /*4e290*/  IMAD.WIDE R226, R228, 0x4, R216 ;  /* 0x00000004e4e27825 */ /* 0x000fe200078e02d8 */
[----:B------:R-:W-:Y:S01]  /*4e2a0*/  ISETP.LT.AND P3, PT, R111, c[0x0][0x178], !P0 ;  /* 0x00005e006f007a0c */ /* 0x000fe20004761270 */
[----:B------:R-:W2:Y:S01]  /*4e2b0*/  LDL.LU R244, [R1+0xb0c] ;  /* 0x000b0c0001f47983 */ /* 0x000ea20000300800 */
[----:B------:R-:W-:-:S03]  /*4e2c0*/  ISETP.LT.AND P1, PT, R143, c[0x0][0x178], !P0 ;  /* 0x00005e008f007a0c */ /* 0x000fc60004721270 */
[----:B----4-:R1:W-:Y:S04]  /*4e2d0*/  @P2 STG.E [R2.64], R242 ;  /* 0x000000f202002986 */ /* 0x0103e8000c101904 */
[----:B---3--:R3:W-:Y:S01]  /*4e2e0*/  @P4 STG.E [R224.64], R235 ;  /* 0x000000ebe0004986 */ /* 0x0087e2000c101904 */
[----:B------:R-:W-:Y:S01]  /*4e2f0*/  ISETP.LT.AND P4, PT, R127, c[0x0][0x178], !P0 ;  /* 0x00005e007f007a0c */ /* 0x000fe20004781270 */
[C---:B-1----:R-:W-:Y:S02]  /*4e300*/  IMAD.WIDE R2, R228.reuse, 0x4, R222 ;  /* 0x00000004e4027825 */ /* 0x042fe400078e02de */
[----:B------:R-:W4:Y:S02]  /*4e310*/  LDL.LU R242, [R1+0x79c] ;  /* 0x00079c0001f27983 */ /* 0x000f240000300800 */
[----:B---3--:R-:W-:-:S02]  /*4e320*/  IMAD.WIDE R224, R228, 0x4, R4 ;  /* 0x00000004e4e07825 */ /* 0x008fc400078e0204 */
[----:B------:R-:W3:Y:S04]  /*4e330*/  LDL.LU R232, [R1+0x23c] ;  /* 0x00023c0001e87983 */ /* 0x000ee80000300800 */
[----:B--2---:R1:W-:Y:S04]  /*4e340*/  @P6 STG.E [R226.64], R0 ;  /* 0x00000000e2006986 */ /* 0x0043e8000c101904 */
[----:B------:R-:W-:Y:S01]  /*4e350*/  @P5 STG.E [R2.64], R234 ;  /* 0x000000ea02005986 */ /* 0x000fe2000c101904 */
[----:B------:R-:W-:-:S03]  /*4e360*/  ISETP.LT.AND P5, PT, R252, c[0x0][0x178], !P0 ;  /* 0x00005e00fc007a0c */ /* 0x000fc600047a1270 */
[----:B------:R2:W-:Y:S01]  /*4e370*/  @P3 STG.E [R224.64], R233 ;  /* 0x000000e9e0003986 */ /* 0x0005e2000c101904 */
[----:B-1----:R-:W-:-:S05]  /*4e380*/  IMAD.WIDE R226, R228, 0x4, R220 ;  /* 0x00000004e4e27825 */ /* 0x002fca00078e02dc */
[----:B------:R1:W-:Y:S04]  /*4e390*/  @P1 STG.E [R226.64], R243 ;  /* 0x000000f3e2001986 */ /* 0x0003e8000c101904 */
[----:B--2---:R-:W2:Y:S01]  /*4e3a0*/  LDL.LU R233, [R1+0x59c] ;  /* 0x00059c0001e97983 */ /* 0x004ea20000300800 */
[----:B------:R-:W-:-:S03]  /*4e3b0*/  IMAD.WIDE R224, R228, 0x4, R10 ;  /* 0x00000004e4e07825 */ /* 0x000fc600078e020a */
[----:B-1----:R-:W3:Y:S01]  /*4e3c0*/  LDL.LU R243, [R1+0x30c] ;  /* 0x00030c0001f37983 */ /* 0x002ee20000300800 */
[----:B------:R-:W-:-:S05]  /*4e3d0*/  IMAD.WIDE R226, R228, 0x4, R218 ;  /* 0x00000004e4e27825 */ /* 0x000fca00078e02da */
[----:B------:R-:W-:Y:S04]  /*4e3e0*/  @P4 STG.E [R226.64], R245 ;  /* 0x000000f5e2004986 */ /* 0x000fe8000c101904 */
[----:B------:R1:W-:Y:S04]  /*4e3f0*/  @P5 STG.E [R224.64], R241 ;  /* 0x000000f1e0005986 */ /* 0x0003e8000c101904 */
[----:B-1----:R-:W3:Y:S01]  /*4e400*/  LDL.LU R241, [R1+0x11c] ;  /* 0x00011c0001f17983 */ /* 0x002ee20000300800 */
[----:B------:R-:W-:Y:S02]  /*4e410*/  IADD3 R229, R110, 0x2b, RZ ;  /* 0x0000002b6ee57810 */ /* 0x000fe40007ffe0ff */
[----:B------:R-:W-:-:S02]  /*4e420*/  ISETP.LT.AND P6, PT, R231, c[0x0][0x178], !P0 ;  /* 0x00005e00e7007a0c */ /* 0x000fc400047c1270 */
[----:B------:R-:W-:Y:S02]  /*4e430*/  ISETP.LT.AND P0, PT, R230, c[0x0][0x178], !P0 ;  /* 0x00005e00e6007a0c */ /* 0x000fe40004701270 */
[----:B------:R-:W-:Y:S01]  /*4e440*/  ISETP.GE.AND P2, PT, R229, c[0x0][0x17c], PT ;  /* 0x00005f00e5007a0c */ /* 0x000fe20003f46270 */
[----:B------:R-:W-:-:S03]  /*4e450*/  IMAD.WIDE R2, R228, 0x4, R8 ;  /* 0x00000004e4027825 */ /* 0x000fc600078e0208 */
[----:B------:R-:W-:Y:S02]  /*4e460*/  ISETP.LT.AND P1, PT, R179, c[0x0][0x178], !P2 ;  /* 0x00005e00b3007a0c */ /* 0x000fe40005721270 */
[----:B------:R-:W-:Y:S01]  /*4e470*/  ISETP.LT.AND P3, PT, R159, c[0x0][0x178], !P2 ;  /* 0x00005e009f007a0c */ /* 0x000fe20005761270 */
[C---:B------:R-:W-:Y:S01]  /*4e480*/  IMAD.WIDE R226, R228.reuse, 0x4, R6 ;  /* 0x00000004e4e27825 */ /* 0x040fe200078e0206 */
[----:B------:R-:W-:Y:S01]  /*4e490*/  IADD3 R0, R228, c[0x0][0x198], RZ ;  /* 0x00006600e4007a10 */ /* 0x000fe20007ffe0ff */
[----:B------:R1:W-:Y:S01]  /*4e4a0*/  @P6 STG.E [R2.64], R240 ;  /* 0x000000f002006986 */ /* 0x0003e2000c101904 */
[----:B------:R-:W-:-:S03]  /*4e4b0*/  ISETP.LT.AND P5, PT, R143, c[0x0][0x178], !P2 ;  /* 0x00005e008f007a0c */ /* 0x000fc600057a1270 */
[----:B------:R1:W-:Y:S01]  /*4e4c0*/  @P0 STG.E [R226.64], R246 ;  /* 0x000000f6e2000986 */ /* 0x0003e2000c101904 */
[C---:B------:R-:W-:Y:S01]  /*4e4d0*/  IMAD.WIDE R224, R0.reuse, 0x4, R222 ;  /* 0x0000000400e07825 */ /* 0x040fe200078e02de */
[----:B------:R-:W-:Y:S02]  /*4e4e0*/  ISETP.LT.AND P0, PT, R111, c[0x0][0x178], !P2 ;  /* 0x00005e006f007a0c */ /* 0x000fe40005701270 */
[----:B-1----:R-:W3:Y:S01]  /*4e4f0*/  LDL.LU R240, [R1+0x6c] ;  /* 0x00006c0001f07983 */ /* 0x002ee20000300800 */
[----:B------:R-:W-:Y:S01]  /*4e500*/  IMAD.WIDE R2, R0, 0x4, R216 ;  /* 0x0000000400027825 */ /* 0x000fe200078e02d8 */
[----:B------:R-:W-:-:S04]  /*4e510*/  ISETP.LT.AND P6, PT, R127, c[0x0][0x178], !P2 ;  /* 0x00005e007f007a0c */ /* 0x000fc800057c1270 */
[----:B------:R1:W-:Y:S01]  /*4e520*/  @P1 STG.E [R2.64], R244 ;  /* 0x000000f402001986 */ /* 0x0003e2000c101904 */
[----:B------:R-:W-:Y:S01]  /*4e530*/  IMAD.WIDE R226, R0, 0x4, R220 ;  /* 0x0000000400e27825 */ /* 0x000fe200078e02dc */
[----:B-1----:R-:W-:-:S04]  /*4e540*/  IADD3 R2, R110, 0x2c, RZ ;  /* 0x0000002c6e027810 */ /* 0x002fc80007ffe0ff */
[----:B------:R-:W-:Y:S01]  /*4e550*/  ISETP.GE.AND P4, PT, R2, c[0x0][0x17c], PT ;  /* 0x00005f0002007a0c */ /* 0x000fe20003f86270 */
[----:B------:R-:W-:Y:S01]  /*4e560*/  IMAD.WIDE R2, R0, 0x4, R218 ;  /* 0x0000000400027825 */ /* 0x000fe200078e02da */
[----:B----4-:R1:W-:Y:S01]  /*4e570*/  @P3 STG.E [R224.64], R242 ;  /* 0x000000f2e0003986 */ /* 0x0103e2000c101904 */
[----:B------:R-:W-:-:S03]  /*4e580*/  ISETP.LT.AND P3, PT, R252, c[0x0][0x178], !P2 ;  /* 0x00005e00fc007a0c */ /* 0x000fc60005761270 */
[----:B-1----:R-:W4:Y:S01]  /*4e590*/  LDL.LU R242, [R1+0xba8] ;  /* 0x000ba80001f27983 */ /* 0x002f220000300800 */
[----:B------:R-:W-:-:S03]  /*4e5a0*/  IMAD.WIDE R224, R0, 0x4, R4 ;  /* 0x0000000400e07825 */ /* 0x000fc600078e0204 */
[----:B------:R-:W4:Y:S04]  /*4e5b0*/  LDL.LU R234, [R1+0xb38] ;  /* 0x000b380001ea7983 */ /* 0x000f280000300800 */
[----:B------:R-:W4:Y:S04]  /*4e5c0*/  LDL.LU R245, [R1+0xb18] ;  /* 0x000b180001f57983 */ /* 0x000f280000300800 */
[----:B--2---:R1:W-:Y:S04]  /*4e5d0*/  @P0 STG.E [R224.64], R233 ;  /* 0x000000e9e0000986 */ /* 0x0043e8000c101904 */
[----:B---3--:R2:W-:Y:S01]  /*4e5e0*/  @P5 STG.E [R226.64], R243 ;  /* 0x000000f3e2005986 */ /* 0x0085e2000c101904 */
[----:B-1----:R-:W-:-:S03]  /*4e5f0*/  IMAD.WIDE R224, R0, 0x4, R10 ;  /* 0x0000000400e07825 */ /* 0x002fc600078e020a */
[----:B------:R-:W-:Y:S04]  /*4e600*/  @P6 STG.E [R2.64], R232 ;  /* 0x000000e802006986 */ /* 0x000fe8000c101904 */
[----:B--2---:R-:W2:Y:S04]  /*4e610*/  LDL.LU R243, [R1+0xa28] ;  /* 0x000a280001f37983 */ /* 0x004ea80000300800 */
[----:B------:R-:W2:Y:S04]  /*4e620*/  LDL.LU R233, [R1+0x688] ;  /* 0x0006880001e97983 */ /* 0x000ea80000300800 */
[----:B------:R1:W-:Y:S04]  /*4e630*/  @P3 STG.E [R224.64], R241 ;  /* 0x000000f1e0003986 */ /* 0x0003e8000c101904 */
[----:B-1----:R-:W2:Y:S01]  /*4e640*/  LDL.LU R241, [R1+0x468] ;  /* 0x0004680001f17983 */ /* 0x002ea20000300800 */
[----:B------:R-:W-:-:S02]  /*4e650*/  ISETP.LT.AND P1, PT, R231, c[0x0][0x178], !P2 ;  /* 0x00005e00e7007a0c */ /* 0x000fc40005721270 */
[----:B------:R-:W-:Y:S01]  /*4e660*/  ISETP.LT.AND P2, PT, R230, c[0x0][0x178], !P2 ;  /* 0x00005e00e6007a0c */ /* 0x000fe20005741270 */
[C---:B------:R-:W-:Y:S01]  /*4e670*/  IMAD.WIDE R226, R0.reuse, 0x4, R8 ;  /* 0x0000000400e27825 */ /* 0x040fe200078e0208 */
[----:B------:R-:W-:Y:S01]  /*4e680*/  ISETP.LT.AND P0, PT, R179, c[0x0][0x178], !P4 ;  /* 0x00005e00b3007a0c */ /* 0x000fe20006701270 */
[----:B------:R-:W2:Y:S02]  /*4e690*/  LDL.LU R244, [R1+0x2f8] ;  /* 0x0002f80001f47983 */ /* 0x000ea40000300800 */
[C---:B------:R-:W-:Y:S01]  /*4e6a0*/  IMAD.WIDE R2, R0.reuse, 0x4, R6 ;  /* 0x0000000400027825 */ /* 0x040fe200078e0206 */
[----:B------:R-:W-:Y:S02]  /*4e6b0*/  IADD3 R0, R0, c[0x0][0x198], RZ ;  /* 0x0000660000007a10 */ /* 0x000fe40007ffe0ff */
[----:B------:R-:W-:Y:S02]  /*4e6c0*/  ISETP.LT.AND P5, PT, R111, c[0x0][0x178], !P4 ;  /* 0x00005e006f007a0c */ /* 0x000fe400067a1270 */
[----:B------:R-:W-:Y:S01]  /*4e6d0*/  ISETP.LT.AND P6, PT, R143, c[0x0][0x178], !P4 ;  /* 0x00005e008f007a0c */ /* 0x000fe200067c1270 */
[----:B------:R1:W-:Y:S01]  /*4e6e0*/  @P1 STG.E [R226.64], R240 ;  /* 0x000000f0e2001986 */ /* 0x0003e2000c101904 */
[----:B------:R-:W-:-:S03]  /*4e6f0*/  ISETP.LT.AND P1, PT, R159, c[0x0][0x178], !P4 ;  /* 0x00005e009f007a0c */ /* 0x000fc60006721270 */
[----:B------:R1:W-:Y:S01]  /*4e700*/  @P2 STG.E [R2.64], R247 ;  /* 0x000000f702002986 */ /* 0x0003e2000c101904 */
[----:B------:R-:W-:-:S03]  /*4e710*/  IADD3 R224, R110, 0x2d, RZ ;  /* 0x0000002d6ee07810 */ /* 0x000fc60007ffe0ff */
[----:B-1----:R-:W2:Y:S01]  /*4e720*/  LDL.LU R240, [R1+0x148] ;  /* 0x0001480001f07983 */ /* 0x002ea20000300800 */
[----:B------:R-:W-:-:S03]  /*4e730*/  IMAD.WIDE R2, R0, 0x4, R216 ;  /* 0x0000000400027825 */ /* 0x000fc600078e02d8 */
[----:B------:R-:W2:Y:S01]  /*4e740*/  LDL.LU R232, [R1+0x2fc] ;  /* 0x0002fc0001e87983 */ /* 0x000ea20000300800 */
[----:B------:R-:W-:Y:S01]  /*4e750*/  ISETP.LT.AND P3, PT, R127, c[0x0][0x178], !P4 ;  /* 0x00005e007f007a0c */ /* 0x000fe20006761270 */
[----:B------:R-:W-:Y:S01]  /*4e760*/  IMAD.WIDE R226, R0, 0x4, R222 ;  /* 0x0000000400e27825 */ /* 0x000fe200078e02de */
[----:B------:R-:W-:Y:S01]  /*4e770*/  ISETP.LT.AND P2, PT, R252, c[0x0][0x178], !P4 ;  /* 0x00005e00fc007a0c */ /* 0x000fe20006741270 */
[----:B----4-:R1:W-:Y:S01]  /*4e780*/  @P0 STG.E [R2.64], R242 ;  /* 0x000000f202000986 */ /* 0x0103e2000c101904 */
[----:B------:R-:W-:Y:S01]  /*4e790*/  ISETP.GE.AND P0, PT, R224, c[0x0][0x17c], PT ;  /* 0x00005f00e0007a0c */ /* 0x000fe20003f06270 */
[C---:B------:R-:W-:Y:S02]  /*4e7a0*/  IMAD.WIDE R224, R0.reuse, 0x4, R220 ;  /* 0x0000000400e07825 */ /* 0x040fe400078e02dc */
[----:B------:R4:W-:Y:S04]  /*4e7b0*/  @P1 STG.E [R226.64], R234 ;  /* 0x000000eae2001986 */ /* 0x0009e8000c101904 */
[----:B-1----:R-:W3:Y:S01]  /*4e7c0*/  LDL.LU R242, [R1+0xbac] ;  /* 0x000bac0001f27983 */ /* 0x002ee20000300800 */
[----:B------:R-:W-:-:S03]  /*4e7d0*/  IMAD.WIDE R2, R0, 0x4, R4 ;  /* 0x0000000400027825 */ /* 0x000fc600078e0204 */
[----:B----4-:R-:W4:Y:S01]  /*4e7e0*/  LDL.LU R234, [R1+0xb3c] ;  /* 0x000b3c0001ea7983 */ /* 0x010f220000300800 */
[----:B------:R-:W-:-:S03]  /*4e7f0*/  IMAD.WIDE R226, R0, 0x4, R218 ;  /* 0x0000000400e27825 */ /* 0x000fc600078e02da */
[----:B------:R1:W-:Y:S04]  /*4e800*/  @P5 STG.E [R2.64], R245 ;  /* 0x000000f502005986 */ /* 0x0003e8000c101904 */
[----:B-1----:R-:W4:Y:S01]  /*4e810*/  LDL.LU R245, [R1+0xb1c] ;  /* 0x000b1c0001f57983 */ /* 0x002f220000300800 */
[----:B------:R-:W-:-:S03]  /*4e820*/  IMAD.WIDE R2, R0, 0x4, R10 ;  /* 0x0000000400027825 */ /* 0x000fc600078e020a */
[----:B--2---:R1:W-:Y:S04]  /*4e830*/  @P6 STG.E [R224.64], R243 ;  /* 0x000000f3e0006986 */ /* 0x0043e8000c101904 */
[----:B------:R-:W-:Y:S04]  /*4e840*/  @P3 STG.E [R226.64], R233 ;  /* 0x000000e9e2003986 */ /* 0x000fe8000c101904 */
[----:B-1----:R-:W2:Y:S04]  /*4e850*/  LDL.LU R243, [R1+0xa2c] ;  /* 0x000a2c0001f37983 */ /* 0x002ea80000300800 */
[----:B------:R1:W-:Y:S04]  /*4e860*/  @P2 STG.E [R2.64], R241 ;  /* 0x000000f102002986 */ /* 0x0003e8000c101904 */
[----:B-1----:R-:W2:Y:S04]  /*4e870*/  LDL.LU R241, [R1+0x68c] ;  /* 0x00068c0001f17983 */ /* 0x002ea80000300800 */
[----:B------:R-:W2:Y:S01]  /*4e880*/  LDL.LU R233, [R1+0x46c] ;  /* 0x00046c0001e97983 */ /* 0x000ea20000300800 */
[----:B------:R-:W-:-:S02]  /*4e890*/  ISETP.LT.AND P1, PT, R231, c[0x0][0x178], !P4 ;  /* 0x00005e00e7007a0c */ /* 0x000fc40006721270 */
[----:B------:R-:W-:Y:S01]  /*4e8a0*/  ISETP.LT.AND P4, PT, R230, c[0x0][0x178], !P4 ;  /* 0x00005e00e6007a0c */ /* 0x000fe20006781270 */
[C---:B------:R-:W-:Y:S01]  /*4e8b0*/  IMAD.WIDE R226, R0.reuse, 0x4, R8 ;  /* 0x0000000400e27825 */ /* 0x040fe200078e0208 */
[----:B------:R-:W-:Y:S02]  /*4e8c0*/  ISETP.LT.AND P6, PT, R179, c[0x0][0x178], !P0 ;  /* 0x00005e00b3007a0c */ /* 0x000fe400047c1270 */
[C---:B------:R-:W-:Y:S01]  /*4e8d0*/  IADD3 R2, R0.reuse, c[0x0][0x198], RZ ;  /* 0x0000660000027a10 */ /* 0x040fe20007ffe0ff */
[----:B------:R-:W-:Y:S01]  /*4e8e0*/  IMAD.WIDE R228, R0, 0x4, R6 ;  /* 0x0000000400e47825 */ /* 0x000fe200078e0206 */
[----:B------:R-:W-:Y:S02]  /*4e8f0*/  ISETP.LT.AND P5, PT, R159, c[0x0][0x178], !P0 ;  /* 0x00005e009f007a0c */ /* 0x000fe400047a1270 */
[----:B------:R-:W-:Y:S01]  /*4e900*/  ISETP.LT.AND P3, PT, R111, c[0x0][0x178], !P0 ;  /* 0x00005e006f007a0c */ /* 0x000fe20004761270 */
[----:B------:R-:W-:Y:S02]  /*4e910*/  IMAD.WIDE R224, R2, 0x4, R216 ;  /* 0x0000000402e07825 */ /* 0x000fe400078e02d8 */
[----:B------:R-:W-:Y:S01]  /*4e920*/  @P1 STG.E [R226.64], R244 ;  /* 0x000000f4e2001986 */ /* 0x000fe2000c101904 */
[----:B------:R-:W-:-:S03]  /*4e930*/  ISETP.LT.AND P2, PT, R143, c[0x0][0x178], !P0 ;  /* 0x00005e008f007a0c */ /* 0x000fc60004741270 */
[----:B------:R1:W-:Y:S01]  /*4e940*/  @P4 STG.E [R228.64], R240 ;  /* 0x000000f0e4004986 */ /* 0x0003e2000c101904 */
[----:B------:R-:W-:-:S03]  /*4e950*/  ISETP.LT.AND P4, PT, R127, c[0x0][0x178], !P0 ;  /* 0x00005e007f007a0c */ /* 0x000fc60004781270 */
[----:B-1----:R-:W2:Y:S01]  /*4e960*/  LDL.LU R240, [R1+0x14c] ;  /* 0x00014c0001f07983 */ /* 0x002ea20000300800 */
[----:B------:R-:W-:-:S03]  /*4e970*/  IMAD.WIDE R226, R2, 0x4, R222 ;  /* 0x0000000402e27825 */ /* 0x000fc600078e02de */
[----:B------:R-:W2:Y:S01]  /*4e980*/  LDL.LU R244, [R1+0xc18] ;  /* 0x000c180001f47983 */ /* 0x000ea20000300800 */
[----:B------:R-:W-:-:S03]  /*4e990*/  IMAD.WIDE R228, R2, 0x4, R220 ;  /* 0x0000000402e47825 */ /* 0x000fc600078e02dc */
[----:B---3--:R1:W-:Y:S04]  /*4e9a0*/  @P6 STG.E [R224.64], R242 ;  /* 0x000000f2e0006986 */ /* 0x0083e8000c101904 */
[----:B----4-:R3:W-:Y:S04]  /*4e9b0*/  @P5 STG.E [R226.64], R234 ;  /* 0x000000eae2005986 */ /* 0x0107e8000c101904 */
[----:B-1----:R-:W4:Y:S01]  /*4e9c0*/  LDL.LU R242, [R1+0xbc8] ;  /* 0x000bc80001f27983 */ /* 0x002f220000300800 */
[----:B------:R-:W-:-:S03]  /*4e9d0*/  IMAD.WIDE R224, R2, 0x4, R4 ;  /* 0x0000000402e07825 */ /* 0x000fc600078e0204 */
[----:B------:R-:W4:Y:S04]  /*4e9e0*/  LDL.LU R235, [R1+0xbb8] ;  /* 0x000bb80001eb7983 */ /* 0x000f280000300800 */
[----:B------:R-:W-:Y:S01]  /*4e9f0*/  @P3 STG.E [R224.64], R245 ;  /* 0x000000f5e0003986 */ /* 0x000fe2000c101904 */
[----:B------:R-:W-:Y:S01]  /*4ea00*/  ISETP.LT.AND P5, PT, R252, c[0x0][0x178], !P0 ;  /* 0x00005e00fc007a0c */ /* 0x000fe200047a1270 */
[C---:B---3--:R-:W-:Y:S02]  /*4ea10*/  IMAD.WIDE R226, R2.reuse, 0x4, R10 ;  /* 0x0000000402e27825 */ /* 0x048fe400078e020a */
[----:B--2---:R1:W-:Y:S04]  /*4ea20*/  @P2 STG.E [R228.64], R243 ;  /* 0x000000f3e4002986 */ /* 0x0043e8000c101904 */
[----:B-1----:R-:W2:Y:S01]  /*4ea30*/  LDL.LU R243, [R1+0xb88] ;  /* 0x000b880001f37983 */ /* 0x002ea20000300800 */
[----:B------:R-:W-:-:S05]  /*4ea40*/  IMAD.WIDE R228, R2, 0x4, R218 ;  /* 0x0000000402e47825 */ /* 0x000fca00078e02da */
[----:B------:R1:W-:Y:S04]  /*4ea50*/  @P4 STG.E [R228.64], R241 ;  /* 0x000000f1e4004986 */ /* 0x0003e8000c101904 */
[----:B-1----:R-:W2:Y:S04]  /*4ea60*/  LDL.LU R241, [R1+0xb28] ;  /* 0x000b280001f17983 */ /* 0x002ea80000300800 */
[----:B------:R-:W2:Y:S04]  /*4ea70*/  LDL.LU R234, [R1+0xae8] ;  /* 0x000ae80001ea7983 */ /* 0x000ea80000300800 */
[----:B------:R1:W-:Y:S04]  /*4ea80*/  @P5 STG.E [R226.64], R233 ;  /* 0x000000e9e2005986 */ /* 0x0003e8000c101904 */
[----:B------:R-:W2:Y:S04]  /*4ea90*/  LDL.LU R245, [R1+0x8b8] ;  /* 0x0008b80001f57983 */ /* 0x000ea80000300800 */
[----:B-1----:R-:W2:Y:S01]  /*4eaa0*/  LDL.LU R233, [R1+0x5b8] ;  /* 0x0005b80001e97983 */ /* 0x002ea20000300800 */
[----:B------:R-:W-:-:S02]  /*4eab0*/  IADD3 R3, R110, 0x2e, RZ ;  /* 0x0000002e6e037810 */ /* 0x000fc40007ffe0ff */
[----:B------:R-:W-:Y:S02]  /*4eac0*/  ISETP.LT.AND P6, PT, R231, c[0x0][0x178], !P0 ;  /* 0x00005e00e7007a0c */ /* 0x000fe400047c1270 */
[----:B------:R-:W-:Y:S02]  /*4ead0*/  ISETP.LT.AND P0, PT, R230, c[0x0][0x178], !P0 ;  /* 0x00005e00e6007a0c */ /* 0x000fe40004701270 */
[----:B------:R-:W-:Y:S01]  /*4eae0*/  ISETP.GE.AND P1, PT, R3, c[0x0][0x17c], PT ;  /* 0x00005f0003007a0c */ /* 0x000fe20003f26270 */
[C---:B------:R-:W-:Y:S01]  /*4eaf0*/  IMAD.WIDE R224, R2.reuse, 0x4, R8 ;  /* 0x0000000402e07825 */ /* 0x040fe200078e0208 */
[C---:B------:R-:W-:Y:S02]  /*4eb00*/  IADD3 R0, R2.reuse, c[0x0][0x198], RZ ;  /* 0x0000660002007a10 */ /* 0x040fe40007ffe0ff */
[----:B------:R-:W-:Y:S02]  /*4eb10*/  ISETP.LT.AND P2, PT, R179, c[0x0][0x178], !P1 ;  /* 0x00005e00b3007a0c */ /* 0x000fe40004f41270 */
[----:B------:R-:W-:Y:S01]  /*4eb20*/  ISETP.LT.AND P3, PT, R159, c[0x0][0x178], !P1 ;  /* 0x00005e009f007a0c */ /* 0x000fe20004f61270 */
[----:B------:R-:W-:-:S02]  /*4eb30*/  IMAD.WIDE R2, R2, 0x4, R6 ;  /* 0x0000000402027825 */ /* 0x000fc400078e0206 */
[----:B------:R1:W-:Y:S01]  /*4eb40*/  @P6 STG.E [R224.64], R232 ;  /* 0x000000e8e0006986 */ /* 0x0003e2000c101904 */
[----:B------:R-:W-:Y:S01]  /*4eb50*/  ISETP.LT.AND P5, PT, R143, c[0x0][0x178], !P1 ;  /* 0x00005e008f007a0c */ /* 0x000fe20004fa1270 */
[C---:B------:R-:W-:Y:S02]  /*4eb60*/  IMAD.WIDE R226, R0.reuse, 0x4, R222 ;  /* 0x0000000400e27825 */ /* 0x040fe400078e02de */
[----:B------:R1:W-:Y:S01]  /*4eb70*/  @P0 STG.E [R2.64], R240 ;  /* 0x000000f002000986 */ /* 0x0003e2000c101904 */
[----:B------:R-:W-:Y:S01]  /*4eb80*/  ISETP.LT.AND P0, PT, R111, c[0x0][0x178], !P1 ;  /* 0x00005e006f007a0c */ /* 0x000fe20004f01270 */
[----:B-1----:R-:W-:Y:S02]  /*4eb90*/  IMAD.WIDE R224, R0, 0x4, R216 ;  /* 0x0000000400e07825 */ /* 0x002fe400078e02d8 */
[----:B------:R-:W2:Y:S04]  /*4eba0*/  LDL.LU R232, [R1+0xbbc] ;  /* 0x000bbc0001e87983 */ /* 0x000ea80000300800 */
[----:B------:R1:W-:Y:S01]  /*4ebb0*/  @P2 STG.E [R224.64], R244 ;  /* 0x000000f4e0002986 */ /* 0x0003e2000c101904 */
[----:B------:R-:W-:-:S03]  /*4ebc0*/  ISETP.LT.AND P6, PT, R127, c[0x0][0x178], !P1 ;  /* 0x00005e007f007a0c */ /* 0x000fc60004fc1270 */
[----:B------:R-:W2:Y:S01]  /*4ebd0*/  LDL.LU R240, [R1+0xaec] ;  /* 0x000aec0001f07983 */ /* 0x000ea20000300800 */
[----:B------:R-:W-:Y:S01]  /*4ebe0*/  IADD3 R2, R110, 0x2f, RZ ;  /* 0x0000002f6e027810 */ /* 0x000fe20007ffe0ff */
[----:B-1----:R-:W-:-:S03]  /*4ebf0*/  IMAD.WIDE R224, R0, 0x4, R4 ;  /* 0x0000000400e07825 */ /* 0x002fc600078e0204 */
[----:B------:R-:W-:Y:S01]  /*4ec00*/  ISETP.GE.AND P4, PT, R2, c[0x0][0x17c], PT ;  /* 0x00005f0002007a0c */ /* 0x000fe20003f86270 */
[C---:B------:R-:W-:Y:S01]  /*4ec10*/  IMAD.WIDE R2, R0.reuse, 0x4, R218 ;  /* 0x0000000400027825 */ /* 0x040fe200078e02da */
[----:B------:R-:W-:Y:S01]  /*4ec20*/  ISETP.LT.AND P2, PT, R231, c[0x0][0x178], !P1 ;  /* 0x00005e00e7007a0c */ /* 0x000fe20004f41270 */
[----:B----4-:R1:W-:Y:S04]  /*4ec30*/  @P3 STG.E [R226.64], R242 ;  /* 0x000000f2e2003986 */ /* 0x0103e8000c101904 */
[----:B------:R4:W-:Y:S04]  /*4ec40*/  @P0 STG.E [R224.64], R235 ;  /* 0x000000ebe0000986 */ /* 0x0009e8000c101904 */
[----:B-1----:R-:W3:Y:S01]  /*4ec50*/  LDL.LU R242, [R1+0xc1c] ;  /* 0x000c1c0001f27983 */ /* 0x002ee20000300800 */
[----:B------:R-:W-:-:S03]  /*4ec60*/  IMAD.WIDE R226, R0, 0x4, R220 ;  /* 0x0000000400e27825 */ /* 0x000fc600078e02dc */
[----:B------:R-:W3:Y:S01]  /*4ec70*/  LDL.LU R244, [R1+0xbcc] ;  /* 0x000bcc0001f47983 */ /* 0x000ee20000300800 */
[----:B------:R-:W-:Y:S02]  /*4ec80*/  ISETP.LT.AND P3, PT, R252, c[0x0][0x178], !P1 ;  /* 0x00005e00fc007a0c */ /* 0x000fe40004f61270 */
[----:B------:R-:W-:Y:S01]  /*4ec90*/  ISETP.LT.AND P1, PT, R230, c[0x0][0x178], !P1 ;  /* 0x00005e00e6007a0c */ /* 0x000fe20004f21270 */
[C---:B----4-:R-:W-:Y:S01]  /*4eca0*/  IMAD.WIDE R224, R0.reuse, 0x4, R10 ;  /* 0x0000000400e07825 */ /* 0x050fe200078e020a */
[----:B--2---:R1:W-:Y:S04]  /*4ecb0*/  @P5 STG.E [R226.64], R243 ;  /* 0x000000f3e2005986 */ /* 0x0043e8000c101904 */
[----:B-1----:R-:W2:Y:S01]  /*4ecc0*/  LDL.LU R243, [R1+0xb8c] ;  /* 0x000b8c0001f37983 */ /* 0x002ea20000300800 */
[----:B------:R-:W-:-:S03]  /*4ecd0*/  IMAD.WIDE R226, R0, 0x4, R8 ;  /* 0x0000000400e27825 */ /* 0x000fc600078e0208 */
[----:B------:R1:W-:Y:S04]  /*4ece0*/  @P6 STG.E [R2.64], R241 ;  /* 0x000000f102006986 */ /* 0x0003e8000c101904 */
[----:B-1----:R-:W2:Y:S01]  /*4ecf0*/  LDL.LU R241, [R1+0xb2c] ;  /* 0x000b2c0001f17983 */ /* 0x002ea20000300800 */
[----:B------:R-:W-:-:S03]  /*4ed00*/  IMAD.WIDE R2, R0, 0x4, R6 ;  /* 0x0000000400027825 */ /* 0x000fc600078e0206 */
[----:B------:R-:W-:Y:S04]  /*4ed10*/  @P3 STG.E [R224.64], R234 ;  /* 0x000000eae0003986 */ /* 0x000fe8000c101904 */
[----:B------:R-:W-:Y:S04]  /*4ed20*/  @P2 STG.E [R226.64], R245 ;  /* 0x000000f5e2002986 */ /* 0x000fe8000c101904 */
[----:B------:R1:W-:Y:S04]  /*4ed30*/  @P1 STG.E [R2.64], R233 ;  /* 0x000000e902001986 */ /* 0x0003e8000c101904 */
[----:B-1----:R-:W2:Y:S01]  /*4ed40*/  LDL.LU R233, [R1+0x8bc] ;  /* 0x0008bc0001e97983 */ /* 0x002ea20000300800 */
[----:B------:R-:W-:-:S02]  /*4ed50*/  ISETP.LT.AND P0, PT, R179, c[0x0][0x178], !P4 ;  /* 0x00005e00b3007a0c */ /* 0x000fc40006701270 */
[----:B------:R-:W-:Y:S02]  /*4ed60*/  IADD3 R0, R0, c[0x0][0x198], RZ ;  /* 0x0000660000007a10 */ /* 0x000fe40007ffe0ff */
[----:B------:R-:W-:Y:S02]  /*4ed70*/  ISETP.LT.AND P2, PT, R159, c[0x0][0x178], !P4 ;  /* 0x00005e009f007a0c */ /* 0x000fe40006741270 */
[----:B------:R-:W-:Y:S01]  /*4ed80*/  ISETP.LT.AND P5, PT, R111, c[0x0][0x178], !P4 ;  /* 0x00005e006f007a0c */ /* 0x000fe200067a1270 */
[----:B------:R-:W-:Y:S01]  /*4ed90*/  IMAD.WIDE R2, R0, 0x4, R216 ;  /* 0x0000000400027825 */ /* 0x000fe200078e02d8 */
[----:B------:R-:W-:Y:S02]  /*4eda0*/  ISETP.LT.AND P6, PT, R143, c[0x0][0x178], !P4 ;  /* 0x00005e008f007a0c */ /* 0x000fe400067c1270 */
[----:B------:R-:W-:Y:S01]  /*4edb0*/  IADD3 R224, R110, 0x30, RZ ;  /* 0x000000306ee07810 */ /* 0x000fe20007ffe0ff */
[----:B------:R-:W-:Y:S01]  /*4edc0*/  IMAD.WIDE R226, R0, 0x4, R222 ;  /* 0x0000000400e27825 */ /* 0x000fe200078e02de */
[----:B------:R-:W-:-:S02]  /*4edd0*/  ISETP.LT.AND P3, PT, R127, c[0x0][0x178], !P4 ;  /* 0x00005e007f007a0c */ /* 0x000fc40006761270 */
[----:B------:R-:W-:Y:S01]  /*4ede0*/  ISETP.LT.AND P1, PT, R252, c[0x0][0x178], !P4 ;  /* 0x00005e00fc007a0c */ /* 0x000fe20006721270 */
[----:B---3--:R1:W-:Y:S01]  /*4edf0*/  @P0 STG.E [R2.64], R242 ;  /* 0x000000f202000986 */ /* 0x0083e2000c101904 */
[----:B------:R-:W-:Y:S01]  /*4ee00*/  ISETP.GE.AND P0, PT, R224, c[0x0][0x17c], PT ;  /* 0x00005f00e0007a0c */ /* 0x000fe20003f06270 */
[C---:B------:R-:W-:Y:S02]  /*4ee10*/  IMAD.WIDE R224, R0.reuse, 0x4, R220 ;  /* 0x0000000400e07825 */ /* 0x040fe400078e02dc */
[----:B------:R3:W-:Y:S04]  /*4ee20*/  @P2 STG.E [R226.64], R244 ;  /* 0x000000f4e2002986 */ /* 0x0007e8000c101904 */
[----:B-1----:R-:W4:Y:S01]  /*4ee30*/  LDL.LU R242, [R1+0x5bc] ;  /* 0x0005bc0001f27983 */ /* 0x002f220000300800 */
[----:B------:R-:W-:-:S03]  /*4ee40*/  IMAD.WIDE R2, R0, 0x4, R4 ;  /* 0x0000000400027825 */ /* 0x000fc600078e0204 */
[----:B------:R-:W4:Y:S04]  /*4ee50*/  LDL.LU R235, [R1+0x7b0] ;  /* 0x0007b00001eb7983 */ /* 0x000f280000300800 */
[----:B------:R-:W4:Y:S01]  /*4ee60*/  LDL.LU R234, [R1+0x560] ;  /* 0x0005600001ea7983 */ /* 0x000f220000300800 */
[----:B---3--:R-:W-:-:S03]  /*4ee70*/  IMAD.WIDE R226, R0, 0x4, R218 ;  /* 0x0000000400e27825 */ /* 0x008fc600078e02da */
[----:B------:R1:W-:Y:S01]  /*4ee80*/  @P5 STG.E [R2.64], R232 ;  /* 0x000000e802005986 */ /* 0x0003e2000c101904 */
[----:B------:R-:W-:-:S03]  /*4ee90*/  ISETP.LT.AND P2, PT, R231, c[0x0][0x178], !P4 ;  /* 0x00005e00e7007a0c */ /* 0x000fc60006741270 */
[----:B-1----:R-:W3:Y:S01]  /*4eea0*/  LDL.LU R232, [R1+0x1d0] ;  /* 0x0001d00001e87983 */ /* 0x002ee20000300800 */
[----:B------:R-:W-:-:S03]  /*4eeb0*/  IMAD.WIDE R2, R0, 0x4, R10 ;  /* 0x0000000400027825 */ /* 0x000fc600078e020a */
[----:B--2---:R1:W-:Y:S04]  /*4eec0*/  @P6 STG.E [R224.64], R243 ;  /* 0x000000f3e0006986 */ /* 0x0043e8000c101904 */
[----:B-1----:R-:W3:Y:S04]  /*4eed0*/  LDL.LU R243, [R1+0x100] ;  /* 0x0001000001f37983 */ /* 0x002ee80000300800 */
[----:B------:R-:W3:Y:S04]  /*4eee0*/  LDL.LU R245, [R1+0x70] ;  /* 0x0000700001f57983 */ /* 0x000ee80000300800 */
[----:B------:R1:W-:Y:S04]  /*4eef0*/  @P3 STG.E [R226.64], R241 ;  /* 0x000000f1e2003986 */ /* 0x0003e8000c101904 */
[----:B------:R1:W-:Y:S04]  /*4ef00*/  @P1 STG.E [R2.64], R240 ;  /* 0x000000f002001986 */ /* 0x0003e8000c101904 */
[----:B-1----:R-:W3:Y:S04]  /*4ef10*/  LDL.LU R241, [R1+0x50] ;  /* 0x0000500001f17983 */ /* 0x002ee80000300800 */
[----:B------:R-:W3:Y:S01]  /*4ef20*/  LDL.LU R240, [R1+0x30] ;  /* 0x0000300001f07983 */ /* 0x000ee20000300800 */
[----:B------:R-:W-:-:S03]  /*4ef30*/  IMAD.WIDE R226, R0, 0x4, R8 ;  /* 0x0000000400e27825 */ /* 0x000fc600078e0208 */
[----:B------:R-:W3:Y:S04]  /*4ef40*/  LDL.LU R244, [R1+0x7b4] ;  /* 0x0007b40001f47983 */ /* 0x000ee80000300800 */
[----:B------:R1:W-:Y:S04]  /*4ef50*/  @P2 STG.E [R226.64], R233 ;  /* 0x000000e9e2002986 */ /* 0x0003e8000c101904 */
[----:B-1----:R-:W3:Y:S01]  /*4ef60*/  LDL.LU R233, [R1+0x564] ;  /* 0x0005640001e97983 */ /* 0x002ee20000300800 */
[----:B------:R-:W-:Y:S02]  /*4ef70*/  ISETP.LT.AND P4, PT, R230, c[0x0][0x178], !P4 ;  /* 0x00005e00e6007a0c */ /* 0x000fe40006781270 */
[----:B------:R-:W-:-:S02]  /*4ef80*/  ISETP.LT.AND P6, PT, R179, c[0x0][0x178], !P0 ;  /* 0x00005e00b3007a0c */ /* 0x000fc400047c1270 */
[----:B------:R-:W-:Y:S02]  /*4ef90*/  ISETP.LT.AND P5, PT, R159, c[0x0][0x178], !P0 ;  /* 0x00005e009f007a0c */ /* 0x000fe400047a1270 */
[C---:B------:R-:W-:Y:S01]  /*4efa0*/  IADD3 R2, R0.reuse, c[0x0][0x198], RZ ;  /* 0x0000660000027a10 */ /* 0x040fe20007ffe0ff */
[----:B------:R-:W-:Y:S01]  /*4efb0*/  IMAD.WIDE R228, R0, 0x4, R6 ;  /* 0x0000000400e47825 */ /* 0x000fe200078e0206 */
[----:B------:R-:W-:Y:S02]  /*4efc0*/  ISETP.LT.AND P3, PT, R111, c[0x0][0x178], !P0 ;  /* 0x00005e006f007a0c */ /* 0x000fe40004761270 */
[----:B------:R-:W-:Y:S01]  /*4efd0*/  ISETP.LT.AND P1, PT, R143, c[0x0][0x178], !P0 ;  /* 0x00005e008f007a0c */ /* 0x000fe20004721270 */
[----:B------:R-:W-:-:S04]  /*4efe0*/  IMAD.WIDE R224, R2, 0x4, R216 ;  /* 0x0000000402e07825 */ /* 0x000fc800078e02d8 */
[----:B------:R-:W-:Y:S01]  /*4eff0*/  IMAD.WIDE R226, R2, 0x4, R222 ;  /* 0x0000000402e27825 */ /* 0x000fe200078e02de */
[----:B------:R-:W-:-:S04]  /*4f000*/  IADD3 R3, R110, 0x31, RZ ;  /* 0x000000316e037810 */ /* 0x000fc80007ffe0ff */
[----:B------:R-:W-:Y:S02]  /*4f010*/  ISETP.GE.AND P2, PT, R3, c[0x0][0x17c], PT ;  /* 0x00005f0003007a0c */ /* 0x000fe40003f46270 */
[----:B------:R-:W-:Y:S01]  /*4f020*/  IADD3 R0, R2, c[0x0][0x198], RZ ;  /* 0x0000660002007a10 */ /* 0x000fe20007ffe0ff */
[----:B----4-:R1:W-:Y:S01]  /*4f030*/  @P4 STG.E [R228.64], R242 ;  /* 0x000000f2e4004986 */ /* 0x0103e2000c101904 */
[----:B------:R-:W-:-:S03]  /*4f040*/  ISETP.LT.AND P4, PT, R127, c[0x0][0x178], !P0 ;  /* 0x00005e007f007a0c */ /* 0x000fc60004781270 */
[----:B------:R4:W-:Y:S01]  /*4f050*/  @P6 STG.E [R224.64], R235 ;  /* 0x000000ebe0006986 */ /* 0x0009e2000c101904 */
[----:B------:R-:W-:-:S03]  /*4f060*/  ISETP.LT.AND P6, PT, R231, c[0x0][0x178], !P0 ;  /* 0x00005e00e7007a0c */ /* 0x000fc600047c1270 */
[----:B------:R3:W-:Y:S01]  /*4f070*/  @P5 STG.E [R226.64], R234 ;  /* 0x000000eae2005986 */ /* 0x0007e2000c101904 */
[----:B------:R-:W-:Y:S01]  /*4f080*/  ISETP.LT.AND P5, PT, R252, c[0x0][0x178], !P0 ;  /* 0x00005e00fc007a0c */ /* 0x000fe200047a1270 */
[C---:B-1----:R-:W-:Y:S02]  /*4f090*/  IMAD.WIDE R228, R2.reuse, 0x4, R220 ;  /* 0x0000000402e47825 */ /* 0x042fe400078e02dc */
[----:B------:R-:W2:Y:S02]  /*4f0a0*/  LDL.LU R242, [R1+0x74] ;  /* 0x0000740001f27983 */ /* 0x000ea40000300800 */
[----:B----4-:R-:W-:Y:S01]  /*4f0b0*/  IMAD.WIDE R224, R2, 0x4, R4 ;  /* 0x0000000402e07825 */ /* 0x010fe200078e0204 */
[----:B------:R-:W-:-:S03]  /*4f0c0*/  ISETP.LT.AND P0, PT, R230, c[0x0][0x178], !P0 ;  /* 0x00005e00e6007a0c */ /* 0x000fc60004701270 */
[----:B---3--:R-:W-:Y:S01]  /*4f0d0*/  IMAD.WIDE R226, R2, 0x4, R10 ;  /* 0x0000000402e27825 */ /* 0x008fe200078e020a */
[----:B------:R1:W-:Y:S01]  /*4f0e0*/  @P3 STG.E [R224.64], R232 ;  /* 0x000000e8e0003986 */ /* 0x0003e2000c101904 */
[----:B------:R-:W-:-:S03]  /*4f0f0*/  ISETP.LT.AND P3, PT, R159, c[0x0][0x178], !P2 ;  /* 0x00005e009f007a0c */ /* 0x000fc60005761270 */
[----:B-1----:R-:W3:Y:S01]  /*4f100*/  LDL.LU R232, [R1+0x1d4] ;  /* 0x0001d40001e87983 */ /* 0x002ee20000300800 */
[----:B------:R-:W-:-:S03]  /*4f110*/  IMAD.WIDE R224, R2, 0x4, R8 ;  /* 0x0000000402e07825 */ /* 0x000fc600078e0208 */
[----:B------:R1:W-:Y:S01]  /*4f120*/  @P1 STG.E [R228.64], R243 ;  /* 0x000000f3e4001986 */ /* 0x0003e2000c101904 */
[----:B------:R-:W-:Y:S01]  /*4f130*/  ISETP.LT.AND P1, PT, R179, c[0x0][0x178], !P2 ;  /* 0x00005e00b3007a0c */ /* 0x000fe20005721270 */
[C---:B-1----:R-:W-:Y:S02]  /*4f140*/  IMAD.WIDE R228, R2.reuse, 0x4, R218 ;  /* 0x0000000402e47825 */ /* 0x042fe400078e02da */
[----:B------:R-:W4:Y:S04]  /*4f150*/  LDL.LU R243, [R1+0x104] ;  /* 0x0001040001f37983 */ /* 0x000f280000300800 */
[----:B------:R-:W-:Y:S01]  /*4f160*/  @P4 STG.E [R228.64], R245 ;  /* 0x000000f5e4004986 */ /* 0x000fe2000c101904 */
[----:B------:R-:W-:-:S03]  /*4f170*/  IMAD.WIDE R2, R2, 0x4, R6 ;  /* 0x0000000402027825 */ /* 0x000fc600078e0206 */
[----:B------:R1:W-:Y:S04]  /*4f180*/  @P5 STG.E [R226.64], R241 ;  /* 0x000000f1e2005986 */ /* 0x0003e8000c101904 */
[----:B------:R1:W-:Y:S04]  /*4f190*/  @P6 STG.E [R224.64], R240 ;  /* 0x000000f0e0006986 */ /* 0x0003e8000c101904 */
[----:B-1----:R-:W2:Y:S04]  /*4f1a0*/  LDL.LU R241, [R1+0x54] ;  /* 0x0000540001f17983 */ /* 0x002ea80000300800 */
[----:B------:R-:W2:Y:S01]  /*4f1b0*/  LDL.LU R240, [R1+0x34] ;  /* 0x0000340001f07983 */ /* 0x000ea20000300800 */
[----:B------:R-:W-:-:S03]  /*4f1c0*/  IMAD.WIDE R224, R0, 0x4, R216 ;  /* 0x0000000400e07825 */ /* 0x000fc600078e02d8 */
[----:B------:R-:W-:Y:S01]  /*4f1d0*/  @P0 STG.E [R2.64], R248 ;  /* 0x000000f802000986 */ /* 0x000fe2000c101904 */
[----:B------:R-:W-:-:S03]  /*4f1e0*/  IMAD.WIDE R226, R0, 0x4, R222 ;  /* 0x0000000400e27825 */ /* 0x000fc600078e02de */
[----:B------:R1:W-:Y:S04]  /*4f1f0*/  @P1 STG.E [R224.64], R244 ;  /* 0x000000f4e0001986 */ /* 0x0003e8000c101904 */
[----:B------:R1:W-:Y:S04]  /*4f200*/  @P3 STG.E [R226.64], R233 ;  /* 0x000000e9e2003986 */ /* 0x0003e8000c101904 */
[----:B-1----:R-:W2:Y:S04]  /*4f210*/  LDL.LU R244, [R1+0x8f0] ;  /* 0x0008f00001f47983 */ /* 0x002ea80000300800 */
[----:B------:R-:W2:Y:S01]  /*4f220*/  LDL.LU R233, [R1+0x5e0] ;  /* 0x0005e00001e97983 */ /* 0x000ea20000300800 */
[----:B------:R-:W-:-:S02]  /*4f230*/  ISETP.LT.AND P0, PT, R111, c[0x0][0x178], !P2 ;  /* 0x00005e006f007a0c */ /* 0x000fc40005701270 */
[----:B------:R-:W-:Y:S02]  /*4f240*/  ISETP.LT.AND P5, PT, R143, c[0x0][0x178], !P2 ;  /* 0x00005e008f007a0c */ /* 0x000fe400057a1270 */
[----:B------:R-:W-:Y:S01]  /*4f250*/  ISETP.LT.AND P6, PT, R127, c[0x0][0x178], !P2 ;  /* 0x00005e007f007a0c */ /* 0x000fe200057c1270 */
[----:B------:R-:W-:Y:S01]  /*4f260*/  IMAD.WIDE R224, R0, 0x4, R4 ;  /* 0x0000000400e07825 */ /* 0x000fe200078e0204 */
[----:B------:R-:W-:Y:S01]  /*4f270*/  ISETP.LT.AND P3, PT, R252, c[0x0][0x178], !P2 ;  /* 0x00005e00fc007a0c */ /* 0x000fe20005761270 */
[----:B------:R-:W2:Y:S01]  /*4f280*/  LDL.LU R245, [R1+0x380] ;  /* 0x0003800001f57983 */ /* 0x000ea20000300800 */
[----:B------:R-:W-:Y:S02]  /*4f290*/  IADD3 R2, R110, 0x32, RZ ;  /* 0x000000326e027810 */ /* 0x000fe40007ffe0ff */
[----:B------:R-:W-:Y:S01]  /*4f2a0*/  ISETP.LT.AND P1, PT, R231, c[0x0][0x178], !P2 ;  /* 0x00005e00e7007a0c */ /* 0x000fe20005721270 */
[----:B------:R-:W-:Y:S01]  /*4f2b0*/  IMAD.WIDE R226, R0, 0x4, R220 ;  /* 0x0000000400e27825 */ /* 0x000fe200078e02dc */
[----:B------:R-:W-:-:S02]  /*4f2c0*/  ISETP.LT.AND P2, PT, R230, c[0x0][0x178], !P2 ;  /* 0x00005e00e6007a0c */ /* 0x000fc40005741270 */
[----:B------:R-:W-:Y:S01]  /*4f2d0*/  ISETP.GE.AND P4, PT, R2, c[0x0][0x17c], PT ;  /* 0x00005f0002007a0c */ /* 0x000fe20003f86270 */
[C---:B------:R-:W-:Y:S01]  /*4f2e0*/  IMAD.WIDE R2, R0.reuse, 0x4, R218 ;  /* 0x0000000400027825 */ /* 0x040fe200078e02da */
[----:B---3--:R1:W-:Y:S02]  /*4f2f0*/  @P0 STG.E [R224.64], R232 ;  /* 0x000000e8e0000986 */ /* 0x0083e4000c101904 */
[----:B------:R-:W-:Y:S02]  /*4f300*/  ISETP.LT.AND P0, PT, R179, c[0x0][0x178], !P4 ;  /* 0x00005e00b3007a0c */ /* 0x000fe40006701270 */
[----:B-1----:R-:W3:Y:S01]  /*4f310*/  LDL.LU R232, [R1+0x130] ;  /* 0x0001300001e87983 */ /* 0x002ee20000300800 */
[----:B------:R-:W-:-:S03]  /*4f320*/  IMAD.WIDE R224, R0, 0x4, R10 ;  /* 0x0000000400e07825 */ /* 0x000fc600078e020a */
[----:B----4-:R1:W-:Y:S04]  /*4f330*/  @P5 STG.E [R226.64], R243 ;  /* 0x000000f3e2005986 */ /* 0x0103e8000c101904 */
[----:B--2---:R2:W-:Y:S01]  /*4f340*/  @P6 STG.E [R2.64], R242 ;  /* 0x000000f202006986 */ /* 0x0045e2000c101904 */
[----:B-1----:R-:W-:-:S03]  /*4f350*/  IMAD.WIDE R226, R0, 0x4, R8 ;  /* 0x0000000400e27825 */ /* 0x002fc600078e0208 */
[----:B------:R-:W4:Y:S01]  /*4f360*/  LDL.LU R243, [R1+0xe0] ;  /* 0x0000e00001f37983 */ /* 0x000f220000300800 */
[----:B--2---:R-:W-:-:S03]  /*4f370*/  IMAD.WIDE R2, R0, 0x4, R6 ;  /* 0x0000000400027825 */ /* 0x004fc600078e0206 */
[----:B------:R-:W2:Y:S01]  /*4f380*/  LDL.LU R242, [R1+0xc0] ;  /* 0x0000c00001f27983 */ /* 0x000ea20000300800 */
[----:B------:R-:W-:-:S03]  /*4f390*/  IADD3 R0, R0, c[0x0][0x198], RZ ;  /* 0x0000660000007a10 */ /* 0x000fc60007ffe0ff */
[----:B------:R-:W-:Y:S04]  /*4f3a0*/  @P3 STG.E [R224.64], R241 ;  /* 0x000000f1e0003986 */ /* 0x000fe8000c101904 */
[----:B------:R1:W-:Y:S01]  /*4f3b0*/  @P1 STG.E [R226.64], R240 ;  /* 0x000000f0e2001986 */ /* 0x0003e2000c101904 */
[----:B------:R-:W-:-:S03]  /*4f3c0*/  ISETP.LT.AND P1, PT, R159, c[0x0][0x178], !P4 ;  /* 0x00005e009f007a0c */ /* 0x000fc60006721270 */
[----:B------:R1:W-:Y:S04]  /*4f3d0*/  @P2 STG.E [R2.64], R249 ;  /* 0x000000f902002986 */ /* 0x0003e8000c101904 */
[----:B------:R-:W2:Y:S04]  /*4f3e0*/  LDL.LU R234, [R1+0xb0] ;  /* 0x0000b00001ea7983 */ /* 0x000ea80000300800 */
[----:B-1----:R-:W2:Y:S01]  /*4f3f0*/  LDL.LU R240, [R1+0x10] ;  /* 0x0000100001f07983 */ /* 0x002ea20000300800 */
[----:B------:R-:W-:-:S03]  /*4f400*/  IMAD.WIDE R2, R0, 0x4, R216 ;  /* 0x0000000400027825 */ /* 0x000fc600078e02d8 */
[----:B------:R-:W2:Y:S01]  /*4f410*/  LDL.LU R241, [R1+0xb4] ;  /* 0x0000b40001f17983 */ /* 0x000ea20000300800 */
[----:B------:R-:W-:-:S03]  /*4f420*/  IMAD.WIDE R226, R0, 0x4, R222 ;  /* 0x0000000400e27825 */ /* 0x000fc600078e02de */
[----:B------:R1:W-:Y:S04]  /*4f430*/  @P0 STG.E [R2.64], R244 ;  /* 0x000000f402000986 */ /* 0x0003e8000c101904 */
[----:B------:R1:W-:Y:S04]  /*4f440*/  @P1 STG.E [R226.64], R233 ;  /* 0x000000e9e2001986 */ /* 0x0003e8000c101904 */
[----:B-1----:R-:W2:Y:S04]  /*4f450*/  LDL.LU R244, [R1+0x8f4] ;  /* 0x0008f40001f47983 */ /* 0x002ea80000300800 */
[----:B------:R-:W2:Y:S01]  /*4f460*/  LDL.LU R233, [R1+0x5e4] ;  /* 0x0005e40001e97983 */ /* 0x000ea20000300800 */
[----:B------:R-:W-:-:S02]  /*4f470*/  ISETP.LT.AND P5, PT, R111, c[0x0][0x178], !P4 ;  /* 0x00005e006f007a0c */ /* 0x000fc400067a1270 */
[----:B------:R-:W-:Y:S02]  /*4f480*/  ISETP.LT.AND P6, PT, R143, c[0x0][0x178], !P4 ;  /* 0x00005e008f007a0c */ /* 0x000fe400067c1270 */
[----:B------:R-:W-:Y:S02]  /*4f490*/  IADD3 R224, R110, 0x33, RZ ;  /* 0x000000336ee07810 */ /* 0x000fe40007ffe0ff */
[----:B------:R-:W-:Y:S02]  /*4f4a0*/  ISETP.LT.AND P3, PT, R127, c[0x0][0x178], !P4 ;  /* 0x00005e007f007a0c */ /* 0x000fe40006761270 */
[----:B------:R-:W-:Y:S01]  /*4f4b0*/  ISETP.LT.AND P2, PT, R252, c[0x0][0x178], !P4 ;  /* 0x00005e00fc007a0c */ /* 0x000fe20006741270 */
[----:B------:R-:W-:Y:S01]  /*4f4c0*/  IMAD.WIDE R2, R0, 0x4, R4 ;  /* 0x0000000400027825 */ /* 0x000fe200078e0204 */
[----:B------:R-:W-:-:S03]  /*4f4d0*/  ISETP.GE.AND P0, PT, R224, c[0x0][0x17c], PT ;  /* 0x00005f00e0007a0c */ /* 0x000fc60003f06270 */
[C---:B------:R-:W-:Y:S01]  /*4f4e0*/  IMAD.WIDE R224, R0.reuse, 0x4, R220 ;  /* 0x0000000400e07825 */ /* 0x040fe200078e02dc */
[----:B------:R1:W-:Y:S01]  /*4f4f0*/  @P5 STG.E [R2.64], R245 ;  /* 0x000000f502005986 */ /* 0x0003e2000c101904 */
[----:B------:R-:W-:Y:S02]  /*4f500*/  ISETP.LT.AND P1, PT, R231, c[0x0][0x178], !P4 ;  /* 0x00005e00e7007a0c */ /* 0x000fe40006721270 */
[----:B------:R-:W-:Y:S01]  /*4f510*/  IMAD.WIDE R226, R0, 0x4, R218 ;  /* 0x0000000400e27825 */ /* 0x000fe200078e02da */
[----:B------:R-:W-:-:S03]  /*4f520*/  ISETP.LT.AND P4, PT, R230, c[0x0][0x178], !P4 ;  /* 0x00005e00e6007a0c */ /* 0x000fc60006781270 */
[C---:B-1----:R-:W-:Y:S01]  /*4f530*/  IMAD.WIDE R2, R0.reuse, 0x4, R10 ;  /* 0x0000000400027825 */ /* 0x042fe200078e020a */
[----:B------:R-:W2:Y:S01]  /*4f540*/  LDL.LU R245, [R1+0x384] ;  /* 0x0003840001f57983 */ /* 0x000ea20000300800 */
[----:B------:R-:W-:Y:S02]  /*4f550*/  ISETP.LT.AND P5, PT, R159, c[0x0][0x178], !P0 ;  /* 0x00005e009f007a0c */ /* 0x000fe400047a1270 */
[----:B------:R-:W-:Y:S01]  /*4f560*/  IMAD.WIDE R228, R0, 0x4, R6 ;  /* 0x0000000400e47825 */ /* 0x000fe200078e0206 */
[----:B---3--:R1:W-:Y:S01]  /*4f570*/  @P6 STG.E [R224.64], R232 ;  /* 0x000000e8e0006986 */ /* 0x0083e2000c101904 */
[----:B------:R-:W-:-:S03]  /*4f580*/  ISETP.LT.AND P6, PT, R179, c[0x0][0x178], !P0 ;  /* 0x00005e00b3007a0c */ /* 0x000fc600047c1270 */
[----:B-1----:R-:W3:Y:S04]  /*4f590*/  LDL.LU R232, [R1+0x134] ;  /* 0x0001340001e87983 */ /* 0x002ee80000300800 */
[----:B----4-:R1:W-:Y:S04]  /*4f5a0*/  @P3 STG.E [R226.64], R243 ;  /* 0x000000f3e2003986 */ /* 0x0103e8000c101904 */
[----:B--2---:R2:W-:Y:S04]  /*4f5b0*/  @P2 STG.E [R2.64], R242 ;  /* 0x000000f202002986 */ /* 0x0045e8000c101904 */
[----:B-1----:R-:W4:Y:S01]  /*4f5c0*/  LDL.LU R243, [R1+0xe4] ;  /* 0x0000e40001f37983 */ /* 0x002f220000300800 */
[C---:B------:R-:W-:Y:S01]  /*4f5d0*/  IMAD.WIDE R226, R0.reuse, 0x4, R8 ;  /* 0x0000000400e27825 */ /* 0x040fe200078e0208 */
[----:B--2---:R-:W-:-:S02]  /*4f5e0*/  IADD3 R2, R0, c[0x0][0x198], RZ ;  /* 0x0000660000027a10 */ /* 0x004fc40007ffe0ff */
[----:B------:R-:W2:Y:S03]  /*4f5f0*/  LDL.LU R242, [R1+0xc4] ;  /* 0x0000c40001f27983 */ /* 0x000ea60000300800 */
[C---:B------:R-:W-:Y:S01]  /*4f600*/  IMAD.WIDE R224, R2.reuse, 0x4, R216 ;  /* 0x0000000402e07825 */ /* 0x040fe200078e02d8 */
[----:B------:R1:W-:Y:S04]  /*4f610*/  @P1 STG.E [R226.64], R234 ;  /* 0x000000eae2001986 */ /* 0x0003e8000c101904 */
[----:B------:R1:W-:Y:S02]  /*4f620*/  @P4 STG.E [R228.64], R240 ;  /* 0x000000f0e4004986 */ /* 0x0003e4000c101904 */
[----:B-1----:R-:W-:-:S02]  /*4f630*/  IMAD.WIDE R226, R2, 0x4, R222 ;  /* 0x0000000402e27825 */ /* 0x002fc400078e02de */
[----:B------:R-:W2:Y:S04]  /*4f640*/  LDL.LU R240, [R1+0x14] ;  /* 0x0000140001f07983 */ /* 0x000ea80000300800 */
[----:B------:R1:W-:Y:S04]  /*4f650*/  @P6 STG.E [R224.64], R244 ;  /* 0x000000f4e0006986 */ /* 0x0003e8000c101904 */
[----:B------:R1:W-:Y:S04]  /*4f660*/  @P5 STG.E [R226.64], R233 ;  /* 0x000000e9e2005986 */ /* 0x0003e8000c101904 */
[----:B-1----:R-:W2:Y:S04]  /*4f670*/  LDL.LU R244, [R1+0xc90] ;  /* 0x000c900001f47983 */ /* 0x002ea80000300800 */
[----:B------:R-:W2:Y:S01]  /*4f680*/  LDL.LU R233, [R1+0xbe0] ;  /* 0x000be00001e97983 */ /* 0x000ea20000300800 */
[----:B------:R-:W-:-:S02]  /*4f690*/  ISETP.LT.AND P3, PT, R111, c[0x0][0x178], !P0 ;  /* 0x00005e006f007a0c */ /* 0x000fc40004761270 */
[----:B------:R-:W-:Y:S01]  /*4f6a0*/  ISETP.LT.AND P2, PT, R143, c[0x0][0x178], !P0 ;  /* 0x00005e008f007a0c */ /* 0x000fe20004741270 */
[----:B------:R-:W-:Y:S01]  /*4f6b0*/  IMAD.WIDE R224, R2, 0x4, R4 ;  /* 0x0000000402e07825 */ /* 0x000fe200078e0204 */
[----:B------:R-:W-:Y:S01]  /*4f6c0*/  ISETP.LT.AND P4, PT, R127, c[0x0][0x178], !P0 ;  /* 0x00005e007f007a0c */ /* 0x000fe20004781270 */
[----:B------:R-:W2:Y:S01]  /*4f6d0*/  LDL.LU R246, [R1+0xb40] ;  /* 0x000b400001f67983 */ /* 0x000ea20000300800 */
[----:B------:R-:W-:Y:S01]  /*4f6e0*/  ISETP.LT.AND P5, PT, R252, c[0x0][0x178], !P0 ;  /* 0x00005e00fc007a0c */ /* 0x000fe200047a1270 */
[----:B------:R-:W-:Y:S01]  /*4f6f0*/  IMAD.WIDE R228, R2, 0x4, R220 ;  /* 0x0000000402e47825 */ /* 0x000fe200078e02dc */
[----:B------:R-:W-:Y:S01]  /*4f700*/  IADD3 R3, R110, 0x34, RZ ;  /* 0x000000346e037810 */ /* 0x000fe20007ffe0ff */
[----:B------:R-:W2:Y:S01]  /*4f710*/  LDL.LU R235, [R1+0x780] ;  /* 0x0007800001eb7983 */ /* 0x000ea20000300800 */
[----:B------:R-:W-:Y:S02]  /*4f720*/  ISETP.LT.AND P6, PT, R231, c[0x0][0x178], !P0 ;  /* 0x00005e00e7007a0c */ /* 0x000fe400047c1270 */
[----:B------:R-:W-:Y:S01]  /*4f730*/  ISETP.GE.AND P1, PT, R3, c[0x0][0x17c], PT ;  /* 0x00005f0003007a0c */ /* 0x000fe20003f26270 */
[----:B------:R-:W-:Y:S01]  /*4f740*/  IMAD.WIDE R226, R2, 0x4, R10 ;  /* 0x0000000402e27825 */ /* 0x000fe200078e020a */
[----:B------:R1:W-:Y:S01]  /*4f750*/  @P3 STG.E [R224.64], R245 ;  /* 0x000000f5e0003986 */ /* 0x0003e2000c101904 */
[----:B------:R-:W-:-:S02]  /*4f760*/  ISETP.LT.AND P0, PT, R230, c[0x0][0x178], !P0 ;  /* 0x00005e00e6007a0c */ /* 0x000fc40004701270 */
[C---:B------:R-:W-:Y:S01]  /*4f770*/  IADD3 R0, R2.reuse, c[0x0][0x198], RZ ;  /* 0x0000660002007a10 */ /* 0x040fe20007ffe0ff */
[----:B------:R-:W2:Y:S01]  /*4f780*/  LDL.LU R234, [R1+0x4b0] ;  /* 0x0004b00001ea7983 */ /* 0x000ea20000300800 */
[----:B------:R-:W-:Y:S01]  /*4f790*/  ISETP.LT.AND P3, PT, R159, c[0x0][0x178], !P1 ;  /* 0x00005e009f007a0c */ /* 0x000fe20004f61270 */
[C---:B-1----:R-:W-:Y:S02]  /*4f7a0*/  IMAD.WIDE R224, R2.reuse, 0x4, R8 ;  /* 0x0000000402e07825 */ /* 0x042fe400078e0208 */
[----:B------:R-:W2:Y:S04]  /*4f7b0*/  LDL.LU R245, [R1+0x180] ;  /* 0x0001800001f57983 */ /* 0x000ea80000300800 */
[----:B---3--:R1:W-:Y:S01]  /*4f7c0*/  @P2 STG.E [R228.64], R232 ;  /* 0x000000e8e4002986 */ /* 0x0083e2000c101904 */
[----:B------:R-:W-:Y:S01]  /*4f7d0*/  ISETP.LT.AND P2, PT, R179, c[0x0][0x178], !P1 ;  /* 0x00005e00b3007a0c */ /* 0x000fe20004f41270 */
[----:B-1----:R-:W-:-:S04]  /*4f7e0*/  IMAD.WIDE R228, R2, 0x4, R218 ;  /* 0x0000000402e47825 */ /* 0x002fc800078e02da */
[----:B------:R-:W-:Y:S01]  /*4f7f0*/  IMAD.WIDE R2, R2, 0x4, R6 ;  /* 0x0000000402027825 */ /* 0x000fe200078e0206 */
[----:B----4-:R-:W-:Y:S04]  /*4f800*/  @P4 STG.E [R228.64], R243 ;  /* 0x000000f3e4004986 */ /* 0x010fe8000c101904 */
[----:B--2---:R1:W-:Y:S04]  /*4f810*/  @P5 STG.E [R226.64], R242 ;  /* 0x000000f2e2005986 */ /* 0x0043e8000c101904 */
[----:B------:R2:W-:Y:S04]  /*4f820*/  @P6 STG.E [R224.64], R241 ;  /* 0x000000f1e0006986 */ /* 0x0005e8000c101904 */
[----:B-1----:R-:W3:Y:S01]  /*4f830*/  LDL.LU R242, [R1+0xd0] ;  /* 0x0000d00001f27983 */ /* 0x002ee20000300800 */
[----:B--2---:R-:W-:-:S03]  /*4f840*/  IMAD.WIDE R224, R0, 0x4, R216 ;  /* 0x0000000400e07825 */ /* 0x004fc600078e02d8 */
[----:B------:R-:W2:Y:S04]  /*4f850*/  LDL.LU R232, [R1+0xb44] ;  /* 0x000b440001e87983 */ /* 0x000ea80000300800 */
[----:B------:R-:W2:Y:S01]  /*4f860*/  LDL.LU R243, [R1+0x784] ;  /* 0x0007840001f37983 */ /* 0x000ea20000300800 */
[----:B------:R-:W-:-:S03]  /*4f870*/  IMAD.WIDE R226, R0, 0x4, R222 ;  /* 0x0000000400e27825 */ /* 0x000fc600078e02de */
[----:B------:R1:W-:Y:S04]  /*4f880*/  @P0 STG.E [R2.64], R240 ;  /* 0x000000f002000986 */ /* 0x0003e8000c101904 */
[----:B------:R-:W2:Y:S04]  /*4f890*/  LDL.LU R241, [R1+0x4b4] ;  /* 0x0004b40001f17983 */ /* 0x000ea80000300800 */
[----:B-1----:R-:W2:Y:S04]  /*4f8a0*/  LDL.LU R240, [R1+0x184] ;  /* 0x0001840001f07983 */ /* 0x002ea80000300800 */
[----:B------:R1:W-:Y:S04]  /*4f8b0*/  @P2 STG.E [R224.64], R244 ;  /* 0x000000f4e0002986 */ /* 0x0003e8000c101904 */
[----:B------:R1:W-:Y:S04]  /*4f8c0*/  @P3 STG.E [R226.64], R233 ;  /* 0x000000e9e2003986 */ /* 0x0003e8000c101904 */
[----:B-1----:R-:W2:Y:S04]  /*4f8d0*/  LDL.LU R244, [R1+0xc94] ;  /* 0x000c940001f47983 */ /* 0x002ea80000300800 */
[----:B------:R-:W2:Y:S01]  /*4f8e0*/  LDL.LU R233, [R1+0xbe4] ;  /* 0x000be40001e97983 */ /* 0x000ea20000300800 */
[----:B------:R-:W-:-:S02]  /*4f8f0*/  ISETP.LT.AND P0, PT, R111, c[0x0][0x178], !P1 ;  /* 0x00005e006f007a0c */ /* 0x000fc40004f01270 */
[----:B------:R-:W-:Y:S02]  /*4f900*/  ISETP.LT.AND P5, PT, R143, c[0x0][0x178], !P1 ;  /* 0x00005e008f007a0c */ /* 0x000fe40004fa1270 */
[----:B------:R-:W-:Y:S02]  /*4f910*/  ISETP.LT.AND P6, PT, R127, c[0x0][0x178], !P1 ;  /* 0x00005e007f007a0c */ /* 0x000fe40004fc1270 */
[----:B------:R-:W-:Y:S01]  /*4f920*/  ISETP.LT.AND P3, PT, R252, c[0x0][0x178], !P1 ;  /* 0x00005e00fc007a0c */ /* 0x000fe20004f61270 */
[----:B------:R-:W-:Y:S01]  /*4f930*/  IMAD.WIDE R224, R0, 0x4, R4 ;  /* 0x0000000400e07825 */ /* 0x000fe200078e0204 */
[----:B------:R-:W-:Y:S02]  /*4f940*/  IADD3 R2, R110, 0x35, RZ ;  /* 0x000000356e027810 */ /* 0x000fe40007ffe0ff */
[----:B------:R-:W-:Y:S01]  /*4f950*/  ISETP.LT.AND P2, PT, R231, c[0x0][0x178], !P1 ;  /* 0x00005e00e7007a0c */ /* 0x000fe20004f41270 */
[----:B------:R-:W-:Y:S01]  /*4f960*/  IMAD.WIDE R226, R0, 0x4, R220 ;  /* 0x0000000400e27825 */ /* 0x000fe200078e02dc */
[----:B------:R-:W-:-:S02]  /*4f970*/  ISETP.LT.AND P1, PT, R230, c[0x0][0x178], !P1 ;  /* 0x00005e00e6007a0c */ /* 0x000fc40004f21270 */
[----:B------:R-:W-:Y:S01]  /*4f980*/  ISETP.GE.AND P4, PT, R2, c[0x0][0x17c], PT ;  /* 0x00005f0002007a0c */ /* 0x000fe20003f86270 */
[C---:B------:R-:W-:Y:S01]  /*4f990*/  IMAD.WIDE R2, R0.reuse, 0x4, R218 ;  /* 0x0000000400027825 */ /* 0x040fe200078e02da */
[----:B------:R1:W-:Y:S02]  /*4f9a0*/  @P0 STG.E [R224.64], R246 ;  /* 0x000000f6e0000986 */ /* 0x0003e4000c101904 */
[----:B------:R-:W-:Y:S02]  /*4f9b0*/  ISETP.LT.AND P0, PT, R179, c[0x0][0x178], !P4 ;  /* 0x00005e00b3007a0c */ /* 0x000fe40006701270 */
[----:B------:R1:W-:Y:S04]  /*4f9c0*/  @P5 STG.E [R226.64], R235 ;  /* 0x000000ebe2005986 */ /* 0x0003e8000c101904 */
[----:B------:R1:W-:Y:S02]  /*4f9d0*/  @P6 STG.E [R2.64], R234 ;  /* 0x000000ea02006986 */ /* 0x0003e4000c101904 */
[----:B-1----:R-:W-:-:S04]  /*4f9e0*/  IMAD.WIDE R224, R0, 0x4, R10 ;  /* 0x0000000400e07825 */ /* 0x002fc800078e020a */
[C---:B------:R-:W-:Y:S01]  /*4f9f0*/  IMAD.WIDE R226, R0.reuse, 0x4, R8 ;  /* 0x0000000400e27825 */ /* 0x040fe200078e0208 */
[----:B------:R1:W-:Y:S03]  /*4fa00*/  @P3 STG.E [R224.64], R245 ;  /* 0x000000f5e0003986 */ /* 0x0003e6000c101904 */
[C---:B------:R-:W-:Y:S01]  /*4fa10*/  IMAD.WIDE R2, R0.reuse, 0x4, R6 ;  /* 0x0000000400027825 */ /* 0x040fe200078e0206 */
[----:B------:R-:W-:Y:S02]  /*4fa20*/  IADD3 R0, R0, c[0x0][0x198], RZ ;  /* 0x0000660000007a10 */ /* 0x000fe40007ffe0ff */
[----:B------:R-:W-:Y:S02]  /*4fa30*/  ISETP.LT.AND P5, PT, R111, c[0x0][0x178], !P4 ;  /* 0x00005e006f007a0c */ /* 0x000fe400067a1270 */
[----:B------:R-:W-:Y:S02]  /*4fa40*/  ISETP.LT.AND P6, PT, R143, c[0x0][0x178], !P4 ;  /* 0x00005e008f007a0c */ /* 0x000fe400067c1270 */
[----:B-1----:R-:W-:-:S02]  /*4fa50*/  IADD3 R224, R110, 0x36, RZ ;  /* 0x000000366ee07810 */ /* 0x002fc40007ffe0ff */
[----:B------:R-:W-:Y:S01]  /*4fa60*/  ISETP.LT.AND P3, PT, R127, c[0x0][0x178], !P4 ;  /* 0x00005e007f007a0c */ /* 0x000fe20006761270 */
[----:B---3--:R1:W-:Y:S01]  /*4fa70*/  @P2 STG.E [R226.64], R242 ;  /* 0x000000f2e2002986 */ /* 0x0083e2000c101904 */
[----:B------:R-:W-:-:S03]  /*4fa80*/  ISETP.LT.AND P2, PT, R159, c[0x0][0x178], !P4 ;  /* 0x00005e009f007a0c */ /* 0x000fc60006741270 */
[----:B------:R3:W-:Y:S01]  /*4fa90*/  @P1 STG.E [R2.64], R236 ;  /* 0x000000ec02001986 */ /* 0x0007e2000c101904 */
[----:B------:R-:W-:-:S03]  /*4faa0*/  ISETP.LT.AND P1, PT, R252, c[0x0][0x178], !P4 ;  /* 0x00005e00fc007a0c */ /* 0x000fc60006721270 */
[----:B-1----:R-:W4:Y:S01]  /*4fab0*/  LDL.LU R242, [R1+0xd4] ;  /* 0x0000d40001f27983 */ /* 0x002f220000300800 */
[----:B---3--:R-:W-:-:S03]  /*4fac0*/  IMAD.WIDE R2, R0, 0x4, R216 ;  /* 0x0000000400027825 */ /* 0x008fc600078e02d8 */
[----:B------:R-:W3:Y:S01]  /*4fad0*/  LDL.LU R235, [R1+0xd00] ;  /* 0x000d000001eb7983 */ /* 0x000ee20000300800 */
[----:B------:R-:W-:-:S03]  /*4fae0*/  IMAD.WIDE R226, R0, 0x4, R222 ;  /* 0x0000000400e27825 */ /* 0x000fc600078e02de */
[----:B------:R-:W3:Y:S04]  /*4faf0*/  LDL.LU R234, [R1+0xcb0] ;  /* 0x000cb00001ea7983 */ /* 0x000ee80000300800 */
[----:B--2---:R1:W-:Y:S01]  /*4fb00*/  @P0 STG.E [R2.64], R244 ;  /* 0x000000f402000986 */ /* 0x0043e2000c101904 */
[----:B------:R-:W-:Y:S01]  /*4fb10*/  ISETP.GE.AND P0, PT, R224, c[0x0][0x17c], PT ;  /* 0x00005f00e0007a0c */ /* 0x000fe20003f06270 */
[C---:B------:R-:W-:Y:S02]  /*4fb20*/  IMAD.WIDE R224, R0.reuse, 0x4, R220 ;  /* 0x0000000400e07825 */ /* 0x040fe400078e02dc */
[----:B------:R2:W-:Y:S02]  /*4fb30*/  @P2 STG.E [R226.64], R233 ;  /* 0x000000e9e2002986 */ /* 0x0005e4000c101904 */
[----:B-1----:R-:W-:-:S05]  /*4fb40*/  IMAD.WIDE R2, R0, 0x4, R4 ;  /* 0x0000000400027825 */ /* 0x002fca00078e0204 */
[----:B------:R1:W-:Y:S01]  /*4fb50*/  @P5 STG.E [R2.64], R232 ;  /* 0x000000e802005986 */ /* 0x0003e2000c101904 */
[----:B--2---:R-:W-:-:S03]  /*4fb60*/  IMAD.WIDE R226, R0, 0x4, R218 ;  /* 0x0000000400e27825 */ /* 0x004fc600078e02da */
[----:B------:R2:W-:Y:S04]  /*4fb70*/  @P6 STG.E [R224.64], R243 ;  /* 0x000000f3e0006986 */ /* 0x0005e8000c101904 */
[----:B-1----:R-:W3:Y:S01]  /*4fb80*/  LDL.LU R232, [R1+0xca0] ;  /* 0x000ca00001e87983 */ /* 0x002ee20000300800 */
[----:B------:R-:W-:-:S03]  /*4fb90*/  IMAD.WIDE R2, R0, 0x4, R10 ;  /* 0x0000000400027825 */ /* 0x000fc600078e020a */
[----:B--2---:R-:W3:Y:S04]  /*4fba0*/  LDL.LU R243, [R1+0xc70] ;  /* 0x000c700001f37983 */ /* 0x004ee80000300800 */
[----:B------:R1:W-:Y:S04]  /*4fbb0*/  @P3 STG.E [R226.64], R241 ;  /* 0x000000f1e2003986 */ /* 0x0003e8000c101904 */
[----:B------:R-:W3:Y:S04]  /*4fbc0*/  LDL.LU R245, [R1+0xc60] ;  /* 0x000c600001f57983 */ /* 0x000ee80000300800 */
[----:B------:R1:W-:Y:S04]  /*4fbd0*/  @P1 STG.E [R2.64], R240 ;  /* 0x000000f002001986 */ /* 0x0003e8000c101904 */
[----:B-1----:R-:W3:Y:S04]  /*4fbe0*/  LDL.LU R241, [R1+0xa30] ;  /* 0x000a300001f17983 */ /* 0x002ee80000300800 */
[----:B------:R-:W3:Y:S04]  /*4fbf0*/  LDL.LU R240, [R1+0x640] ;  /* 0x0006400001f07983 */ /* 0x000ee80000300800 */
[----:B------:R-:W3:Y:S04]  /*4fc00*/  LDL.LU R244, [R1+0xd04] ;  /* 0x000d040001f47983 */ /* 0x000ee80000300800 */
[----:B------:R-:W3:Y:S01]  /*4fc10*/  LDL.LU R233, [R1+0xcb4] ;  /* 0x000cb40001e97983 */ /* 0x000ee20000300800 */
[----:B------:R-:W-:-:S02]  /*4fc20*/  ISETP.LT.AND P2, PT, R231, c[0x0][0x178], !P4 ;  /* 0x00005e00e7007a0c */ /* 0x000fc40006741270 */
[----:B------:R-:W-:Y:S02]  /*4fc30*/  ISETP.LT.AND P4, PT, R230, c[0x0][0x178], !P4 ;  /* 0x00005e00e6007a0c */ /* 0x000fe40006781270 */
[----:B------:R-:W-:Y:S02]  /*4fc40*/  ISETP.LT.AND P6, PT, R179, c[0x0][0x178], !P0 ;  /* 0x00005e00b3007a0c */ /* 0x000fe400047c1270 */
[----:B------:R-:W-:Y:S01]  /*4fc50*/  ISETP.LT.AND P5, PT, R159, c[0x0][0x178], !P0 ;  /* 0x00005e009f007a0c */ /* 0x000fe200047a1270 */
[C---:B------:R-:W-:Y:S01]  /*4fc60*/  IMAD.WIDE R2, R0.reuse, 0x4, R8 ;  /* 0x0000000400027825 */ /* 0x040fe200078e0208 */
[C---:B------:R-:W-:Y:S02]  /*4fc70*/  IADD3 R228, R0.reuse, c[0x0][0x198], RZ ;  /* 0x0000660000e47a10 */ /* 0x040fe40007ffe0ff */
[----:B------:R-:W-:Y:S01]  /*4fc80*/  ISETP.LT.AND P3, PT, R111, c[0x0][0x178], !P0 ;  /* 0x00005e006f007a0c */ /* 0x000fe20004761270 */
[----:B------:R-:W-:Y:S01]  /*4fc90*/  IMAD.WIDE R224, R0, 0x4, R6 ;  /* 0x0000000400e07825 */ /* 0x000fe200078e0206 */
[----:B------:R-:W-:-:S03]  /*4fca0*/  ISETP.LT.AND P1, PT, R143, c[0x0][0x178], !P0 ;  /* 0x00005e008f007a0c */ /* 0x000fc60004721270 */
[----:B------:R-:W-:Y:S01]  /*4fcb0*/  IMAD.WIDE R226, R228, 0x4, R216 ;  /* 0x00000004e4e27825 */ /* 0x000fe200078e02d8 */
[----:B------:R-:W-:Y:S02]  /*4fcc0*/  IADD3 R229, R110, 0x37, RZ ;  /* 0x000000376ee57810 */ /* 0x000fe40007ffe0ff */
[----:B------:R-:W-:Y:S01]  /*4fcd0*/  IADD3 R0, R228, c[0x0][0x198], RZ ;  /* 0x00006600e4007a10 */ /* 0x000fe20007ffe0ff */
[----:B----4-:R1:W-:Y:S04]  /*4fce0*/  @P2 STG.E [R2.64], R242 ;  /* 0x000000f202002986 */ /* 0x0103e8000c101904 */
[----:B------:R4:W-:Y:S01]  /*4fcf0*/  @P4 STG.E [R224.64], R237 ;  /* 0x000000ede0004986 */ /* 0x0009e2000c101904 */
[----:B------:R-:W-:-:S03]  /*4fd00*/  ISETP.LT.AND P4, PT, R127, c[0x0][0x178], !P0 ;  /* 0x00005e007f007a0c */ /* 0x000fc60004781270 */
[----:B---3--:R3:W-:Y:S01]  /*4fd10*/  @P6 STG.E [R226.64], R235 ;  /* 0x000000ebe2006986 */ /* 0x0087e2000c101904 */
[C---:B-1----:R-:W-:Y:S01]  /*4fd20*/  IMAD.WIDE R2, R228.reuse, 0x4, R222 ;  /* 0x00000004e4027825 */ /* 0x042fe200078e02de */
[----:B------:R-:W-:Y:S02]  /*4fd30*/  ISETP.LT.AND P6, PT, R231, c[0x0][0x178], !P0 ;  /* 0x00005e00e7007a0c */ /* 0x000fe400047c1270 */
[----:B------:R-:W2:Y:S01]  /*4fd40*/  LDL.LU R242, [R1+0xc64] ;  /* 0x000c640001f27983 */ /* 0x000ea20000300800 */
[----:B----4-:R-:W-:-:S03]  /*4fd50*/  IMAD.WIDE R224, R228, 0x4, R4 ;  /* 0x00000004e4e07825 */ /* 0x010fc600078e0204 */
[----:B------:R1:W-:Y:S01]  /*4fd60*/  @P5 STG.E [R2.64], R234 ;  /* 0x000000ea02005986 */ /* 0x0003e2000c101904 */
[----:B------:R-:W-:Y:S01]  /*4fd70*/  ISETP.LT.AND P5, PT, R252, c[0x0][0x178], !P0 ;  /* 0x00005e00fc007a0c */ /* 0x000fe200047a1270 */
[----:B---3--:R-:W-:Y:S01]  /*4fd80*/  IMAD.WIDE R226, R228, 0x4, R220 ;  /* 0x00000004e4e27825 */ /* 0x008fe200078e02dc */
[----:B------:R-:W-:-:S03]  /*4fd90*/  ISETP.LT.AND P0, PT, R230, c[0x0][0x178], !P0 ;  /* 0x00005e00e6007a0c */ /* 0x000fc60004701270 */
[C---:B-1----:R-:W-:Y:S01]  /*4fda0*/  IMAD.WIDE R2, R228.reuse, 0x4, R10 ;  /* 0x00000004e4027825 */ /* 0x042fe200078e020a */
[----:B------:R-:W-:Y:S01]  /*4fdb0*/  ISETP.GE.AND P2, PT, R229, c[0x0][0x17c], PT ;  /* 0x00005f00e5007a0c */ /* 0x000fe20003f46270 */
[----:B------:R1:W-:Y:S04]  /*4fdc0*/  @P3 STG.E [R224.64], R232 ;  /* 0x000000e8e0003986 */ /* 0x0003e8000c101904 */
[----:B------:R3:W-:Y:S04]  /*4fdd0*/  @P1 STG.E [R226.64], R243 ;  /* 0x000000f3e2001986 */ /* 0x0007e8000c101904 */
[----:B-1----:R-:W4:Y:S01]  /*4fde0*/  LDL.LU R232, [R1+0xca4] ;  /* 0x000ca40001e87983 */ /* 0x002f220000300800 */
[----:B------:R-:W-:-:S03]  /*4fdf0*/  IMAD.WIDE R224, R228, 0x4, R8 ;  /* 0x00000004e4e07825 */ /* 0x000fc600078e0208 */
[----:B---3--:R-:W3:Y:S01]  /*4fe00*/  LDL.LU R243, [R1+0xc74] ;  /* 0x000c740001f37983 */ /* 0x008ee20000300800 */
[----:B------:R-:W-:-:S05]  /*4fe10*/  IMAD.WIDE R226, R228, 0x4, R218 ;  /* 0x00000004e4e27825 */ /* 0x000fca00078e02da */
[----:B------:R-:W-:Y:S04]  /*4fe20*/  @P4 STG.E [R226.64], R245 ;  /* 0x000000f5e2004986 */ /* 0x000fe8000c101904 */
[----:B------:R1:W-:Y:S04]  /*4fe30*/  @P5 STG.E [R2.64], R241 ;  /* 0x000000f102005986 */ /* 0x0003e8000c101904 */
[----:B------:R1:W-:Y:S01]  /*4fe40*/  @P6 STG.E [R224.64], R240 ;  /* 0x000000f0e0006986 */ /* 0x0003e2000c101904 */
[----:B------:R-:W-:-:S03]  /*4fe50*/  ISETP.LT.AND P1, PT, R179, c[0x0][0x178], !P2 ;  /* 0x00005e00b3007a0c */ /* 0x000fc60005721270 */
[----:B-1----:R-:W2:Y:S04]  /*4fe60*/  LDL.LU R241, [R1+0xa34] ;  /* 0x000a340001f17983 */ /* 0x002ea80000300800 */
[----:B------:R-:W2:Y:S01]  /*4fe70*/  LDL.LU R240, [R1+0x644] ;  /* 0x0006440001f07983 */ /* 0x000ea20000300800 */
[----:B------:R-:W-:Y:S01]  /*4fe80*/  ISETP.LT.AND P3, PT, R159, c[0x0][0x178], !P2 ;  /* 0x00005e009f007a0c */ /* 0x000fe20005761270 */
[----:B------:R-:W-:-:S04]  /*4fe90*/  IMAD.WIDE R226, R228, 0x4, R6 ;  /* 0x00000004e4e27825 */ /* 0x000fc800078e0206 */
[C---:B------:R-:W-:Y:S01]  /*4fea0*/  IMAD.WIDE R2, R0.reuse, 0x4, R216 ;  /* 0x0000000400027825 */ /* 0x040fe200078e02d8 */
[----:B------:R1:W-:Y:S03]  /*4feb0*/  @P0 STG.E [R226.64], R250 ;  /* 0x000000fae2000986 */ /* 0x0003e6000c101904 */
[----:B------:R-:W-:Y:S01]  /*4fec0*/  IMAD.WIDE R224, R0, 0x4, R222 ;  /* 0x0000000400e07825 */ /* 0x000fe200078e02de */
[----:B------:R-:W-:Y:S04]  /*4fed0*/  @P1 STG.E [R2.64], R244 ;  /* 0x000000f402001986 */ /* 0x000fe8000c101904 */
[----:B-1----:R-:W2:Y:S04]  /*4fee0*/  LDL.LU R250, [R1+0x1f48] ;  /* 0x001f480001fa7983 */ /* 0x002ea80000300800 */
[----:B------:R-:W2:Y:S04]  /*4fef0*/  LDL.LU R235, [R1+0x7b8] ;  /* 0x0007b80001eb7983 */ /* 0x000ea80000300800 */
[----:B------:R1:W-:Y:S04]  /*4ff00*/  @P3 STG.E [R224.64], R233 ;  /* 0x000000e9e0003986 */ /* 0x0003e8000c101904 */
[----:B------:R-:W2:Y:S04]  /*4ff10*/  LDL.LU R245, [R1+0x568] ;  /* 0x0005680001f57983 */ /* 0x000ea80000300800 */
[----:B-1----:R-:W2:Y:S01]  /*4ff20*/  LDL.LU R233, [R1+0x1d8] ;  /* 0x0001d80001e97983 */ /* 0x002ea20000300800 */
[----:B------:R-:W-:-:S02]  /*4ff30*/  ISETP.LT.AND P0, PT, R111, c[0x0][0x178], !P2 ;  /* 0x00005e006f007a0c */ /* 0x000fc40005701270 */
[----:B------:R-:W-:Y:S02]  /*4ff40*/  ISETP.LT.AND P5, PT, R143, c[0x0][0x178], !P2 ;  /* 0x00005e008f007a0c */ /* 0x000fe400057a1270 */
[----:B------:R-:W-:Y:S01]  /*4ff50*/  ISETP.LT.AND P6, PT, R127, c[0x0][0x178], !P2 ;  /* 0x00005e007f007a0c */ /* 0x000fe200057c1270 */
[----:B------:R-:W-:Y:S01]  /*4ff60*/  IMAD.WIDE R224, R0, 0x4, R4 ;  /* 0x0000000400e07825 */ /* 0x000fe200078e0204 */
[----:B------:R-:W-:Y:S01]  /*4ff70*/  IADD3 R2, R110, 0x38, RZ ;  /* 0x000000386e027810 */ /* 0x000fe20007ffe0ff */
[----:B------:R-:W2:Y:S01]  /*4ff80*/  LDL.LU R234, [R1+0x108] ;  /* 0x0001080001ea7983 */ /* 0x000ea20000300800 */
[----:B------:R-:W-:Y:S01]  /*4ff90*/  ISETP.LT.AND P3, PT, R252, c[0x0][0x178], !P2 ;  /* 0x00005e00fc007a0c */ /* 0x000fe20005761270 */
[----:B------:R-:W-:Y:S01]  /*4ffa0*/  IMAD.WIDE R226, R0, 0x4, R220 ;  /* 0x0000000400e27825 */ /* 0x000fe200078e02dc */
[----:B------:R-:W-:Y:S02]  /*4ffb0*/  ISETP.LT.AND P1, PT, R231, c[0x0][0x178], !P2 ;  /* 0x00005e00e7007a0c */ /* 0x000fe40005721270 */
[----:B------:R-:W-:-:S02]  /*4ffc0*/  ISETP.LT.AND P2, PT, R230, c[0x0][0x178], !P2 ;  /* 0x00005e00e6007a0c */ /* 0x000fc40005741270 */
[----:B------:R-:W-:Y:S01]  /*4ffd0*/  ISETP.GE.AND P4, PT, R2, c[0x0][0x17c], PT ;  /* 0x00005f0002007a0c */ /* 0x000fe20003f86270 */
[C---:B------:R-:W-:Y:S01]  /*4ffe0*/  IMAD.WIDE R2, R0.reuse, 0x4, R218 ;  /* 0x0000000400027825 */ /* 0x040fe200078e02da */
[C---:B------:R-:W-:Y:S01]  /*4fff0*/  IADD3 R228, R0.reuse, c[0x0][0x198], RZ ;  /* 0x0000660000e47a10 */ /* 0x040fe20007ffe0ff */
[----:B----4-:R1:W-:Y:S04]  /*50000*/  @P0 STG.E [R224.64], R232 ;  /* 0x000000e8e0000986 */ /* 0x0103e8000c101904 */
[----:B---3--:R3:W-:Y:S04]  /*50010*/  @P5 STG.E [R226.64], R243 ;  /* 0x000000f3e2005986 */ /* 0x0087e8000c101904 */
[----:B--2---:R2:W-:Y:S04]  /*50020*/  @P6 STG.E [R2.64], R242 ;  /* 0x000000f202006986 */ /* 0x0045e8000c101904 */
[----:B-1----:R-:W4:Y:S01]  /*50030*/  LDL.LU R232, [R1+0x78] ;  /* 0x0000780001e87983 */ /* 0x002f220000300800 */
[----:B------:R-:W-:-:S03]  /*50040*/  IMAD.WIDE R224, R0, 0x4, R8 ;  /* 0x0000000400e07825 */ /* 0x000fc600078e0208 */
[----:B---3--:R-:W3:Y:S01]  /*50050*/  LDL.LU R243, [R1+0x58] ;  /* 0x0000580001f37983 */ /* 0x008ee20000300800 */
[----:B------:R-:W-:-:S04]  /*50060*/  IMAD.WIDE R226, R0, 0x4, R10 ;  /* 0x0000000400e27825 */ /* 0x000fc800078e020a */
[----:B--2---:R-:W-:Y:S01]  /*50070*/  IMAD.WIDE R2, R0, 0x4, R6 ;  /* 0x0000000400027825 */ /* 0x004fe200078e0206 */
[----:B------:R-:W-:Y:S01]  /*50080*/  ISETP.LT.AND P0, PT, R179, c[0x0][0x178], !P4 ;  /* 0x00005e00b3007a0c */ /* 0x000fe20006701270 */
[----:B------:R-:W-:Y:S04]  /*50090*/  @P3 STG.E [R226.64], R241 ;  /* 0x000000f1e2003986 */ /* 0x000fe8000c101904 */
[----:B------:R-:W-:Y:S04]  /*500a0*/  @P1 STG.E [R224.64], R240 ;  /* 0x000000f0e0001986 */ /* 0x000fe8000c101904 */
[----:B------:R1:W-:Y:S01]  /*500b0*/  @P2 STG.E [R2.64], R251 ;  /* 0x000000fb02002986 */ /* 0x0003e2000c101904 */
[----:B------:R-:W-:-:S02]  /*500c0*/  ISETP.LT.AND P1, PT, R159, c[0x0][0x178], !P4 ;  /* 0x00005e009f007a0c */ /* 0x000fc40006721270 */
[----:B------:R-:W-:Y:S01]  /*500d0*/  ISETP.LT.AND P5, PT, R111, c[0x0][0x178], !P4 ;  /* 0x00005e006f007a0c */ /* 0x000fe200067a1270 */
[----:B-1----:R-:W2:Y:S04]  /*500e0*/  LDL.LU R251, [R1+0x1f44] ;  /* 0x001f440001fb7983 */ /* 0x002ea80000300800 */
[----:B------:R-:W2:Y:S04]  /*500f0*/  LDL.LU R244, [R1+0x38] ;  /* 0x0000380001f47983 */ /* 0x000ea80000300800 */
[----:B------:R-:W2:Y:S01]  /*50100*/  LDL.LU R241, [R1+0x7bc] ;  /* 0x0007bc0001f17983 */ /* 0x000ea20000300800 */
[----:B------:R-:W-:-:S03]  /*50110*/  IMAD.WIDE R2, R228, 0x4, R216 ;  /* 0x00000004e4027825 */ /* 0x000fc600078e02d8 */
[----:B------:R-:W2:Y:S01]  /*50120*/  LDL.LU R240, [R1+0x10c] ;  /* 0x00010c0001f07983 */ /* 0x000ea20000300800 */
[----:B------:R-:W-:-:S03]  /*50130*/  IMAD.WIDE R226, R228, 0x4, R222 ;  /* 0x00000004e4e27825 */ /* 0x000fc600078e02de */
[----:B------:R1:W-:Y:S04]  /*50140*/  @P0 STG.E [R2.64], R235 ;  /* 0x000000eb02000986 */ /* 0x0003e8000c101904 */
[----:B------:R-:W2:Y:S04]  /*50150*/  LDL.LU R242, [R1+0x3c] ;  /* 0x00003c0001f27983 */ /* 0x000ea80000300800 */
[----:B------:R1:W-:Y:S02]  /*50160*/  @P1 STG.E [R226.64], R245 ;  /* 0x000000f5e2001986 */ /* 0x0003e4000c101904 */
[----:B-1----:R-:W-:-:S05]  /*50170*/  IMAD.WIDE R2, R228, 0x4, R4 ;  /* 0x00000004e4027825 */ /* 0x002fca00078e0204 */
[----:B------:R1:W-:Y:S04]  /*50180*/  @P5 STG.E [R2.64], R233 ;  /* 0x000000e902005986 */ /* 0x0003e8000c101904 */
[----:B------:R-:W2:Y:S04]  /*50190*/  LDL.LU R245, [R1+0x56c] ;  /* 0x00056c0001f57983 */ /* 0x000ea80000300800 */
[----:B-1----:R-:W2:Y:S01]  /*501a0*/  LDL.LU R233, [R1+0x1dc] ;  /* 0x0001dc0001e97983 */ /* 0x002ea20000300800 */
[----:B------:R-:W-:Y:S02]  /*501b0*/  ISETP.LT.AND P6, PT, R143, c[0x0][0x178], !P4 ;  /* 0x00005e008f007a0c */ /* 0x000fe400067c1270 */
[----:B------:R-:W-:-:S02]  /*501c0*/  ISETP.LT.AND P3, PT, R127, c[0x0][0x178], !P4 ;  /* 0x00005e007f007a0c */ /* 0x000fc40006761270 */
[----:B------:R-:W-:Y:S02]  /*501d0*/  ISETP.LT.AND P2, PT, R252, c[0x0][0x178], !P4 ;  /* 0x00005e00fc007a0c */ /* 0x000fe40006741270 */
[----:B------:R-:W-:Y:S01]  /*501e0*/  IADD3 R0, R110, 0x39, RZ ;  /* 0x000000396e007810 */ /* 0x000fe20007ffe0ff */
[----:B------:R-:W-:Y:S01]  /*501f0*/  IMAD.WIDE R224, R228, 0x4, R220 ;  /* 0x00000004e4e07825 */ /* 0x000fe200078e02dc */
[----:B------:R-:W-:Y:S02]  /*50200*/  ISETP.LT.AND P1, PT, R231, c[0x0][0x178], !P4 ;  /* 0x00005e00e7007a0c */ /* 0x000fe40006721270 */
[----:B------:R-:W-:Y:S01]  /*50210*/  ISETP.GE.AND P0, PT, R0, c[0x0][0x17c], PT ;  /* 0x00005f0000007a0c */ /* 0x000fe20003f06270 */
[----:B------:R-:W-:Y:S01]  /*50220*/  IMAD.WIDE R226, R228, 0x4, R218 ;  /* 0x00000004e4e27825 */ /* 0x000fe200078e02da */
[----:B------:R-:W-:-:S03]  /*50230*/  ISETP.LT.AND P4, PT, R230, c[0x0][0x178], !P4 ;  /* 0x00005e00e6007a0c */ /* 0x000fc60006781270 */
[C---:B------:R-:W-:Y:S01]  /*50240*/  IMAD.WIDE R2, R228.reuse, 0x4, R10 ;  /* 0x00000004e4027825 */ /* 0x040fe200078e020a */
[----:B------:R1:W-:Y:S01]  /*50250*/  @P6 STG.E [R224.64], R234 ;  /* 0x000000eae0006986 */ /* 0x0003e2000c101904 */
[----:B------:R-:W-:Y:S02]  /*50260*/  ISETP.LT.AND P6, PT, R179, c[0x0][0x178], !P0 ;  /* 0x00005e00b3007a0c */ /* 0x000fe400047c1270 */
[----:B------:R-:W-:Y:S02]  /*50270*/  IADD3 R0, R228, c[0x0][0x198], RZ ;  /* 0x00006600e4007a10 */ /* 0x000fe40007ffe0ff */
[----:B------:R-:W-:-:S03]  /*50280*/  ISETP.LT.AND P5, PT, R159, c[0x0][0x178], !P0 ;  /* 0x00005e009f007a0c */ /* 0x000fc600047a1270 */
[----:B-1----:R-:W-:Y:S01]  /*50290*/  IMAD.WIDE R224, R0, 0x4, R216 ;  /* 0x0000000400e07825 */ /* 0x002fe200078e02d8 */
[----:B----4-:R-:W-:Y:S04]  /*502a0*/  @P3 STG.E [R226.64], R232 ;  /* 0x000000e8e2003986 */ /* 0x010fe8000c101904 */
[----:B---3--:R1:W-:Y:S04]  /*502b0*/  @P2 STG.E [R2.64], R243 ;  /* 0x000000f302002986 */ /* 0x0083e8000c101904 */
[----:B-1----:R-:W3:Y:S01]  /*502c0*/  LDL.LU R243, [R1+0x7c] ;  /* 0x00007c0001f37983 */ /* 0x002ee20000300800 */
[----:B------:R-:W-:-:S03]  /*502d0*/  IMAD.WIDE R2, R228, 0x4, R8 ;  /* 0x00000004e4027825 */ /* 0x000fc600078e0208 */
[----:B------:R-:W4:Y:S01]  /*502e0*/  LDL.LU R232, [R1+0x5c] ;  /* 0x00005c0001e87983 */ /* 0x000f220000300800 */
[----:B------:R-:W-:Y:S01]  /*502f0*/  IMAD.WIDE R226, R228, 0x4, R6 ;  /* 0x00000004e4e27825 */ /* 0x000fe200078e0206 */
[----:B------:R-:W-:Y:S02]  /*50300*/  ISETP.LT.AND P3, PT, R111, c[0x0][0x178], !P0 ;  /* 0x00005e006f007a0c */ /* 0x000fe40004761270 */
[----:B------:R-:W-:Y:S01]  /*50310*/  ISETP.LT.AND P2, PT, R143, c[0x0][0x178], !P0 ;  /* 0x00005e008f007a0c */ /* 0x000fe20004741270 */
[----:B--2---:R1:W-:Y:S04]  /*50320*/  @P1 STG.E [R2.64], R244 ;  /* 0x000000f402001986 */ /* 0x0043e8000c101904 */
[----:B------:R-:W-:Y:S04]  /*50330*/  @P4 STG.E [R226.64], R250 ;  /* 0x000000fae2004986 */ /* 0x000fe8000c101904 */
[----:B------:R2:W-:Y:S04]  /*50340*/  @P6 STG.E [R224.64], R241 ;  /* 0x000000f1e0006986 */ /* 0x0005e8000c101904 */
[----:B-1----:R-:W4:Y:S04]  /*50350*/  LDL.LU R244, [R1+0x8f8] ;  /* 0x0008f80001f47983 */ /* 0x002f280000300800 */
[----:B--2---:R-:W2:Y:S01]  /*50360*/  LDL.LU R241, [R1+0x5e8] ;  /* 0x0005e80001f17983 */ /* 0x004ea20000300800 */
[----:B------:R-:W-:-:S03]  /*50370*/  IMAD.WIDE R2, R0, 0x4, R222 ;  /* 0x0000000400027825 */ /* 0x000fc600078e02de */
[----:B------:R-:W2:Y:S01]  /*50380*/  LDL.LU R235, [R1+0x388] ;  /* 0x0003880001eb7983 */ /* 0x000ea20000300800 */
[----:B------:R-:W-:-:S04]  /*50390*/  IMAD.WIDE R224, R0, 0x4, R4 ;  /* 0x0000000400e07825 */ /* 0x000fc800078e0204 */
[----:B------:R-:W-:Y:S01]  /*503a0*/  IMAD.WIDE R226, R0, 0x4, R220 ;  /* 0x0000000400e27825 */ /* 0x000fe200078e02dc */
[----:B------:R-:W-:Y:S04]  /*503b0*/  @P5 STG.E [R2.64], R245 ;  /* 0x000000f502005986 */ /* 0x000fe8000c101904 */
[----:B------:R-:W-:Y:S04]  /*503c0*/  @P3 STG.E [R224.64], R233 ;  /* 0x000000e9e0003986 */ /* 0x000fe8000c101904 */
[----:B------:R1:W-:Y:S04]  /*503d0*/  @P2 STG.E [R226.64], R240 ;  /* 0x000000f0e2002986 */ /* 0x0003e8000c101904 */
[----:B-1----:R-:W2:Y:S01]  /*503e0*/  LDL.LU R240, [R1+0x138] ;  /* 0x0001380001f07983 */ /* 0x002ea20000300800 */
[----:B------:R-:W-:-:S02]  /*503f0*/  ISETP.LT.AND P4, PT, R127, c[0x0][0x178], !P0 ;  /* 0x00005e007f007a0c */ /* 0x000fc40004781270 */
[----:B------:R-:W-:Y:S02]  /*50400*/  IADD3 R229, R110, 0x3a, RZ ;  /* 0x0000003a6ee57810 */ /* 0x000fe40007ffe0ff */
[----:B------:R-:W-:Y:S02]  /*50410*/  ISETP.LT.AND P5, PT, R252, c[0x0][0x178], !P0 ;  /* 0x00005e00fc007a0c */ /* 0x000fe400047a1270 */
[----:B------:R-:W-:Y:S01]  /*50420*/  ISETP.LT.AND P6, PT, R231, c[0x0][0x178], !P0 ;  /* 0x00005e00e7007a0c */ /* 0x000fe200047c1270 */
[----:B------:R-:W-:Y:S01]  /*50430*/  IMAD.WIDE R2, R0, 0x4, R218 ;  /* 0x0000000400027825 */ /* 0x000fe200078e02da */
[----:B------:R-:W-:Y:S02]  /*50440*/  ISETP.GE.AND P1, PT, R229, c[0x0][0x17c], PT ;  /* 0x00005f00e5007a0c */ /* 0x000fe40003f26270 */
[----:B------:R-:W-:Y:S02]  /*50450*/  ISETP.LT.AND P0, PT, R230, c[0x0][0x178], !P0 ;  /* 0x00005e00e6007a0c */ /* 0x000fe40004701270 */
[----:B------:R-:W-:Y:S01]  /*50460*/  ISETP.LT.AND P2, PT, R179, c[0x0][0x178], !P1 ;  /* 0x00005e00b3007a0c */ /* 0x000fe20004f41270 */
[----:B------:R-:W-:Y:S01]  /*50470*/  IMAD.WIDE R224, R0, 0x4, R10 ;  /* 0x0000000400e07825 */ /* 0x000fe200078e020a */
[----:B------:R-:W-:-:S02]  /*50480*/  ISETP.LT.AND P3, PT, R159, c[0x0][0x178], !P1 ;  /* 0x00005e009f007a0c */ /* 0x000fc40004f61270 */
[C---:B------:R-:W-:Y:S01]  /*50490*/  IADD3 R228, R0.reuse, c[0x0][0x198], RZ ;  /* 0x0000660000e47a10 */ /* 0x040fe20007ffe0ff */
[C---:B------:R-:W-:Y:S01]  /*504a0*/  IMAD.WIDE R226, R0.reuse, 0x4, R8 ;  /* 0x0000000400e27825 */ /* 0x040fe200078e0208 */
[----:B---3--:R1:W-:Y:S04]  /*504b0*/  @P4 STG.E [R2.64], R243 ;  /* 0x000000f302004986 */ /* 0x0083e8000c101904 */
[----:B----4-:R3:W-:Y:S04]  /*504c0*/  @P5 STG.E [R224.64], R232 ;  /* 0x000000e8e0005986 */ /* 0x0107e8000c101904 */
[----:B-1----:R-:W4:Y:S01]  /*504d0*/  LDL.LU R243, [R1+0xe8] ;  /* 0x0000e80001f37983 */ /* 0x002f220000300800 */
[----:B------:R-:W-:-:S03]  /*504e0*/  IMAD.WIDE R2, R0, 0x4, R6 ;  /* 0x0000000400027825 */ /* 0x000fc600078e0206 */
[----:B------:R-:W4:Y:S01]  /*504f0*/  LDL.LU R234, [R1+0xc8] ;  /* 0x0000c80001ea7983 */ /* 0x000f220000300800 */
[----:B---3--:R-:W-:-:S03]  /*50500*/  IMAD.WIDE R224, R228, 0x4, R216 ;  /* 0x00000004e4e07825 */ /* 0x008fc600078e02d8 */
[----:B------:R1:W-:Y:S04]  /*50510*/  @P6 STG.E [R226.64], R242 ;  /* 0x000000f2e2006986 */ /* 0x0003e8000c101904 */
[----:B------:R-:W3:Y:S04]  /*50520*/  LDL.LU R245, [R1+0xb8] ;  /* 0x0000b80001f57983 */ /* 0x000ee80000300800 */
[----:B------:R-:W3:Y:S01]  /*50530*/  LDL.LU R232, [R1+0x18] ;  /* 0x0000180001e87983 */ /* 0x000ee20000300800 */
[----:B-1----:R-:W-:-:S03]  /*50540*/  IMAD.WIDE R226, R228, 0x4, R222 ;  /* 0x00000004e4e27825 */ /* 0x002fc600078e02de */
[----:B------:R-:W-:Y:S04]  /*50550*/  @P0 STG.E [R2.64], R251 ;  /* 0x000000fb02000986 */ /* 0x000fe8000c101904 */
[----:B------:R-:W3:Y:S04]  /*50560*/  LDL.LU R233, [R1+0x38c] ;  /* 0x00038c0001e97983 */ /* 0x000ee80000300800 */
[----:B------:R-:W-:Y:S01]  /*50570*/  @P2 STG.E [R224.64], R244 ;  /* 0x000000f4e0002986 */ /* 0x000fe2000c101904 */
[----:B------:R-:W-:-:S03]  /*50580*/  ISETP.LT.AND P0, PT, R111, c[0x0][0x178], !P1 ;  /* 0x00005e006f007a0c */ /* 0x000fc60004f01270 */
[----:B------:R-:W3:Y:S04]  /*50590*/  LDL.LU R242, [R1+0xcc] ;  /* 0x0000cc0001f27983 */ /* 0x000ee80000300800 */
[----:B--2---:R1:W-:Y:S01]  /*505a0*/  @P3 STG.E [R226.64], R241 ;  /* 0x000000f1e2003986 */ /* 0x0043e2000c101904 */
[----:B------:R-:W-:-:S03]  /*505b0*/  ISETP.LT.AND P5, PT, R143, c[0x0][0x178], !P1 ;  /* 0x00005e008f007a0c */ /* 0x000fc60004fa1270 */
[----:B-1----:R-:W2:Y:S01]  /*505c0*/  LDL.LU R241, [R1+0x8fc] ;  /* 0x0008fc0001f17983 */ /* 0x002ea20000300800 */
[----:B------:R-:W-:-:S03]  /*505d0*/  IMAD.WIDE R224, R228, 0x4, R4 ;  /* 0x00000004e4e07825 */ /* 0x000fc600078e0204 */
[----:B------:R-:W2:Y:S01]  /*505e0*/  LDL.LU R244, [R1+0x5ec] ;  /* 0x0005ec0001f47983 */ /* 0x000ea20000300800 */
[----:B------:R-:W-:-:S03]  /*505f0*/  IMAD.WIDE R226, R228, 0x4, R220 ;  /* 0x00000004e4e27825 */ /* 0x000fc600078e02dc */
[----:B------:R-:W-:Y:S04]  /*50600*/  @P0 STG.E [R224.64], R235 ;  /* 0x000000ebe0000986 */ /* 0x000fe8000c101904 */
[----:B------:R1:W-:Y:S04]  /*50610*/  @P5 STG.E [R226.64], R240 ;  /* 0x000000f0e2005986 */ /* 0x0003e8000c101904 */
[----:B-1----:R-:W2:Y:S01]  /*50620*/  LDL.LU R240, [R1+0x13c] ;  /* 0x00013c0001f07983 */ /* 0x002ea20000300800 */
[----:B------:R-:W-:Y:S02]  /*50630*/  ISETP.LT.AND P6, PT, R127, c[0x0][0x178], !P1 ;  /* 0x00005e007f007a0c */ /* 0x000fe40004fc1270 */
[----:B------:R-:W-:-:S02]  /*50640*/  IADD3 R0, R110, 0x3b, RZ ;  /* 0x0000003b6e007810 */ /* 0x000fc40007ffe0ff */
[----:B------:R-:W-:Y:S02]  /*50650*/  ISETP.LT.AND P3, PT, R252, c[0x0][0x178], !P1 ;  /* 0x00005e00fc007a0c */ /* 0x000fe40004f61270 */
[----:B------:R-:W-:Y:S02]  /*50660*/  ISETP.LT.AND P2, PT, R231, c[0x0][0x178], !P1 ;  /* 0x00005e00e7007a0c */ /* 0x000fe40004f41270 */
[----:B------:R-:W-:Y:S01]  /*50670*/  ISETP.LT.AND P1, PT, R230, c[0x0][0x178], !P1 ;  /* 0x00005e00e6007a0c */ /* 0x000fe20004f21270 */
[----:B------:R-:W-:Y:S01]  /*50680*/  IMAD.WIDE R2, R228, 0x4, R218 ;  /* 0x00000004e4027825 */ /* 0x000fe200078e02da */
[----:B------:R-:W-:-:S03]  /*50690*/  ISETP.GE.AND P4, PT, R0, c[0x0][0x17c], PT ;  /* 0x00005f0000007a0c */ /* 0x000fc60003f86270 */
[----:B------:R-:W-:Y:S01]  /*506a0*/  IMAD.WIDE R226, R228, 0x4, R10 ;  /* 0x00000004e4e27825 */ /* 0x000fe200078e020a */
[----:B------:R-:W-:-:S03]  /*506b0*/  ISETP.LT.AND P0, PT, R179, c[0x0][0x178], !P4 ;  /* 0x00005e00b3007a0c */ /* 0x000fc60006701270 */
[C---:B------:R-:W-:Y:S01]  /*506c0*/  IMAD.WIDE R224, R228.reuse, 0x4, R8 ;  /* 0x00000004e4e07825 */ /* 0x040fe200078e0208 */
[C---:B------:R-:W-:Y:S02]  /*506d0*/  IADD3 R0, R228.reuse, c[0x0][0x198], RZ ;  /* 0x00006600e4007a10 */ /* 0x040fe40007ffe0ff */
[----:B------:R-:W-:Y:S01]  /*506e0*/  ISETP.LT.AND P5, PT, R111, c[0x0][0x178], !P4 ;  /* 0x00005e006f007a0c */ /* 0x000fe200067a1270 */
[----:B----4-:R1:W-:Y:S04]  /*506f0*/  @P6 STG.E [R2.64], R243 ;  /* 0x000000f302006986 */ /* 0x0103e8000c101904 */
[----:B------:R-:W-:Y:S01]  /*50700*/  @P3 STG.E [R226.64], R234 ;  /* 0x000000eae2003986 */ /* 0x000fe2000c101904 */
[----:B-1----:R-:W-:-:S03]  /*50710*/  IMAD.WIDE R2, R228, 0x4, R6 ;  /* 0x00000004e4027825 */ /* 0x002fc600078e0206 */
[----:B------:R-:W4:Y:S04]  /*50720*/  LDL.LU R243, [R1+0xec] ;  /* 0x0000ec0001f37983 */ /* 0x000f280000300800 */
[----:B---3--:R-:W-:Y:S04]  /*50730*/  @P2 STG.E [R224.64], R245 ;  /* 0x000000f5e0002986 */ /* 0x008fe8000c101904 */
[----:B------:R1:W-:Y:S01]  /*50740*/  @P1 STG.E [R2.64], R232 ;  /* 0x000000e802001986 */ /* 0x0003e2000c101904 */
[----:B------:R-:W-:Y:S02]  /*50750*/  ISETP.LT.AND P2, PT, R159, c[0x0][0x178], !P4 ;  /* 0x00005e009f007a0c */ /* 0x000fe40006741270 */
[----:B------:R-:W-:Y:S01]  /*50760*/  ISETP.LT.AND P6, PT, R143, c[0x0][0x178], !P4 ;  /* 0x00005e008f007a0c */ /* 0x000fe200067c1270 */
[----:B-1----:R-:W-:Y:S01]  /*50770*/  IMAD.WIDE R2, R0, 0x4, R216 ;  /* 0x0000000400027825 */ /* 0x002fe200078e02d8 */
[----:B------:R-:W3:Y:S01]  /*50780*/  LDL.LU R232, [R1+0xbc] ;  /* 0x0000bc0001e87983 */ /* 0x000ee20000300800 */
[----:B------:R-:W-:-:S02]  /*50790*/  IADD3 R224, R110, 0x3c, RZ ;  /* 0x0000003c6ee07810 */ /* 0x000fc40007ffe0ff */
[----:B------:R-:W-:Y:S01]  /*507a0*/  IMAD.WIDE R226, R0, 0x4, R222 ;  /* 0x0000000400e27825 */ /* 0x000fe200078e02de */
[----:B--2---:R1:W-:Y:S01]  /*507b0*/  @P0 STG.E [R2.64], R241 ;  /* 0x000000f102000986 */ /* 0x0043e2000c101904 */
[----:B------:R-:W-:-:S03]  /*507c0*/  ISETP.GE.AND P0, PT, R224, c[0x0][0x17c], PT ;  /* 0x00005f00e0007a0c */ /* 0x000fc60003f06270 */
[----:B-1----:R-:W3:Y:S01]  /*507d0*/  LDL.LU R241, [R1+0x1c] ;  /* 0x00001c0001f17983 */ /* 0x002ee20000300800 */
[----:B------:R-:W-:-:S03]  /*507e0*/  IMAD.WIDE R2, R0, 0x4, R4 ;  /* 0x0000000400027825 */ /* 0x000fc600078e0204 */
[----:B------:R-:W3:Y:S01]  /*507f0*/  LDL.LU R235, [R1+0xc98] ;  /* 0x000c980001eb7983 */ /* 0x000ee20000300800 */
[----:B------:R-:W-:-:S03]  /*50800*/  IMAD.WIDE R224, R0, 0x4, R220 ;  /* 0x0000000400e07825 */ /* 0x000fc600078e02dc */
[----:B------:R-:W-:Y:S04]  /*50810*/  @P2 STG.E [R226.64], R244 ;  /* 0x000000f4e2002986 */ /* 0x000fe8000c101904 */
[----:B------:R1:W-:Y:S04]  /*50820*/  @P5 STG.E [R2.64], R233 ;  /* 0x000000e902005986 */ /* 0x0003e8000c101904 */
[----:B------:R-:W3:Y:S04]  /*50830*/  LDL.LU R234, [R1+0xbe8] ;  /* 0x000be80001ea7983 */ /* 0x000ee80000300800 */
[----:B------:R1:W-:Y:S04]  /*50840*/  @P6 STG.E [R224.64], R240 ;  /* 0x000000f0e0006986 */ /* 0x0003e8000c101904 */
[----:B-1----:R-:W3:Y:S04]  /*50850*/  LDL.LU R233, [R1+0xb48] ;  /* 0x000b480001e97983 */ /* 0x002ee80000300800 */
[----:B------:R-:W3:Y:S01]  /*50860*/  LDL.LU R240, [R1+0x788] ;  /* 0x0007880001f07983 */ /* 0x000ee20000300800 */
[----:B------:R-:W-:-:S02]  /*50870*/  ISETP.LT.AND P3, PT, R127, c[0x0][0x178], !P4 ;  /* 0x00005e007f007a0c */ /* 0x000fc40006761270 */
[----:B------:R-:W-:Y:S01]  /*50880*/  ISETP.LT.AND P1, PT, R252, c[0x0][0x178], !P4 ;  /* 0x00005e00fc007a0c */ /* 0x000fe20006721270 */
[----:B------:R-:W-:Y:S01]  /*50890*/  IMAD.WIDE R226, R0, 0x4, R218 ;  /* 0x0000000400e27825 */ /* 0x000fe200078e02da */
[----:B------:R-:W-:Y:S01]  /*508a0*/  ISETP.LT.AND P2, PT, R231, c[0x0][0x178], !P4 ;  /* 0x00005e00e7007a0c */ /* 0x000fe20006741270 */
[----:B------:R-:W3:Y:S01]  /*508b0*/  LDL.LU R245, [R1+0x4b8] ;  /* 0x0004b80001f57983 */ /* 0x000ee20000300800 */
[----:B------:R-:W-:Y:S01]  /*508c0*/  ISETP.LT.AND P4, PT, R230, c[0x0][0x178], !P4 ;  /* 0x00005e00e6007a0c */ /* 0x000fe20006781270 */
[----:B------:R-:W-:Y:S01]  /*508d0*/  IMAD.WIDE R2, R0, 0x4, R10 ;  /* 0x0000000400027825 */ /* 0x000fe200078e020a */
[----:B------:R-:W-:-:S03]  /*508e0*/  ISETP.LT.AND P6, PT, R179, c[0x0][0x178], !P0 ;  /* 0x00005e00b3007a0c */ /* 0x000fc600047c1270 */
[C---:B------:R-:W-:Y:S01]  /*508f0*/  IMAD.WIDE R224, R0.reuse, 0x4, R6 ;  /* 0x0000000400e07825 */ /* 0x040fe200078e0206 */
[C---:B------:R-:W-:Y:S02]  /*50900*/  IADD3 R228, R0.reuse, c[0x0][0x198], RZ ;  /* 0x0000660000e47a10 */ /* 0x040fe40007ffe0ff */
[----:B------:R-:W-:Y:S01]  /*50910*/  ISETP.LT.AND P5, PT, R159, c[0x0][0x178], !P0 ;  /* 0x00005e009f007a0c */ /* 0x000fe200047a1270 */
[----:B----4-:R1:W-:Y:S04]  /*50920*/  @P3 STG.E [R226.64], R243 ;  /* 0x000000f3e2003986 */ /* 0x0103e8000c101904 */
[----:B------:R4:W-:Y:S04]  /*50930*/  @P1 STG.E [R2.64], R242 ;  /* 0x000000f202001986 */ /* 0x0009e8000c101904 */
[----:B-1----:R-:W2:Y:S04]  /*50940*/  LDL.LU R243, [R1+0x188] ;  /* 0x0001880001f37983 */ /* 0x002ea80000300800 */
[----:B----4-:R-:W4:Y:S01]  /*50950*/  LDL.LU R242, [R1+0xd8] ;  /* 0x0000d80001f27983 */ /* 0x010f220000300800 */
[----:B------:R-:W-:-:S03]  /*50960*/  IMAD.WIDE R2, R0, 0x4, R8 ;  /* 0x0000000400027825 */ /* 0x000fc600078e0208 */
[----:B------:R-:W4:Y:S04]  /*50970*/  LDL.LU R244, [R1+0xc9c] ;  /* 0x000c9c0001f47983 */ /* 0x000f280000300800 */
[----:B---3--:R1:W-:Y:S01]  /*50980*/  @P2 STG.E [R2.64], R232 ;  /* 0x000000e802002986 */ /* 0x0083e2000c101904 */
[----:B------:R-:W-:Y:S02]  /*50990*/  ISETP.LT.AND P3, PT, R111, c[0x0][0x178], !P0 ;  /* 0x00005e006f007a0c */ /* 0x000fe40004761270 */
[----:B------:R-:W-:Y:S01]  /*509a0*/  ISETP.LT.AND P1, PT, R143, c[0x0][0x178], !P0 ;  /* 0x00005e008f007a0c */ /* 0x000fe20004721270 */
[----:B------:R-:W-:-:S04]  /*509b0*/  IMAD.WIDE R226, R228, 0x4, R216 ;  /* 0x00000004e4e27825 */ /* 0x000fc800078e02d8 */
[C---:B-1----:R-:W-:Y:S01]  /*509c0*/  IMAD.WIDE R2, R228.reuse, 0x4, R222 ;  /* 0x00000004e4027825 */ /* 0x042fe200078e02de */
[----:B------:R1:W-:Y:S04]  /*509d0*/  @P4 STG.E [R224.64], R241 ;  /* 0x000000f1e0004986 */ /* 0x0003e8000c101904 */
[----:B-1----:R-:W3:Y:S01]  /*509e0*/  LDL.LU R241, [R1+0xbec] ;  /* 0x000bec0001f17983 */ /* 0x002ee20000300800 */
[----:B------:R-:W-:-:S03]  /*509f0*/  IMAD.WIDE R224, R228, 0x4, R4 ;  /* 0x00000004e4e07825 */ /* 0x000fc600078e0204 */
[----:B------:R1:W-:Y:S04]  /*50a00*/  @P6 STG.E [R226.64], R235 ;  /* 0x000000ebe2006986 */ /* 0x0003e8000c101904 */
[----:B------:R-:W-:Y:S04]  /*50a10*/  @P5 STG.E [R2.64], R234 ;  /* 0x000000ea02005986 */ /* 0x000fe8000c101904 */
[----:B------:R-:W3:Y:S01]  /*50a20*/  LDL.LU R232, [R1+0x4bc] ;  /* 0x0004bc0001e87983 */ /* 0x000ee20000300800 */
[----:B-1----:R-:W-:-:S03]  /*50a30*/  IMAD.WIDE R226, R228, 0x4, R220 ;  /* 0x00000004e4e27825 */ /* 0x002fc600078e02dc */
[----:B------:R1:W-:Y:S04]  /*50a40*/  @P3 STG.E [R224.64], R233 ;  /* 0x000000e9e0003986 */ /* 0x0003e8000c101904 */
[----:B------:R1:W-:Y:S04]  /*50a50*/  @P1 STG.E [R226.64], R240 ;  /* 0x000000f0e2001986 */ /* 0x0003e8000c101904 */
[----:B-1----:R-:W3:Y:S04]  /*50a60*/  LDL.LU R233, [R1+0xb4c] ;  /* 0x000b4c0001e97983 */ /* 0x002ee80000300800 */
[----:B------:R-:W3:Y:S01]  /*50a70*/  LDL.LU R240, [R1+0x78c] ;  /* 0x00078c0001f07983 */ /* 0x000ee20000300800 */
[----:B------:R-:W-:-:S02]  /*50a80*/  IADD3 R229, R110, 0x3d, RZ ;  /* 0x0000003d6ee57810 */ /* 0x000fc40007ffe0ff */
[----:B------:R-:W-:Y:S02]  /*50a90*/  ISETP.LT.AND P4, PT, R127, c[0x0][0x178], !P0 ;  /* 0x00005e007f007a0c */ /* 0x000fe40004781270 */
[----:B------:R-:W-:Y:S02]  /*50aa0*/  ISETP.LT.AND P5, PT, R252, c[0x0][0x178], !P0 ;  /* 0x00005e00fc007a0c */ /* 0x000fe400047a1270 */
[----:B------:R-:W-:Y:S02]  /*50ab0*/  ISETP.LT.AND P6, PT, R231, c[0x0][0x178], !P0 ;  /* 0x00005e00e7007a0c */ /* 0x000fe400047c1270 */
[----:B------:R-:W-:Y:S01]  /*50ac0*/  ISETP.GE.AND P2, PT, R229, c[0x0][0x17c], PT ;  /* 0x00005f00e5007a0c */ /* 0x000fe20003f46270 */
[----:B------:R-:W-:Y:S01]  /*50ad0*/  IMAD.WIDE R226, R228, 0x4, R218 ;  /* 0x00000004e4e27825 */ /* 0x000fe200078e02da */
[----:B------:R-:W-:Y:S02]  /*50ae0*/  ISETP.LT.AND P0, PT, R230, c[0x0][0x178], !P0 ;  /* 0x00005e00e6007a0c */ /* 0x000fe40004701270 */
[----:B------:R-:W-:Y:S01]  /*50af0*/  ISETP.LT.AND P1, PT, R179, c[0x0][0x178], !P2 ;  /* 0x00005e00b3007a0c */ /* 0x000fe20005721270 */
[----:B------:R-:W-:Y:S01]  /*50b00*/  IMAD.WIDE R2, R228, 0x4, R10 ;  /* 0x00000004e4027825 */ /* 0x000fe200078e020a */
[----:B------:R-:W-:-:S02]  /*50b10*/  ISETP.LT.AND P3, PT, R159, c[0x0][0x178], !P2 ;  /* 0x00005e009f007a0c */ /* 0x000fc40005761270 */
[C---:B------:R-:W-:Y:S01]  /*50b20*/  IADD3 R0, R228.reuse, c[0x0][0x198], RZ ;  /* 0x00006600e4007a10 */ /* 0x040fe20007ffe0ff */
[C---:B------:R-:W-:Y:S01]  /*50b30*/  IMAD.WIDE R224, R228.reuse, 0x4, R8 ;  /* 0x00000004e4e07825 */ /* 0x040fe200078e0208 */
[----:B------:R1:W-:Y:S03]  /*50b40*/  @P4 STG.E [R226.64], R245 ;  /* 0x000000f5e2004986 */ /* 0x0003e6000c101904 */
[----:B-1----:R-:W-:Y:S01]  /*50b50*/  IMAD.WIDE R226, R228, 0x4, R6 ;  /* 0x00000004e4e27825 */ /* 0x002fe200078e0206 */
[----:B--2---:R1:W-:Y:S04]  /*50b60*/  @P5 STG.E [R2.64], R243 ;  /* 0x000000f302005986 */ /* 0x0043e8000c101904 */
[----:B----4-:R2:W-:Y:S04]  /*50b70*/  @P6 STG.E [R224.64], R242 ;  /* 0x000000f2e0006986 */ /* 0x0105e8000c101904 */
[----:B-1----:R-:W4:Y:S01]  /*50b80*/  LDL.LU R243, [R1+0x18c] ;  /* 0x00018c0001f37983 */ /* 0x002f220000300800 */
[----:B------:R-:W-:-:S03]  /*50b90*/  IMAD.WIDE R2, R0, 0x4, R216 ;  /* 0x0000000400027825 */ /* 0x000fc600078e02d8 */
[----:B--2---:R-:W2:Y:S01]  /*50ba0*/  LDL.LU R242, [R1+0xdc] ;  /* 0x0000dc0001f27983 */ /* 0x004ea20000300800 */
[----:B------:R-:W-:-:S03]  /*50bb0*/  IMAD.WIDE R224, R0, 0x4, R222 ;  /* 0x0000000400e07825 */ /* 0x000fc600078e02de */
[----:B------:R1:W-:Y:S04]  /*50bc0*/  @P0 STG.E [R226.64], R238 ;  /* 0x000000eee2000986 */ /* 0x0003e8000c101904 */
[----:B------:R-:W-:Y:S01]  /*50bd0*/  @P1 STG.E [R2.64], R244 ;  /* 0x000000f402001986 */ /* 0x000fe2000c101904 */
[----:B------:R-:W-:Y:S02]  /*50be0*/  ISETP.LT.AND P0, PT, R111, c[0x0][0x178], !P2 ;  /* 0x00005e006f007a0c */ /* 0x000fe40005701270 */
[----:B------:R-:W-:Y:S01]  /*50bf0*/  ISETP.LT.AND P5, PT, R143, c[0x0][0x178], !P2 ;  /* 0x00005e008f007a0c */ /* 0x000fe200057a1270 */
[C---:B-1----:R-:W-:Y:S01]  /*50c00*/  IMAD.WIDE R226, R0.reuse, 0x4, R220 ;  /* 0x0000000400e27825 */ /* 0x042fe200078e02dc */
[----:B---3--:R1:W-:Y:S04]  /*50c10*/  @P3 STG.E [R224.64], R241 ;  /* 0x000000f1e0003986 */ /* 0x0083e8000c101904 */
[----:B-1----:R-:W3:Y:S01]  /*50c20*/  LDL.LU R241, [R1+0xd08] ;  /* 0x000d080001f17983 */ /* 0x002ee20000300800 */
[----:B------:R-:W-:-:S03]  /*50c30*/  IMAD.WIDE R224, R0, 0x4, R4 ;  /* 0x0000000400e07825 */ /* 0x000fc600078e0204 */
[----:B------:R-:W3:Y:S04]  /*50c40*/  LDL.LU R234, [R1+0xcb8] ;  /* 0x000cb80001ea7983 */ /* 0x000ee80000300800 */
[----:B------:R-:W3:Y:S04]  /*50c50*/  LDL.LU R245, [R1+0xca8] ;  /* 0x000ca80001f57983 */ /* 0x000ee80000300800 */
[----:B------:R-:W-:Y:S04]  /*50c60*/  @P0 STG.E [R224.64], R233 ;  /* 0x000000e9e0000986 */ /* 0x000fe8000c101904 */
[----:B------:R1:W-:Y:S04]  /*50c70*/  @P5 STG.E [R226.64], R240 ;  /* 0x000000f0e2005986 */ /* 0x0003e8000c101904 */
[----:B-1----:R-:W3:Y:S01]  /*50c80*/  LDL.LU R240, [R1+0xc78] ;  /* 0x000c780001f07983 */ /* 0x002ee20000300800 */
[----:B------:R-:W-:-:S02]  /*50c90*/  ISETP.LT.AND P6, PT, R127, c[0x0][0x178], !P2 ;  /* 0x00005e007f007a0c */ /* 0x000fc400057c1270 */
[----:B------:R-:W-:Y:S02]  /*50ca0*/  IADD3 R2, R110, 0x3e, RZ ;  /* 0x0000003e6e027810 */ /* 0x000fe40007ffe0ff */
[----:B------:R-:W-:Y:S02]  /*50cb0*/  ISETP.LT.AND P4, PT, R252, c[0x0][0x178], !P2 ;  /* 0x00005e00fc007a0c */ /* 0x000fe40005781270 */
[----:B------:R-:W-:Y:S01]  /*50cc0*/  ISETP.LT.AND P3, PT, R231, c[0x0][0x178], !P2 ;  /* 0x00005e00e7007a0c */ /* 0x000fe20005761270 */
[----:B------:R-:W-:Y:S01]  /*50cd0*/  IMAD.WIDE R226, R0, 0x4, R10 ;  /* 0x0000000400e27825 */ /* 0x000fe200078e020a */
[----:B------:R-:W-:Y:S01]  /*50ce0*/  ISETP.LT.AND P2, PT, R230, c[0x0][0x178], !P2 ;  /* 0x00005e00e6007a0c */ /* 0x000fe20005741270 */
[----:B------:R-:W3:Y:S01]  /*50cf0*/  LDL.LU R233, [R1+0xc68] ;  /* 0x000c680001e97983 */ /* 0x000ee20000300800 */
[----:B------:R-:W-:Y:S01]  /*50d00*/  ISETP.GE.AND P1, PT, R2, c[0x0][0x17c], PT ;  /* 0x00005f0002007a0c */ /* 0x000fe20003f26270 */
[----:B------:R-:W-:-:S03]  /*50d10*/  IMAD.WIDE R2, R0, 0x4, R218 ;  /* 0x0000000400027825 */ /* 0x000fc600078e02da */
[----:B------:R-:W-:Y:S01]  /*50d20*/  ISETP.LT.AND P0, PT, R179, c[0x0][0x178], !P1 ;  /* 0x00005e00b3007a0c */ /* 0x000fe20004f01270 */
[C---:B------:R-:W-:Y:S01]  /*50d30*/  IMAD.WIDE R224, R0.reuse, 0x4, R8 ;  /* 0x0000000400e07825 */ /* 0x040fe200078e0208 */
[----:B------:R1:W-:Y:S03]  /*50d40*/  @P6 STG.E [R2.64], R232 ;  /* 0x000000e802006986 */ /* 0x0003e6000c101904 */
[C---:B-1----:R-:W-:Y:S01]  /*50d50*/  IMAD.WIDE R2, R0.reuse, 0x4, R6 ;  /* 0x0000000400027825 */ /* 0x042fe200078e0206 */
[----:B------:R-:W3:Y:S01]  /*50d60*/  LDL.LU R232, [R1+0xa38] ;  /* 0x000a380001e87983 */ /* 0x000ee20000300800 */
[----:B------:R-:W-:-:S03]  /*50d70*/  IADD3 R0, R0, c[0x0][0x198], RZ ;  /* 0x0000660000007a10 */ /* 0x000fc60007ffe0ff */
[----:B------:R-:W3:Y:S01]  /*50d80*/  LDL.LU R244, [R1+0x648] ;  /* 0x0006480001f47983 */ /* 0x000ee20000300800 */
[----:B------:R-:W-:-:S03]  /*50d90*/  ISETP.LT.AND P5, PT, R143, c[0x0][0x178], !P1 ;  /* 0x00005e008f007a0c */ /* 0x000fc60004fa1270 */
[----:B----4-:R-:W-:Y:S04]  /*50da0*/  @P4 STG.E [R226.64], R243 ;  /* 0x000000f3e2004986 */ /* 0x010fe8000c101904 */
[----:B--2---:R1:W-:Y:S04]  /*50db0*/  @P3 STG.E [R224.64], R242 ;  /* 0x000000f2e0003986 */ /* 0x0043e8000c101904 */
[----:B------:R2:W-:Y:S01]  /*50dc0*/  @P2 STG.E [R2.64], R239 ;  /* 0x000000ef02002986 */ /* 0x0005e2000c101904 */
[----:B------:R-:W-:-:S03]  /*50dd0*/  ISETP.LT.AND P3, PT, R159, c[0x0][0x178], !P1 ;  /* 0x00005e009f007a0c */ /* 0x000fc60004f61270 */
[----:B-1----:R-:W4:Y:S01]  /*50de0*/  LDL.LU R242, [R1+0x3f8] ;  /* 0x0003f80001f27983 */ /* 0x002f220000300800 */
[----:B--2---:R-:W-:-:S03]  /*50df0*/  IMAD.WIDE R2, R0, 0x4, R216 ;  /* 0x0000000400027825 */ /* 0x004fc600078e02d8 */
[----:B------:R-:W2:Y:S01]  /*50e00*/  LDL.LU R243, [R1+0x64c] ;  /* 0x00064c0001f37983 */ /* 0x000ea20000300800 */
[----:B------:R-:W-:Y:S02]  /*50e10*/  ISETP.LT.AND P4, PT, R111, c[0x0][0x178], !P1 ;  /* 0x00005e006f007a0c */ /* 0x000fe40004f81270 */
[----:B------:R-:W-:Y:S01]  /*50e20*/  IADD3 R224, R110, 0x3f, RZ ;  /* 0x0000003f6ee07810 */ /* 0x000fe20007ffe0ff */
[----:B------:R-:W-:Y:S01]  /*50e30*/  IMAD.WIDE R226, R0, 0x4, R222 ;  /* 0x0000000400e27825 */ /* 0x000fe200078e02de */
[----:B---3--:R1:W-:Y:S02]  /*50e40*/  @P0 STG.E [R2.64], R241 ;  /* 0x000000f102000986 */ /* 0x0083e4000c101904 */
[----:B------:R-:W-:Y:S02]  /*50e50*/  ISETP.GE.AND P0, PT, R224, c[0x0][0x17c], PT ;  /* 0x00005f00e0007a0c */ /* 0x000fe40003f06270 */
[----:B-1----:R-:W3:Y:S01]  /*50e60*/  LDL.LU R241, [R1+0xd0c] ;  /* 0x000d0c0001f17983 */ /* 0x002ee20000300800 */
[----:B------:R-:W-:-:S04]  /*50e70*/  IMAD.WIDE R2, R0, 0x4, R4 ;  /* 0x0000000400027825 */ /* 0x000fc800078e0204 */
[----:B------:R-:W-:Y:S01]  /*50e80*/  IMAD.WIDE R224, R0, 0x4, R220 ;  /* 0x0000000400e07825 */ /* 0x000fe200078e02dc */
[----:B------:R1:W-:Y:S04]  /*50e90*/  @P3 STG.E [R226.64], R234 ;  /* 0x000000eae2003986 */ /* 0x0003e8000c101904 */
[----:B------:R1:W-:Y:S04]  /*50ea0*/  @P4 STG.E [R2.64], R245 ;  /* 0x000000f502004986 */ /* 0x0003e8000c101904 */
[----:B-1----:R-:W2:Y:S04]  /*50eb0*/  LDL.LU R234, [R1+0xcbc] ;  /* 0x000cbc0001ea7983 */ /* 0x002ea80000300800 */
[----:B------:R1:W-:Y:S04]  /*50ec0*/  @P5 STG.E [R224.64], R240 ;  /* 0x000000f0e0005986 */ /* 0x0003e8000c101904 */
[----:B------:R-:W2:Y:S04]  /*50ed0*/  LDL.LU R245, [R1+0xcac] ;  /* 0x000cac0001f57983 */ /* 0x000ea80000300800 */
[----:B-1----:R-:W2:Y:S01]  /*50ee0*/  LDL.LU R240, [R1+0xc7c] ;  /* 0x000c7c0001f07983 */ /* 0x002ea20000300800 */
[----:B------:R-:W-:-:S02]  /*50ef0*/  ISETP.LT.AND P6, PT, R127, c[0x0][0x178], !P1 ;  /* 0x00005e007f007a0c */ /* 0x000fc40004fc1270 */
[----:B------:R-:W-:Y:S01]  /*50f00*/  ISETP.LT.AND P2, PT, R252, c[0x0][0x178], !P1 ;  /* 0x00005e00fc007a0c */ /* 0x000fe20004f41270 */
[----:B------:R-:W-:Y:S01]  /*50f10*/  IMAD.WIDE R226, R0, 0x4, R218 ;  /* 0x0000000400e27825 */ /* 0x000fe200078e02da */
[----:B------:R-:W-:Y:S02]  /*50f20*/  ISETP.LT.AND P3, PT, R231, c[0x0][0x178], !P1 ;  /* 0x00005e00e7007a0c */ /* 0x000fe40004f61270 */
[----:B------:R-:W-:Y:S01]  /*50f30*/  ISETP.LT.AND P1, PT, R230, c[0x0][0x178], !P1 ;  /* 0x00005e00e6007a0c */ /* 0x000fe20004f21270 */
[----:B------:R-:W-:-:S06]  /*50f40*/  IMAD.WIDE R2, R0, 0x4, R10 ;  /* 0x0000000400027825 */ /* 0x000fcc00078e020a */
[----:B------:R1:W-:Y:S01]  /*50f50*/  @P6 STG.E [R226.64], R233 ;  /* 0x000000e9e2006986 */ /* 0x0003e2000c101904 */
[----:B------:R-:W-:Y:S01]  /*50f60*/  ISETP.LT.AND P6, PT, R179, c[0x0][0x178], !P0 ;  /* 0x00005e00b3007a0c */ /* 0x000fe200047c1270 */
[C---:B------:R-:W-:Y:S02]  /*50f70*/  IMAD.WIDE R228, R0.reuse, 0x4, R6 ;  /* 0x0000000400e47825 */ /* 0x040fe400078e0206 */
[----:B------:R1:W-:Y:S02]  /*50f80*/  @P2 STG.E [R2.64], R232 ;  /* 0x000000e802002986 */ /* 0x0003e4000c101904 */
[C---:B-1----:R-:W-:Y:S02]  /*50f90*/  IMAD.WIDE R226, R0.reuse, 0x4, R8 ;  /* 0x0000000400e27825 */ /* 0x042fe400078e0208 */
[----:B------:R-:W2:Y:S01]  /*50fa0*/  LDL.LU R232, [R1+0xc6c] ;  /* 0x000c6c0001e87983 */ /* 0x000ea20000300800 */
[----:B------:R-:W-:-:S03]  /*50fb0*/  IADD3 R2, R0, c[0x0][0x198], RZ ;  /* 0x0000660000027a10 */ /* 0x000fc60007ffe0ff */
[----:B------:R-:W2:Y:S02]  /*50fc0*/  LDL.LU R233, [R1+0xa3c] ;  /* 0x000a3c0001e97983 */ /* 0x000ea40000300800 */
[C---:B------:R-:W-:Y:S02]  /*50fd0*/  IMAD.WIDE R224, R2.reuse, 0x4, R216 ;  /* 0x0000000402e07825 */ /* 0x040fe400078e02d8 */
[----:B------:R1:W-:Y:S01]  /*50fe0*/  @P3 STG.E [R226.64], R244 ;  /* 0x000000f4e2003986 */ /* 0x0003e2000c101904 */
[----:B------:R-:W-:Y:S02]  /*50ff0*/  ISETP.LT.AND P4, PT, R159, c[0x0][0x178], !P0 ;  /* 0x00005e009f007a0c */ /* 0x000fe40004781270 */
[----:B------:R-:W-:Y:S02]  /*51000*/  ISETP.LT.AND P5, PT, R111, c[0x0][0x178], !P0 ;  /* 0x00005e006f007a0c */ /* 0x000fe400047a1270 */
[----:B------:R-:W-:Y:S01]  /*51010*/  ISETP.LT.AND P2, PT, R143, c[0x0][0x178], !P0 ;  /* 0x00005e008f007a0c */ /* 0x000fe20004741270 */
[C---:B-1----:R-:W-:Y:S01]  /*51020*/  IMAD.WIDE R226, R2.reuse, 0x4, R222 ;  /* 0x0000000402e27825 */ /* 0x042fe200078e02de */
[----:B----4-:R1:W-:Y:S04]  /*51030*/  @P1 STG.E [R228.64], R242 ;  /* 0x000000f2e4001986 */ /* 0x0103e8000c101904 */
[----:B-1----:R-:W4:Y:S04]  /*51040*/  LDL.LU R242, [R1+0x3fc] ;  /* 0x0003fc0001f27983 */ /* 0x002f280000300800 */
[----:B------:R-:W4:Y:S01]  /*51050*/  LDL.LU R244, [R1+0xad0] ;  /* 0x000ad00001f47983 */ /* 0x000f220000300800 */
[----:B------:R-:W-:-:S03]  /*51060*/  IMAD.WIDE R228, R2, 0x4, R220 ;  /* 0x0000000402e47825 */ /* 0x000fc600078e02dc */
[----:B---3--:R1:W-:Y:S04]  /*51070*/  @P6 STG.E [R224.64], R241 ;  /* 0x000000f1e0006986 */ /* 0x0083e8000c101904 */
[----:B-1----:R-:W3:Y:S01]  /*51080*/  LDL.LU R241, [R1+0x730] ;  /* 0x0007300001f17983 */ /* 0x002ee20000300800 */
[----:B------:R-:W-:-:S03]  /*51090*/  IMAD.WIDE R224, R2, 0x4, R4 ;  /* 0x0000000402e07825 */ /* 0x000fc600078e0204 */
[----:B------:R-:W3:Y:S04]  /*510a0*/  LDL.LU R235, [R1+0x480] ;  /* 0x0004800001eb7983 */ /* 0x000ee80000300800 */
[----:B--2---:R-:W-:Y:S04]  /*510b0*/  @P4 STG.E [R226.64], R234 ;  /* 0x000000eae2004986 */ /* 0x004fe8000c101904 */
[----:B------:R-:W-:Y:S04]  /*510c0*/  @P5 STG.E [R224.64], R245 ;  /* 0x000000f5e0005986 */ /* 0x000fe8000c101904 */
[----:B------:R1:W-:Y:S04]  /*510d0*/  @P2 STG.E [R228.64], R240 ;  /* 0x000000f0e4002986 */ /* 0x0003e8000c101904 */
[----:B-1----:R-:W3:Y:S01]  /*510e0*/  LDL.LU R240, [R1+0x2b0] ;  /* 0x0002b00001f07983 */ /* 0x002ee20000300800 */
[----:B------:R-:W-:-:S02]  /*510f0*/  ISETP.LT.AND P1, PT, R127, c[0x0][0x178], !P0 ;  /* 0x00005e007f007a0c */ /* 0x000fc40004721270 */
[----:B------:R-:W-:Y:S02]  /*51100*/  IADD3 R3, R110, 0x40, RZ ;  /* 0x000000406e037810 */ /* 0x000fe40007ffe0ff */
[----:B------:R-:W-:Y:S02]  /*51110*/  ISETP.LT.AND P6, PT, R252, c[0x0][0x178], !P0 ;  /* 0x00005e00fc007a0c */ /* 0x000fe400047c1270 */
[----:B------:R-:W-:Y:S02]  /*51120*/  ISETP.LT.AND P4, PT, R231, c[0x0][0x178], !P0 ;  /* 0x00005e00e7007a0c */ /* 0x000fe40004781270 */
[----:B------:R-:W-:Y:S01]  /*51130*/  ISETP.LT.AND P5, PT, R230, c[0x0][0x178], !P0 ;  /* 0x00005e00e6007a0c */ /* 0x000fe200047a1270 */
[C---:B------:R-:W-:Y:S01]  /*51140*/  IMAD.WIDE R228, R2.reuse, 0x4, R218 ;  /* 0x0000000402e47825 */ /* 0x040fe200078e02da */
[----:B------:R-:W-:Y:S02]  /*51150*/  ISETP.GE.AND P3, PT, R3, c[0x0][0x17c], PT ;  /* 0x00005f0003007a0c */ /* 0x000fe40003f66270 */
[C---:B------:R-:W-:Y:S01]  /*51160*/  IADD3 R0, R2.reuse, c[0x0][0x198], RZ ;  /* 0x0000660002007a10 */ /* 0x040fe20007ffe0ff */
[----:B------:R-:W-:Y:S01]  /*51170*/  IMAD.WIDE R226, R2, 0x4, R10 ;  /* 0x0000000402e27825 */ /* 0x000fe200078e020a */
[----:B------:R-:W-:-:S02]  /*51180*/  ISETP.LT.AND P0, PT, R179, c[0x0][0x178], !P3 ;  /* 0x00005e00b3007a0c */ /* 0x000fc40005f01270 */
[----:B------:R-:W-:Y:S01]  /*51190*/  ISETP.LT.AND P2, PT, R159, c[0x0][0x178], !P3 ;  /* 0x00005e009f007a0c */ /* 0x000fe20005f41270 */
[C---:B------:R-:W-:Y:S01]  /*511a0*/  IMAD.WIDE R224, R2.reuse, 0x4, R8 ;  /* 0x0000000402e07825 */ /* 0x040fe200078e0208 */
[----:B------:R1:W-:Y:S03]  /*511b0*/  @P1 STG.E [R228.64], R232 ;  /* 0x000000e8e4001986 */ /* 0x0003e6000c101904 */
[----:B------:R-:W-:Y:S01]  /*511c0*/  IMAD.WIDE R2, R2, 0x4, R6 ;  /* 0x0000000402027825 */ /* 0x000fe200078e0206 */
[----:B------:R1:W-:Y:S04]  /*511d0*/  @P6 STG.E [R226.64], R233 ;  /* 0x000000e9e2006986 */ /* 0x0003e8000c101904 */
[----:B------:R1:W-:Y:S04]  /*511e0*/  @P4 STG.E [R224.64], R243 ;  /* 0x000000f3e0004986 */ /* 0x0003e8000c101904 */
[----:B-1----:R-:W3:Y:S04]  /*511f0*/  LDL.LU R232, [R1+0x200] ;  /* 0x0002000001e87983 */ /* 0x002ee80000300800 */
[----:B------:R-:W3:Y:S01]  /*51200*/  LDL.LU R234, [R1+0x1e0] ;  /* 0x0001e00001ea7983 */ /* 0x000ee20000300800 */
[----:B------:R-:W-:-:S03]  /*51210*/  IMAD.WIDE R226, R0, 0x4, R222 ;  /* 0x0000000400e27825 */ /* 0x000fc600078e02de */
[----:B------:R-:W3:Y:S01]  /*51220*/  LDL.LU R245, [R1+0x160] ;  /* 0x0001600001f57983 */ /* 0x000ee20000300800 */
[C---:B------:R-:W-:Y:S01]  /*51230*/  IMAD.WIDE R224, R0.reuse, 0x4, R216 ;  /* 0x0000000400e07825 */ /* 0x040fe200078e02d8 */
[----:B------:R-:W-:Y:S02]  /*51240*/  ISETP.LT.AND P4, PT, R111, c[0x0][0x178], !P3 ;  /* 0x00005e006f007a0c */ /* 0x000fe40005f81270 */
[----:B------:R-:W-:Y:S01]  /*51250*/  ISETP.LT.AND P1, PT, R143, c[0x0][0x178], !P3 ;  /* 0x00005e008f007a0c */ /* 0x000fe20005f21270 */
[----:B----4-:R1:W-:Y:S04]  /*51260*/  @P5 STG.E [R2.64], R242 ;  /* 0x000000f202005986 */ /* 0x0103e8000c101904 */
[----:B------:R4:W-:Y:S04]  /*51270*/  @P0 STG.E [R224.64], R244 ;  /* 0x000000f4e0000986 */ /* 0x0009e8000c101904 */
[----:B-1----:R-:W2:Y:S04]  /*51280*/  LDL.LU R242, [R1+0x150] ;  /* 0x0001500001f27983 */ /* 0x002ea80000300800 */
[----:B------:R-:W2:Y:S04]  /*51290*/  LDL.LU R233, [R1+0x484] ;  /* 0x0004840001e97983 */ /* 0x000ea80000300800 */
[----:B------:R-:W2:Y:S01]  /*512a0*/  LDL.LU R243, [R1+0x1e4] ;  /* 0x0001e40001f37983 */ /* 0x000ea20000300800 */
[----:B----4-:R-:W-:-:S03]  /*512b0*/  IMAD.WIDE R224, R0, 0x4, R4 ;  /* 0x0000000400e07825 */ /* 0x010fc600078e0204 */
[----:B---3--:R1:W-:Y:S04]  /*512c0*/  @P2 STG.E [R226.64], R241 ;  /* 0x000000f1e2002986 */ /* 0x0083e8000c101904 */
[----:B-1----:R-:W3:Y:S01]  /*512d0*/  LDL.LU R241, [R1+0xad4] ;  /* 0x000ad40001f17983 */ /* 0x002ee20000300800 */
[----:B------:R-:W-:-:S03]  /*512e0*/  IMAD.WIDE R226, R0, 0x4, R220 ;  /* 0x0000000400e27825 */ /* 0x000fc600078e02dc */
[----:B------:R-:W4:Y:S04]  /*512f0*/  LDL.LU R244, [R1+0x734] ;  /* 0x0007340001f47983 */ /* 0x000f280000300800 */
[----:B------:R-:W-:Y:S04]  /*51300*/  @P4 STG.E [R224.64], R235 ;  /* 0x000000ebe0004986 */ /* 0x000fe8000c101904 */
[----:B------:R1:W-:Y:S04]  /*51310*/  @P1 STG.E [R226.64], R240 ;  /* 0x000000f0e2001986 */ /* 0x0003e8000c101904 */
[----:B-1----:R-:W4:Y:S01]  /*51320*/  LDL.LU R240, [R1+0x2b4] ;  /* 0x0002b40001f07983 */ /* 0x002f220000300800 */
[----:B------:R-:W-:-:S02]  /*51330*/  ISETP.LT.AND P6, PT, R127, c[0x0][0x178], !P3 ;  /* 0x00005e007f007a0c */ /* 0x000fc40005fc1270 */
[----:B------:R-:W-:Y:S02]  /*51340*/  IADD3 R2, R110, 0x41, RZ ;  /* 0x000000416e027810 */ /* 0x000fe40007ffe0ff */
[----:B------:R-:W-:Y:S02]  /*51350*/  ISETP.LT.AND P2, PT, R252, c[0x0][0x178], !P3 ;  /* 0x00005e00fc007a0c */ /* 0x000fe40005f41270 */
[----:B------:R-:W-:Y:S02]  /*51360*/  ISETP.LT.AND P5, PT, R231, c[0x0][0x178], !P3 ;  /* 0x00005e00e7007a0c */ /* 0x000fe40005fa1270 */
[----:B------:R-:W-:Y:S02]  /*51370*/  ISETP.LT.AND P3, PT, R230, c[0x0][0x178], !P3 ;  /* 0x00005e00e6007a0c */ /* 0x000fe40005f61270 */
[----:B------:R-:W-:Y:S01]  /*51380*/  ISETP.GE.AND P0, PT, R2, c[0x0][0x17c], PT ;  /* 0x00005f0002007a0c */ /* 0x000fe20003f06270 */
[----:B------:R-:W-:-:S03]  /*51390*/  IMAD.WIDE R2, R0, 0x4, R218 ;  /* 0x0000000400027825 */ /* 0x000fc600078e02da */
[----:B------:R-:W-:Y:S01]  /*513a0*/  ISETP.LT.AND P1, PT, R179, c[0x0][0x178], !P0 ;  /* 0x00005e00b3007a0c */ /* 0x000fe20004721270 */
[C---:B------:R-:W-:Y:S01]  /*513b0*/  IMAD.WIDE R224, R0.reuse, 0x4, R10 ;  /* 0x0000000400e07825 */ /* 0x040fe200078e020a */
[----:B------:R1:W-:Y:S03]  /*513c0*/  @P6 STG.E [R2.64], R232 ;  /* 0x000000e802006986 */ /* 0x0003e6000c101904 */
[C---:B------:R-:W-:Y:S01]  /*513d0*/  IMAD.WIDE R226, R0.reuse, 0x4, R8 ;  /* 0x0000000400e27825 */ /* 0x040fe200078e0208 */
[----:B------:R1:W-:Y:S04]  /*513e0*/  @P2 STG.E [R224.64], R234 ;  /* 0x000000eae0002986 */ /* 0x0003e8000c101904 */
[----:B------:R1:W-:Y:S02]  /*513f0*/  @P5 STG.E [R226.64], R245 ;  /* 0x000000f5e2005986 */ /* 0x0003e4000c101904 */
[----:B-1----:R-:W-:-:S02]  /*51400*/  IMAD.WIDE R2, R0, 0x4, R6 ;  /* 0x0000000400027825 */ /* 0x002fc400078e0206 */
[----:B------:R-:W4:Y:S01]  /*51410*/  LDL.LU R232, [R1+0x204] ;  /* 0x0002040001e87983 */ /* 0x000f220000300800 */
[----:B------:R-:W-:Y:S02]  /*51420*/  IADD3 R0, R0, c[0x0][0x198], RZ ;  /* 0x0000660000007a10 */ /* 0x000fe40007ffe0ff */
[----:B------:R-:W-:Y:S02]  /*51430*/  ISETP.LT.AND P2, PT, R159, c[0x0][0x178], !P0 ;  /* 0x00005e009f007a0c */ /* 0x000fe40004741270 */
[----:B------:R-:W-:Y:S02]  /*51440*/  ISETP.LT.AND P6, PT, R111, c[0x0][0x178], !P0 ;  /* 0x00005e006f007a0c */ /* 0x000fe400047c1270 */
[----:B------:R-:W-:Y:S02]  /*51450*/  ISETP.LT.AND P5, PT, R143, c[0x0][0x178], !P0 ;  /* 0x00005e008f007a0c */ /* 0x000fe400047a1270 */
[----:B------:R-:W-:Y:S01]  /*51460*/  IADD3 R224, R110, 0x42, RZ ;  /* 0x000000426ee07810 */ /* 0x000fe20007ffe0ff */
[C---:B------:R-:W-:Y:S01]  /*51470*/  IMAD.WIDE R226, R0.reuse, 0x4, R222 ;  /* 0x0000000400e27825 */ /* 0x040fe200078e02de */
[----:B--2---:R1:W-:Y:S03]  /*51480*/  @P3 STG.E [R2.64], R242 ;  /* 0x000000f202003986 */ /* 0x0043e6000c101904 */
[----:B-1----:R-:W-:Y:S01]  /*51490*/  IMAD.WIDE R2, R0, 0x4, R216 ;  /* 0x0000000400027825 */ /* 0x002fe200078e02d8 */
[----:B------:R-:W2:Y:S04]  /*514a0*/  LDL.LU R242, [R1+0x164] ;  /* 0x0001640001f27983 */ /* 0x000ea80000300800 */
[----:B---3--:R1:W-:Y:S01]  /*514b0*/  @P1 STG.E [R2.64], R241 ;  /* 0x000000f102001986 */ /* 0x0083e2000c101904 */
[----:B------:R-:W-:-:S03]  /*514c0*/  ISETP.GE.AND P1, PT, R224, c[0x0][0x17c], PT ;  /* 0x00005f00e0007a0c */ /* 0x000fc60003f26270 */
[----:B-1----:R-:W3:Y:S04]  /*514d0*/  LDL.LU R241, [R1+0x154] ;  /* 0x0001540001f17983 */ /* 0x002ee80000300800 */
[----:B------:R-:W3:Y:S01]  /*514e0*/  LDL.LU R245, [R1+0xc50] ;  /* 0x000c500001f57983 */ /* 0x000ee20000300800 */
[----:B------:R-:W-:-:S03]  /*514f0*/  IMAD.WIDE R2, R0, 0x4, R4 ;  /* 0x0000000400027825 */ /* 0x000fc600078e0204 */
[----:B----4-:R1:W-:Y:S01]  /*51500*/  @P2 STG.E [R226.64], R244 ;  /* 0x000000f4e2002986 */ /* 0x0103e2000c101904 */
[----:B------:R-:W-:-:S03]  /*51510*/  IMAD.WIDE R224, R0, 0x4, R220 ;  /* 0x0000000400e07825 */ /* 0x000fc600078e02dc */
[----:B------:R-:W-:Y:S04]  /*51520*/  @P6 STG.E [R2.64], R233 ;  /* 0x000000e902006986 */ /* 0x000fe8000c101904 */
[----:B------:R-:W4:Y:S04]  /*51530*/  LDL.LU R234, [R1+0x890] ;  /* 0x0008900001ea7983 */ /* 0x000f280000300800 */
[----:B-1----:R-:W4:Y:S04]  /*51540*/  LDL.LU R244, [R1+0x5c0] ;  /* 0x0005c00001f47983 */ /* 0x002f280000300800 */
[----:B------:R1:W-:Y:S04]  /*51550*/  @P5 STG.E [R224.64], R240 ;  /* 0x000000f0e0005986 */ /* 0x0003e8000c101904 */
[----:B-1----:R-:W4:Y:S01]  /*51560*/  LDL.LU R240, [R1+0x370] ;  /* 0x0003700001f07983 */ /* 0x002f220000300800 */
[----:B------:R-:W-:-:S02]  /*51570*/  ISETP.LT.AND P3, PT, R127, c[0x0][0x178], !P0 ;  /* 0x00005e007f007a0c */ /* 0x000fc40004761270 */
[----:B------:R-:W-:Y:S01]  /*51580*/  ISETP.LT.AND P4, PT, R252, c[0x0][0x178], !P0 ;  /* 0x00005e00fc007a0c */ /* 0x000fe20004781270 */
[C---:B------:R-:W-:Y:S01]  /*51590*/  IMAD.WIDE R226, R0.reuse, 0x4, R218 ;  /* 0x0000000400e27825 */ /* 0x040fe200078e02da */
[----:B------:R-:W-:Y:S01]  /*515a0*/  ISETP.LT.AND P2, PT, R231, c[0x0][0x178], !P0 ;  /* 0x00005e00e7007a0c */ /* 0x000fe20004741270 */
[----:B------:R-:W4:Y:S02]  /*515b0*/  LDL.LU R233, [R1+0x330] ;  /* 0x0003300001e97983 */ /* 0x000f240000300800 */
[----:B------:R-:W-:Y:S01]  /*515c0*/  IMAD.WIDE R2, R0, 0x4, R10 ;  /* 0x0000000400027825 */ /* 0x000fe200078e020a */
[----:B------:R-:W-:Y:S02]  /*515d0*/  ISETP.LT.AND P0, PT, R230, c[0x0][0x178], !P0 ;  /* 0x00005e00e6007a0c */ /* 0x000fe40004701270 */
[----:B------:R-:W-:Y:S01]  /*515e0*/  ISETP.LT.AND P6, PT, R179, c[0x0][0x178], !P1 ;  /* 0x00005e00b3007a0c */ /* 0x000fe20004fc1270 */
[C---:B------:R-:W-:Y:S02]  /*515f0*/  IMAD.WIDE R228, R0.reuse, 0x4, R6 ;  /* 0x0000000400e47825 */ /* 0x040fe400078e0206 */
[----:B------:R1:W-:Y:S04]  /*51600*/  @P3 STG.E [R226.64], R232 ;  /* 0x000000e8e2003986 */ /* 0x0003e8000c101904 */
[----:B------:R1:W-:Y:S04]  /*51610*/  @P4 STG.E [R2.64], R243 ;  /* 0x000000f302004986 */ /* 0x0003e8000c101904 */
[----:B-1----:R-:W4:Y:S01]  /*51620*/  LDL.LU R232, [R1+0x2d0] ;  /* 0x0002d00001e87983 */ /* 0x002f220000300800 */
[C---:B------:R-:W-:Y:S01]  /*51630*/  IMAD.WIDE R226, R0.reuse, 0x4, R8 ;  /* 0x0000000400e27825 */ /* 0x040fe200078e0208 */
[----:B------:R-:W-:-:S02]  /*51640*/  IADD3 R2, R0, c[0x0][0x198], RZ ;  /* 0x0000660000027a10 */ /* 0x000fc40007ffe0ff */
[----:B------:R-:W4:Y:S03]  /*51650*/  LDL.LU R243, [R1+0x210] ;  /* 0x0002100001f37983 */ /* 0x000f260000300800 */
[C---:B------:R-:W-:Y:S01]  /*51660*/  IMAD.WIDE R224, R2.reuse, 0x4, R216 ;  /* 0x0000000402e07825 */ /* 0x040fe200078e02d8 */
[----:B------:R-:W-:Y:S02]  /*51670*/  ISETP.LT.AND P4, PT, R159, c[0x0][0x178], !P1 ;  /* 0x00005e009f007a0c */ /* 0x000fe40004f81270 */
[----:B------:R-:W-:Y:S02]  /*51680*/  ISETP.LT.AND P5, PT, R111, c[0x0][0x178], !P1 ;  /* 0x00005e006f007a0c */ /* 0x000fe40004fa1270 */
[----:B------:R-:W-:Y:S01]  /*51690*/  ISETP.LT.AND P3, PT, R143, c[0x0][0x178], !P1 ;  /* 0x00005e008f007a0c */ /* 0x000fe20004f61270 */
[----:B--2---:R1:W-:Y:S04]  /*516a0*/  @P2 STG.E [R226.64], R242 ;  /* 0x000000f2e2002986 */ /* 0x0043e8000c101904 */
[----:B-1----:R-:W2:Y:S01]  /*516b0*/  LDL.LU R242, [R1+0x1f0] ;  /* 0x0001f00001f27983 */ /* 0x002ea20000300800 */
[----:B------:R-:W-:-:S03]  /*516c0*/  IMAD.WIDE R226, R2, 0x4, R222 ;  /* 0x0000000402e27825 */ /* 0x000fc600078e02de */
[----:B---3--:R1:W-:Y:S04]  /*516d0*/  @P0 STG.E [R228.64], R241 ;  /* 0x000000f1e4000986 */ /* 0x0083e8000c101904 */
[----:B------:R3:W-:Y:S04]  /*516e0*/  @P6 STG.E [R224.64], R245 ;  /* 0x000000f5e0006986 */ /* 0x0007e8000c101904 */
[----:B-1----:R-:W2:Y:S04]  /*516f0*/  LDL.LU R241, [R1+0x894] ;  /* 0x0008940001f17983 */ /* 0x002ea80000300800 */
[----:B---3--:R-:W3:Y:S01]  /*51700*/  LDL.LU R245, [R1+0xc54] ;  /* 0x000c540001f57983 */ /* 0x008ee20000300800 */
[----:B------:R-:W-:-:S04]  /*51710*/  IMAD.WIDE R224, R2, 0x4, R4 ;  /* 0x0000000402e07825 */ /* 0x000fc800078e0204 */
[----:B------:R-:W-:Y:S01]  /*51720*/  IMAD.WIDE R228, R2, 0x4, R220 ;  /* 0x0000000402e47825 */ /* 0x000fe200078e02dc */
[----:B----4-:R-:W-:Y:S04]  /*51730*/  @P4 STG.E [R226.64], R234 ;  /* 0x000000eae2004986 */ /* 0x010fe8000c101904 */
[----:B------:R1:W-:Y:S04]  /*51740*/  @P5 STG.E [R224.64], R244 ;  /* 0x000000f4e0005986 */ /* 0x0003e8000c101904 */
[----:B------:R4:W-:Y:S04]  /*51750*/  @P3 STG.E [R228.64], R240 ;  /* 0x000000f0e4003986 */ /* 0x0009e8000c101904 */
[----:B-1----:R-:W3:Y:S04]  /*51760*/  LDL.LU R244, [R1+0x5c4] ;  /* 0x0005c40001f47983 */ /* 0x002ee80000300800 */
[----:B----4-:R-:W4:Y:S01]  /*51770*/  LDL.LU R240, [R1+0x374] ;  /* 0x0003740001f07983 */ /* 0x010f220000300800 */
[----:B------:R-:W-:-:S02]  /*51780*/  ISETP.LT.AND P0, PT, R127, c[0x0][0x178], !P1 ;  /* 0x00005e007f007a0c */ /* 0x000fc40004f01270 */
[----:B------:R-:W-:Y:S02]  /*51790*/  ISETP.LT.AND P6, PT, R252, c[0x0][0x178], !P1 ;  /* 0x00005e00fc007a0c */ /* 0x000fe40004fc1270 */
[----:B------:R-:W-:Y:S02]  /*517a0*/  IADD3 R3, R110, 0x43, RZ ;  /* 0x000000436e037810 */ /* 0x000fe40007ffe0ff */
[----:B------:R-:W-:Y:S01]  /*517b0*/  ISETP.LT.AND P4, PT, R231, c[0x0][0x178], !P1 ;  /* 0x00005e00e7007a0c */ /* 0x000fe20004f81270 */
[----:B------:R-:W-:Y:S01]  /*517c0*/  IMAD.WIDE R228, R2, 0x4, R218 ;  /* 0x0000000402e47825 */ /* 0x000fe200078e02da */
[----:B------:R-:W-:Y:S02]  /*517d0*/  ISETP.LT.AND P5, PT, R230, c[0x0][0x178], !P1 ;  /* 0x00005e00e6007a0c */ /* 0x000fe40004fa1270 */
[----:B------:R-:W-:Y:S01]  /*517e0*/  ISETP.GE.AND P2, PT, R3, c[0x0][0x17c], PT ;  /* 0x00005f0003007a0c */ /* 0x000fe20003f46270 */
[C---:B------:R-:W-:Y:S01]  /*517f0*/  IMAD.WIDE R226, R2.reuse, 0x4, R10 ;  /* 0x0000000402e27825 */ /* 0x040fe200078e020a */
[C---:B------:R-:W-:Y:S01]  /*51800*/  IADD3 R0, R2.reuse, c[0x0][0x198], RZ ;  /* 0x0000660002007a10 */ /* 0x040fe20007ffe0ff */
[----:B------:R1:W-:Y:S01]  /*51810*/  @P0 STG.E [R228.64], R233 ;  /* 0x000000e9e4000986 */ /* 0x0003e2000c101904 */
[----:B------:R-:W-:Y:S01]  /*51820*/  ISETP.LT.AND P3, PT, R179, c[0x0][0x178], !P2 ;  /* 0x00005e00b3007a0c */ /* 0x000fe20005761270 */
[C---:B------:R-:W-:Y:S01]  /*51830*/  IMAD.WIDE R224, R2.reuse, 0x4, R8 ;  /* 0x0000000402e07825 */ /* 0x040fe200078e0208 */
[----:B------:R-:W-:Y:S01]  /*51840*/  ISETP.LT.AND P1, PT, R159, c[0x0][0x178], !P2 ;  /* 0x00005e009f007a0c */ /* 0x000fe20005721270 */
[----:B------:R1:W-:Y:S02]  /*51850*/  @P6 STG.E [R226.64], R232 ;  /* 0x000000e8e2006986 */ /* 0x0003e4000c101904 */
[----:B------:R-:W-:-:S02]  /*51860*/  IMAD.WIDE R2, R2, 0x4, R6 ;  /* 0x0000000402027825 */ /* 0x000fc400078e0206 */
[----:B-1----:R-:W4:Y:S04]  /*51870*/  LDL.LU R233, [R1+0x334] ;  /* 0x0003340001e97983 */ /* 0x002f280000300800 */
[----:B------:R-:W4:Y:S01]  /*51880*/  LDL.LU R232, [R1+0x2d4] ;  /* 0x0002d40001e87983 */ /* 0x000f220000300800 */
[----:B------:R-:W-:-:S03]  /*51890*/  IMAD.WIDE R226, R0, 0x4, R222 ;  /* 0x0000000400e27825 */ /* 0x000fc600078e02de */
[----:B------:R1:W-:Y:S01]  /*518a0*/  @P4 STG.E [R224.64], R243 ;  /* 0x000000f3e0004986 */ /* 0x0003e2000c101904 */
[----:B------:R-:W-:-:S03]  /*518b0*/  ISETP.LT.AND P4, PT, R111, c[0x0][0x178], !P2 ;  /* 0x00005e006f007a0c */ /* 0x000fc60005781270 */
[----:B-1----:R-:W4:Y:S01]  /*518c0*/  LDL.LU R243, [R1+0x214] ;  /* 0x0002140001f37983 */ /* 0x002f220000300800 */
[----:B------:R-:W-:-:S03]  /*518d0*/  IMAD.WIDE R224, R0, 0x4, R216 ;  /* 0x0000000400e07825 */ /* 0x000fc600078e02d8 */
[----:B--2---:R1:W-:Y:S01]  /*518e0*/  @P5 STG.E [R2.64], R242 ;  /* 0x000000f202005986 */ /* 0x0043e2000c101904 */
[----:B------:R-:W-:-:S03]  /*518f0*/  ISETP.LT.AND P5, PT, R143, c[0x0][0x178], !P2 ;  /* 0x00005e008f007a0c */ /* 0x000fc600057a1270 */
[----:B-1----:R-:W2:Y:S04]  /*51900*/  LDL.LU R242, [R1+0x1f4] ;  /* 0x0001f40001f27983 */ /* 0x002ea80000300800 */
[----:B---3--:R-:W-:Y:S04]  /*51910*/  @P3 STG.E [R224.64], R245 ;  /* 0x000000f5e0003986 */ /* 0x008fe8000c101904 */
[----:B------:R1:W-:Y:S04]  /*51920*/  @P1 STG.E [R226.64], R241 ;  /* 0x000000f1e2001986 */ /* 0x0003e8000c101904 */
[----:B-1----:R-:W3:Y:S01]  /*51930*/  LDL.LU R241, [R1+0xd30] ;  /* 0x000d300001f17983 */ /* 0x002ee20000300800 */
[----:B------:R-:W-:-:S03]  /*51940*/  IMAD.WIDE R224, R0, 0x4, R4 ;  /* 0x0000000400e07825 */ /* 0x000fc600078e0204 */
[----:B------:R-:W3:Y:S01]  /*51950*/  LDL.LU R234, [R1+0xd10] ;  /* 0x000d100001ea7983 */ /* 0x000ee20000300800 */
[----:B------:R-:W-:-:S03]  /*51960*/  IMAD.WIDE R226, R0, 0x4, R220 ;  /* 0x0000000400e27825 */ /* 0x000fc600078e02dc */
[----:B------:R-:W-:Y:S04]  /*51970*/  @P4 STG.E [R224.64], R244 ;  /* 0x000000f4e0004986 */ /* 0x000fe8000c101904 */
[----:B------:R-:W3:Y:S04]  /*51980*/  LDL.LU R245, [R1+0xa80] ;  /* 0x000a800001f57983 */ /* 0x000ee80000300800 */
[----:B----4-:R1:W-:Y:S04]  /*51990*/  @P5 STG.E [R226.64], R240 ;  /* 0x000000f0e2005986 */ /* 0x0103e8000c101904 */
[----:B-1----:R-:W4:Y:S01]  /*519a0*/  LDL.LU R240, [R1+0x6c0] ;  /* 0x0006c00001f07983 */ /* 0x002f220000300800 */
[----:B------:R-:W-:-:S02]  /*519b0*/  ISETP.LT.AND P6, PT, R127, c[0x0][0x178], !P2 ;  /* 0x00005e007f007a0c */ /* 0x000fc400057c1270 */
[----:B------:R-:W-:Y:S02]  /*519c0*/  ISETP.LT.AND P1, PT, R252, c[0x0][0x178], !P2 ;  /* 0x00005e00fc007a0c */ /* 0x000fe40005721270 */
[----:B------:R-:W-:Y:S02]  /*519d0*/  IADD3 R2, R110, 0x44, RZ ;  /* 0x000000446e027810 */ /* 0x000fe40007ffe0ff */
[----:B------:R-:W-:Y:S02]  /*519e0*/  ISETP.LT.AND P3, PT, R231, c[0x0][0x178], !P2 ;  /* 0x00005e00e7007a0c */ /* 0x000fe40005761270 */
[----:B------:R-:W-:Y:S01]  /*519f0*/  ISETP.GE.AND P0, PT, R2, c[0x0][0x17c], PT ;  /* 0x00005f0002007a0c */ /* 0x000fe20003f06270 */
[----:B------:R-:W-:Y:S01]  /*51a00*/  IMAD.WIDE R2, R0, 0x4, R218 ;  /* 0x0000000400027825 */ /* 0x000fe200078e02da */
[----:B------:R-:W-:-:S03]  /*51a10*/  ISETP.LT.AND P2, PT, R230, c[0x0][0x178], !P2 ;  /* 0x00005e00e6007a0c */ /* 0x000fc60005741270 */
[C---:B------:R-:W-:Y:S01]  /*51a20*/  IMAD.WIDE R224, R0.reuse, 0x4, R10 ;  /* 0x0000000400e07825 */ /* 0x040fe200078e020a */
[----:B------:R1:W-:Y:S01]  /*51a30*/  @P6 STG.E [R2.64], R233 ;  /* 0x000000e902006986 */ /* 0x0003e2000c101904 */
[----:B------:R-:W-:Y:S02]  /*51a40*/  ISETP.LT.AND P4, PT, R179, c[0x0][0x178], !P0 ;  /* 0x00005e00b3007a0c */ /* 0x000fe40004781270 */
[C---:B------:R-:W-:Y:S01]  /*51a50*/  IMAD.WIDE R226, R0.reuse, 0x4, R8 ;  /* 0x0000000400e27825 */ /* 0x040fe200078e0208 */
[----:B------:R1:W-:Y:S04]  /*51a60*/  @P1 STG.E [R224.64], R232 ;  /* 0x000000e8e0001986 */ /* 0x0003e8000c101904 */
[----:B-1----:R-:W4:Y:S01]  /*51a70*/  LDL.LU R233, [R1+0x490] ;  /* 0x0004900001e97983 */ /* 0x002f220000300800 */
[C---:B------:R-:W-:Y:S01]  /*51a80*/  IMAD.WIDE R2, R0.reuse, 0x4, R6 ;  /* 0x0000000400027825 */ /* 0x040fe200078e0206 */
[----:B------:R-:W-:-:S02]  /*51a90*/  IADD3 R0, R0, c[0x0][0x198], RZ ;  /* 0x0000660000007a10 */ /* 0x000fc40007ffe0ff */
[----:B------:R-:W4:Y:S04]  /*51aa0*/  LDL.LU R232, [R1+0x360] ;  /* 0x0003600001e87983 */ /* 0x000f280000300800 */
[----:B------:R1:W-:Y:S04]  /*51ab0*/  @P3 STG.E [R226.64], R243 ;  /* 0x000000f3e2003986 */ /* 0x0003e8000c101904 */
[----:B------:R-:W4:Y:S01]  /*51ac0*/  LDL.LU R244, [R1+0x2e0] ;  /* 0x0002e00001f47983 */ /* 0x000f220000300800 */
[----:B------:R-:W-:Y:S02]  /*51ad0*/  ISETP.LT.AND P1, PT, R159, c[0x0][0x178], !P0 ;  /* 0x00005e009f007a0c */ /* 0x000fe40004721270 */
[----:B------:R-:W-:-:S02]  /*51ae0*/  ISETP.LT.AND P6, PT, R111, c[0x0][0x178], !P0 ;  /* 0x00005e006f007a0c */ /* 0x000fc400047c1270 */
[----:B------:R-:W-:Y:S02]  /*51af0*/  ISETP.LT.AND P5, PT, R143, c[0x0][0x178], !P0 ;  /* 0x00005e008f007a0c */ /* 0x000fe400047a1270 */
[----:B------:R-:W-:Y:S01]  /*51b00*/  IADD3 R224, R110, 0x45, RZ ;  /* 0x000000456ee07810 */ /* 0x000fe20007ffe0ff */
[C---:B-1----:R-:W-:Y:S01]  /*51b10*/  IMAD.WIDE R226, R0.reuse, 0x4, R222 ;  /* 0x0000000400e27825 */ /* 0x042fe200078e02de */
[----:B--2---:R1:W-:Y:S04]  /*51b20*/  @P2 STG.E [R2.64], R242 ;  /* 0x000000f202002986 */ /* 0x0043e8000c101904 */
[----:B-1----:R-:W2:Y:S01]  /*51b30*/  LDL.LU R242, [R1+0x220] ;  /* 0x0002200001f27983 */ /* 0x002ea20000300800 */
[----:B------:R-:W-:-:S03]  /*51b40*/  IMAD.WIDE R2, R0, 0x4, R216 ;  /* 0x0000000400027825 */ /* 0x000fc600078e02d8 */
[----:B------:R-:W2:Y:S04]  /*51b50*/  LDL.LU R243, [R1+0x2e4] ;  /* 0x0002e40001f37983 */ /* 0x000ea80000300800 */
[----:B---3--:R1:W-:Y:S01]  /*51b60*/  @P4 STG.E [R2.64], R241 ;  /* 0x000000f102004986 */ /* 0x0083e2000c101904 */
[----:B------:R-:W-:Y:S01]  /*51b70*/  ISETP.GE.AND P4, PT, R224, c[0x0][0x17c], PT ;  /* 0x00005f00e0007a0c */ /* 0x000fe20003f86270 */
[C---:B------:R-:W-:Y:S02]  /*51b80*/  IMAD.WIDE R224, R0.reuse, 0x4, R220 ;  /* 0x0000000400e07825 */ /* 0x040fe400078e02dc */
[----:B-1----:R-:W3:Y:S02]  /*51b90*/  LDL.LU R241, [R1+0xd34] ;  /* 0x000d340001f17983 */ /* 0x002ee40000300800 */
[----:B------:R-:W-:-:S02]  /*51ba0*/  IMAD.WIDE R2, R0, 0x4, R4 ;  /* 0x0000000400027825 */ /* 0x000fc400078e0204 */
[----:B------:R1:W-:Y:S04]  /*51bb0*/  @P1 STG.E [R226.64], R234 ;  /* 0x000000eae2001986 */ /* 0x0003e8000c101904 */
[----:B------:R4:W-:Y:S04]  /*51bc0*/  @P6 STG.E [R2.64], R245 ;  /* 0x000000f502006986 */ /* 0x0009e8000c101904 */
[----:B-1----:R-:W3:Y:S04]  /*51bd0*/  LDL.LU R234, [R1+0xd14] ;  /* 0x000d140001ea7983 */ /* 0x002ee80000300800 */
[----:B----4-:R1:W-:Y:S04]  /*51be0*/  @P5 STG.E [R224.64], R240 ;  /* 0x000000f0e0005986 */ /* 0x0103e8000c101904 */
[----:B------:R-:W4:Y:S04]  /*51bf0*/  LDL.LU R245, [R1+0xa84] ;  /* 0x000a840001f57983 */ /* 0x000f280000300800 */
[----:B-1----:R-:W4:Y:S01]  /*51c00*/  LDL.LU R240, [R1+0x6c4] ;  /* 0x0006c40001f07983 */ /* 0x002f220000300800 */
        /* <DEDUP_REMOVED lines=8> */
[----:B------:R-:W-:-:S03]  /*51c90*/  IMAD.WIDE R228, R0, 0x4, R6 ;  /* 0x0000000400e47825 */ /* 0x000fc600078e0206 */
[----:B------:R1:W-:Y:S02]  /*51ca0*/  @P2 STG.E [R2.64], R232 ;  /* 0x000000e802002986 */ /* 0x0003e4000c101904 */
[C---:B-1----:R-:W-:Y:S02]  /*51cb0*/  IMAD.WIDE R226, R0.reuse, 0x4, R8 ;  /* 0x0000000400e27825 */ /* 0x042fe400078e0208 */
[----:B------:R-:W4:Y:S01]  /*51cc0*/  LDL.LU R232, [R1+0x494] ;  /* 0x0004940001e87983 */ /* 0x000f220000300800 */
[----:B------:R-:W-:-:S03]  /*51cd0*/  IADD3 R2, R0, c[0x0][0x198], RZ ;  /* 0x0000660000027a10 */ /* 0x000fc60007ffe0ff */
[----:B------:R-:W4:Y:S02]  /*51ce0*/  LDL.LU R233, [R1+0x364] ;  /* 0x0003640001e97983 */ /* 0x000f240000300800 */
[C---:B------:R-:W-:Y:S02]  /*51cf0*/  IMAD.WIDE R224, R2.reuse, 0x4, R216 ;  /* 0x0000000402e07825 */ /* 0x040fe400078e02d8 */
[----:B------:R1:W-:Y:S01]  /*51d00*/  @P1 STG.E [R226.64], R244 ;  /* 0x000000f4e2001986 */ /* 0x0003e2000c101904 */
[----:B------:R-:W-:Y:S02]  /*51d10*/  ISETP.LT.AND P3, PT, R159, c[0x0][0x178], !P4 ;  /* 0x00005e009f007a0c */ /* 0x000fe40006761270 */
[----:B------:R-:W-:Y:S02]  /*51d20*/  ISETP.LT.AND P5, PT, R111, c[0x0][0x178], !P4 ;  /* 0x00005e006f007a0c */ /* 0x000fe400067a1270 */
[----:B------:R-:W-:Y:S01]  /*51d30*/  ISETP.LT.AND P2, PT, R143, c[0x0][0x178], !P4 ;  /* 0x00005e008f007a0c */ /* 0x000fe20006741270 */
[C---:B-1----:R-:W-:Y:S01]  /*51d40*/  IMAD.WIDE R226, R2.reuse, 0x4, R222 ;  /* 0x0000000402e27825 */ /* 0x042fe200078e02de */
[----:B--2---:R1:W-:Y:S04]  /*51d50*/  @P0 STG.E [R228.64], R242 ;  /* 0x000000f2e4000986 */ /* 0x0043e8000c101904 */
[----:B-1----:R-:W2:Y:S04]  /*51d60*/  LDL.LU R242, [R1+0x224] ;  /* 0x0002240001f27983 */ /* 0x002ea80000300800 */
[----:B------:R-:W2:Y:S01]  /*51d70*/  LDL.LU R244, [R1+0xd80] ;  /* 0x000d800001f47983 */ /* 0x000ea20000300800 */
[----:B------:R-:W-:-:S03]  /*51d80*/  IMAD.WIDE R228, R2, 0x4, R220 ;  /* 0x0000000402e47825 */ /* 0x000fc600078e02dc */
[----:B---3--:R1:W-:Y:S04]  /*51d90*/  @P6 STG.E [R224.64], R241 ;  /* 0x000000f1e0006986 */ /* 0x0083e8000c101904 */
[----:B-1----:R-:W3:Y:S01]  /*51da0*/  LDL.LU R241, [R1+0xd60] ;  /* 0x000d600001f17983 */ /* 0x002ee20000300800 */
[----:B------:R-:W-:-:S03]  /*51db0*/  IMAD.WIDE R224, R2, 0x4, R4 ;  /* 0x0000000402e07825 */ /* 0x000fc600078e0204 */
[----:B------:R-:W-:Y:S04]  /*51dc0*/  @P3 STG.E [R226.64], R234 ;  /* 0x000000eae2003986 */ /* 0x000fe8000c101904 */
[----:B------:R-:W3:Y:S04]  /*51dd0*/  LDL.LU R235, [R1+0xd50] ;  /* 0x000d500001eb7983 */ /* 0x000ee80000300800 */
[----:B----4-:R-:W-:Y:S04]  /*51de0*/  @P5 STG.E [R224.64], R245 ;  /* 0x000000f5e0005986 */ /* 0x010fe8000c101904 */
        /* <DEDUP_REMOVED lines=22> */
[----:B------:R-:W-:Y:S01]  /*51f50*/  IMAD.WIDE R224, R0, 0x4, R216 ;  /* 0x0000000400e07825 */ /* 0x000fe200078e02d8 */
[----:B------:R-:W-:Y:S02]  /*51f60*/  ISETP.LT.AND P3, PT, R111, c[0x0][0x178], !P1 ;  /* 0x00005e006f007a0c */ /* 0x000fe40004f61270 */
[----:B--2---:R1:W-:Y:S01]  /*51f70*/  @P5 STG.E [R2.64], R242 ;  /* 0x000000f202005986 */ /* 0x0043e2000c101904 */
[----:B------:R-:W-:-:S03]  /*51f80*/  ISETP.LT.AND P5, PT, R143, c[0x0][0x178], !P1 ;  /* 0x00005e008f007a0c */ /* 0x000fc60004fa1270 */
[----:B------:R2:W-:Y:S04]  /*51f90*/  @P4 STG.E [R224.64], R244 ;  /* 0x000000f4e0004986 */ /* 0x0005e8000c101904 */
[----:B-1----:R-:W4:Y:S04]  /*51fa0*/  LDL.LU R242, [R1+0x440] ;  /* 0x0004400001f27983 */ /* 0x002f280000300800 */
[----:B------:R-:W4:Y:S04]  /*51fb0*/  LDL.LU R233, [R1+0xd54] ;  /* 0x000d540001e97983 */ /* 0x000f280000300800 */
[----:B------:R-:W4:Y:S01]  /*51fc0*/  LDL.LU R243, [R1+0x8e4] ;  /* 0x0008e40001f37983 */ /* 0x000f220000300800 */
[----:B--2---:R-:W-:-:S03]  /*51fd0*/  IMAD.WIDE R224, R0, 0x4, R4 ;  /* 0x0000000400e07825 */ /* 0x004fc600078e0204 */
[----:B---3--:R1:W-:Y:S04]  /*51fe0*/  @P2 STG.E [R226.64], R241 ;  /* 0x000000f1e2002986 */ /* 0x0083e8000c101904 */
[----:B-1----:R-:W2:Y:S01]  /*51ff0*/  LDL.LU R241, [R1+0xd84] ;  /* 0x000d840001f17983 */ /* 0x002ea20000300800 */
[----:B------:R-:W-:-:S03]  /*52000*/  IMAD.WIDE R226, R0, 0x4, R220 ;  /* 0x0000000400e27825 */ /* 0x000fc600078e02dc */
[----:B------:R-:W3:Y:S04]  /*52010*/  LDL.LU R244, [R1+0xd64] ;  /* 0x000d640001f47983 */ /* 0x000ee80000300800 */
[----:B------:R-:W-:Y:S04]  /*52020*/  @P3 STG.E [R224.64], R235 ;  /* 0x000000ebe0003986 */ /* 0x000fe8000c101904 */
[----:B------:R1:W-:Y:S04]  /*52030*/  @P5 STG.E [R226.64], R240 ;  /* 0x000000f0e2005986 */ /* 0x0003e8000c101904 */
[----:B-1----:R-:W3:Y:S01]  /*52040*/  LDL.LU R240, [R1+0xd24] ;  /* 0x000d240001f07983 */ /* 0x002ee20000300800 */
        /* <DEDUP_REMOVED lines=14> */
[----:B------:R-:W3:Y:S01]  /*52130*/  LDL.LU R232, [R1+0xc84] ;  /* 0x000c840001e87983 */ /* 0x000ee20000300800 */
[----:B------:R-:W-:Y:S02]  /*52140*/  IADD3 R0, R0, c[0x0][0x198], RZ ;  /* 0x0000660000007a10 */ /* 0x000fe40007ffe0ff */
[----:B------:R-:W-:Y:S02]  /*52150*/  ISETP.LT.AND P2, PT, R159, c[0x0][0x178], !P0 ;  /* 0x00005e009f007a0c */ /* 0x000fe40004741270 */
[----:B------:R-:W-:Y:S02]  /*52160*/  ISETP.LT.AND P6, PT, R111, c[0x0][0x178], !P0 ;  /* 0x00005e006f007a0c */ /* 0x000fe400047c1270 */
[----:B------:R-:W-:Y:S02]  /*52170*/  ISETP.LT.AND P5, PT, R143, c[0x0][0x178], !P0 ;  /* 0x00005e008f007a0c */ /* 0x000fe400047a1270 */
[----:B------:R-:W-:Y:S01]  /*52180*/  IADD3 R224, R110, 0x48, RZ ;  /* 0x000000486ee07810 */ /* 0x000fe20007ffe0ff */
[C---:B------:R-:W-:Y:S01]  /*52190*/  IMAD.WIDE R226, R0.reuse, 0x4, R222 ;  /* 0x0000000400e27825 */ /* 0x040fe200078e02de */
[----:B----4-:R1:W-:Y:S03]  /*521a0*/  @P1 STG.E [R2.64], R242 ;  /* 0x000000f202001986 */ /* 0x0103e6000c101904 */
[----:B-1----:R-:W-:Y:S01]  /*521b0*/  IMAD.WIDE R2, R0, 0x4, R216 ;  /* 0x0000000400027825 */ /* 0x002fe200078e02d8 */
[----:B------:R-:W4:Y:S04]  /*521c0*/  LDL.LU R242, [R1+0x5d4] ;  /* 0x0005d40001f27983 */ /* 0x000f280000300800 */
[----:B--2---:R1:W-:Y:S01]  /*521d0*/  @P3 STG.E [R2.64], R241 ;  /* 0x000000f102003986 */ /* 0x0043e2000c101904 */
[----:B------:R-:W-:Y:S01]  /*521e0*/  ISETP.GE.AND P3, PT, R224, c[0x0][0x17c], PT ;  /* 0x00005f00e0007a0c */ /* 0x000fe20003f66270 */
[----:B------:R-:W-:-:S02]  /*521f0*/  IMAD.WIDE R224, R0, 0x4, R220 ;  /* 0x0000000400e07825 */ /* 0x000fc400078e02dc */
[----:B-1----:R-:W2:Y:S04]  /*52200*/  LDL.LU R241, [R1+0x444] ;  /* 0x0004440001f17983 */ /* 0x002ea80000300800 */
[----:B------:R-:W2:Y:S01]  /*52210*/  LDL.LU R245, [R1+0xad8] ;  /* 0x000ad80001f57983 */ /* 0x000ea20000300800 */
[----:B------:R-:W-:-:S03]  /*52220*/  IMAD.WIDE R2, R0, 0x4, R4 ;  /* 0x0000000400027825 */ /* 0x000fc600078e0204 */
[----:B---3--:R1:W-:Y:S04]  /*52230*/  @P2 STG.E [R226.64], R244 ;  /* 0x000000f4e2002986 */ /* 0x0083e8000c101904 */
[----:B------:R-:W-:Y:S04]  /*52240*/  @P6 STG.E [R2.64], R233 ;  /* 0x000000e902006986 */ /* 0x000fe8000c101904 */
[----:B------:R-:W3:Y:S04]  /*52250*/  LDL.LU R234, [R1+0x738] ;  /* 0x0007380001ea7983 */ /* 0x000ee80000300800 */
[----:B------:R1:W-:Y:S04]  /*52260*/  @P5 STG.E [R224.64], R240 ;  /* 0x000000f0e0005986 */ /* 0x0003e8000c101904 */
[----:B-1----:R-:W3:Y:S04]  /*52270*/  LDL.LU R244, [R1+0x488] ;  /* 0x0004880001f47983 */ /* 0x002ee80000300800 */
[----:B------:R-:W3:Y:S01]  /*52280*/  LDL.LU R240, [R1+0x2b8] ;  /* 0x0002b80001f07983 */ /* 0x000ee20000300800 */
[----:B------:R-:W-:-:S02]  /*52290*/  ISETP.LT.AND P1, PT, R127, c[0x0][0x178], !P0 ;  /* 0x00005e007f007a0c */ /* 0x000fc40004721270 */
[----:B------:R-:W-:Y:S01]  /*522a0*/  ISETP.LT.AND P4, PT, R252, c[0x0][0x178], !P0 ;  /* 0x00005e00fc007a0c */ /* 0x000fe20004781270 */
[C---:B------:R-:W-:Y:S01]  /*522b0*/  IMAD.WIDE R226, R0.reuse, 0x4, R218 ;  /* 0x0000000400e27825 */ /* 0x040fe200078e02da */
[----:B------:R-:W-:Y:S01]  /*522c0*/  ISETP.LT.AND P2, PT, R231, c[0x0][0x178], !P0 ;  /* 0x00005e00e7007a0c */ /* 0x000fe20004741270 */
[----:B------:R-:W3:Y:S02]  /*522d0*/  LDL.LU R233, [R1+0x208] ;  /* 0x0002080001e97983 */ /* 0x000ee40000300800 */
[----:B------:R-:W-:Y:S01]  /*522e0*/  IMAD.WIDE R2, R0, 0x4, R10 ;  /* 0x0000000400027825 */ /* 0x000fe200078e020a */
[----:B------:R-:W-:Y:S02]  /*522f0*/  ISETP.LT.AND P0, PT, R230, c[0x0][0x178], !P0 ;  /* 0x00005e00e6007a0c */ /* 0x000fe40004701270 */
[----:B------:R-:W-:Y:S01]  /*52300*/  ISETP.LT.AND P6, PT, R179, c[0x0][0x178], !P3 ;  /* 0x00005e00b3007a0c */ /* 0x000fe20005fc1270 */
[C---:B------:R-:W-:Y:S02]  /*52310*/  IMAD.WIDE R228, R0.reuse, 0x4, R6 ;  /* 0x0000000400e47825 */ /* 0x040fe400078e0206 */
[----:B------:R1:W-:Y:S04]  /*52320*/  @P1 STG.E [R226.64], R232 ;  /* 0x000000e8e2001986 */ /* 0x0003e8000c101904 */
[----:B------:R1:W-:Y:S04]  /*52330*/  @P4 STG.E [R2.64], R243 ;  /* 0x000000f302004986 */ /* 0x0003e8000c101904 */
[----:B-1----:R-:W3:Y:S01]  /*52340*/  LDL.LU R232, [R1+0x1e8] ;  /* 0x0001e80001e87983 */ /* 0x002ee20000300800 */
[C---:B------:R-:W-:Y:S01]  /*52350*/  IMAD.WIDE R226, R0.reuse, 0x4, R8 ;  /* 0x0000000400e27825 */ /* 0x040fe200078e0208 */
[----:B------:R-:W-:-:S02]  /*52360*/  IADD3 R2, R0, c[0x0][0x198], RZ ;  /* 0x0000660000027a10 */ /* 0x000fc40007ffe0ff */
[----:B------:R-:W3:Y:S03]  /*52370*/  LDL.LU R243, [R1+0x168] ;  /* 0x0001680001f37983 */ /* 0x000ee60000300800 */
[C---:B------:R-:W-:Y:S01]  /*52380*/  IMAD.WIDE R224, R2.reuse, 0x4, R216 ;  /* 0x0000000402e07825 */ /* 0x040fe200078e02d8 */
[----:B------:R-:W-:Y:S02]  /*52390*/  ISETP.LT.AND P4, PT, R159, c[0x0][0x178], !P3 ;  /* 0x00005e009f007a0c */ /* 0x000fe40005f81270 */
[----:B------:R-:W-:Y:S02]  /*523a0*/  ISETP.LT.AND P5, PT, R111, c[0x0][0x178], !P3 ;  /* 0x00005e006f007a0c */ /* 0x000fe40005fa1270 */
[----:B------:R-:W-:Y:S01]  /*523b0*/  ISETP.LT.AND P1, PT, R143, c[0x0][0x178], !P3 ;  /* 0x00005e008f007a0c */ /* 0x000fe20005f21270 */
[----:B----4-:R1:W-:Y:S04]  /*523c0*/  @P2 STG.E [R226.64], R242 ;  /* 0x000000f2e2002986 */ /* 0x0103e8000c101904 */
[----:B-1----:R-:W4:Y:S01]  /*523d0*/  LDL.LU R242, [R1+0x158] ;  /* 0x0001580001f27983 */ /* 0x002f220000300800 */
[----:B------:R-:W-:-:S03]  /*523e0*/  IMAD.WIDE R226, R2, 0x4, R222 ;  /* 0x0000000402e27825 */ /* 0x000fc600078e02de */
[----:B--2---:R1:W-:Y:S04]  /*523f0*/  @P0 STG.E [R228.64], R241 ;  /* 0x000000f1e4000986 */ /* 0x0043e8000c101904 */
[----:B------:R2:W-:Y:S04]  /*52400*/  @P6 STG.E [R224.64], R245 ;  /* 0x000000f5e0006986 */ /* 0x0005e8000c101904 */
[----:B-1----:R-:W4:Y:S04]  /*52410*/  LDL.LU R241, [R1+0x73c] ;  /* 0x00073c0001f17983 */ /* 0x002f280000300800 */
[----:B--2---:R-:W2:Y:S01]  /*52420*/  LDL.LU R245, [R1+0xadc] ;  /* 0x000adc0001f57983 */ /* 0x004ea20000300800 */
[----:B------:R-:W-:-:S04]  /*52430*/  IMAD.WIDE R224, R2, 0x4, R4 ;  /* 0x0000000402e07825 */ /* 0x000fc800078e0204 */
[----:B------:R-:W-:Y:S01]  /*52440*/  IMAD.WIDE R228, R2, 0x4, R220 ;  /* 0x0000000402e47825 */ /* 0x000fe200078e02dc */
[----:B---3--:R-:W-:Y:S04]  /*52450*/  @P4 STG.E [R226.64], R234 ;  /* 0x000000eae2004986 */ /* 0x008fe8000c101904 */
[----:B------:R1:W-:Y:S04]  /*52460*/  @P5 STG.E [R224.64], R244 ;  /* 0x000000f4e0005986 */ /* 0x0003e8000c101904 */
[----:B------:R3:W-:Y:S04]  /*52470*/  @P1 STG.E [R228.64], R240 ;  /* 0x000000f0e4001986 */ /* 0x0007e8000c101904 */
[----:B-1----:R-:W2:Y:S04]  /*52480*/  LDL.LU R244, [R1+0x48c] ;  /* 0x00048c0001f47983 */ /* 0x002ea80000300800 */
[----:B---3--:R-:W3:Y:S01]  /*52490*/  LDL.LU R240, [R1+0x2bc] ;  /* 0x0002bc0001f07983 */ /* 0x008ee20000300800 */
        /* <DEDUP_REMOVED lines=15> */
[----:B-1----:R-:W3:Y:S04]  /*52590*/  LDL.LU R233, [R1+0x20c] ;  /* 0x00020c0001e97983 */ /* 0x002ee80000300800 */
[----:B------:R-:W3:Y:S01]  /*525a0*/  LDL.LU R232, [R1+0x1ec] ;  /* 0x0001ec0001e87983 */ /* 0x000ee20000300800 */
[----:B------:R-:W-:-:S03]  /*525b0*/  IMAD.WIDE R226, R0, 0x4, R222 ;  /* 0x0000000400e27825 */ /* 0x000fc600078e02de */
[----:B------:R1:W-:Y:S01]  /*525c0*/  @P4 STG.E [R224.64], R243 ;  /* 0x000000f3e0004986 */ /* 0x0003e2000c101904 */
[----:B------:R-:W-:-:S03]  /*525d0*/  ISETP.LT.AND P4, PT, R111, c[0x0][0x178], !P2 ;  /* 0x00005e006f007a0c */ /* 0x000fc60005781270 */
[----:B-1----:R-:W3:Y:S01]  /*525e0*/  LDL.LU R243, [R1+0x16c] ;  /* 0x00016c0001f37983 */ /* 0x002ee20000300800 */
[----:B------:R-:W-:-:S03]  /*525f0*/  IMAD.WIDE R224, R0, 0x4, R216 ;  /* 0x0000000400e07825 */ /* 0x000fc600078e02d8 */
[----:B----4-:R1:W-:Y:S01]  /*52600*/  @P5 STG.E [R2.64], R242 ;  /* 0x000000f202005986 */ /* 0x0103e2000c101904 */
[----:B------:R-:W-:-:S03]  /*52610*/  ISETP.LT.AND P5, PT, R143, c[0x0][0x178], !P2 ;  /* 0x00005e008f007a0c */ /* 0x000fc600057a1270 */
[----:B-1----:R-:W4:Y:S04]  /*52620*/  LDL.LU R242, [R1+0x15c] ;  /* 0x00015c0001f27983 */ /* 0x002f280000300800 */
[----:B--2---:R-:W-:Y:S04]  /*52630*/  @P3 STG.E [R224.64], R245 ;  /* 0x000000f5e0003986 */ /* 0x004fe8000c101904 */
[----:B------:R1:W-:Y:S04]  /*52640*/  @P1 STG.E [R226.64], R241 ;  /* 0x000000f1e2001986 */ /* 0x0003e8000c101904 */
[----:B-1----:R-:W2:Y:S01]  /*52650*/  LDL.LU R241, [R1+0xc58] ;  /* 0x000c580001f17983 */ /* 0x002ea20000300800 */
[----:B------:R-:W-:-:S03]  /*52660*/  IMAD.WIDE R224, R0, 0x4, R4 ;  /* 0x0000000400e07825 */ /* 0x000fc600078e0204 */
[----:B------:R-:W2:Y:S01]  /*52670*/  LDL.LU R234, [R1+0x898] ;  /* 0x0008980001ea7983 */ /* 0x000ea20000300800 */
[----:B------:R-:W-:-:S03]  /*52680*/  IMAD.WIDE R226, R0, 0x4, R220 ;  /* 0x0000000400e27825 */ /* 0x000fc600078e02dc */
[----:B------:R-:W-:Y:S04]  /*52690*/  @P4 STG.E [R224.64], R244 ;  /* 0x000000f4e0004986 */ /* 0x000fe8000c101904 */
[----:B---3--:R1:W-:Y:S04]  /*526a0*/  @P5 STG.E [R226.64], R240 ;  /* 0x000000f0e2005986 */ /* 0x0083e8000c101904 */
[----:B------:R-:W3:Y:S04]  /*526b0*/  LDL.LU R245, [R1+0x5c8] ;  /* 0x0005c80001f57983 */ /* 0x000ee80000300800 */
[----:B-1----:R-:W3:Y:S01]  /*526c0*/  LDL.LU R240, [R1+0x378] ;  /* 0x0003780001f07983 */ /* 0x002ee20000300800 */
        /* <DEDUP_REMOVED lines=12> */
[----:B-1----:R-:W3:Y:S01]  /*52790*/  LDL.LU R233, [R1+0x338] ;  /* 0x0003380001e97983 */ /* 0x002ee20000300800 */
[C---:B------:R-:W-:Y:S01]  /*527a0*/  IMAD.WIDE R2, R0.reuse, 0x4, R6 ;  /* 0x0000000400027825 */ /* 0x040fe200078e0206 */
[----:B------:R-:W-:-:S02]  /*527b0*/  IADD3 R0, R0, c[0x0][0x198], RZ ;  /* 0x0000660000007a10 */ /* 0x000fc40007ffe0ff */
[----:B------:R-:W3:Y:S04]  /*527c0*/  LDL.LU R232, [R1+0x2d8] ;  /* 0x0002d80001e87983 */ /* 0x000ee80000300800 */
[----:B------:R1:W-:Y:S04]  /*527d0*/  @P3 STG.E [R226.64], R243 ;  /* 0x000000f3e2003986 */ /* 0x0003e8000c101904 */
[----:B------:R-:W3:Y:S01]  /*527e0*/  LDL.LU R244, [R1+0x218] ;  /* 0x0002180001f47983 */ /* 0x000ee20000300800 */
[----:B------:R-:W-:Y:S02]  /*527f0*/  ISETP.LT.AND P1, PT, R159, c[0x0][0x178], !P0 ;  /* 0x00005e009f007a0c */ /* 0x000fe40004721270 */
[----:B------:R-:W-:-:S02]  /*52800*/  ISETP.LT.AND P6, PT, R111, c[0x0][0x178], !P0 ;  /* 0x00005e006f007a0c */ /* 0x000fc400047c1270 */
[----:B------:R-:W-:Y:S02]  /*52810*/  ISETP.LT.AND P5, PT, R143, c[0x0][0x178], !P0 ;  /* 0x00005e008f007a0c */ /* 0x000fe400047a1270 */
[----:B------:R-:W-:Y:S01]  /*52820*/  IADD3 R224, R110, 0x4b, RZ ;  /* 0x0000004b6ee07810 */ /* 0x000fe20007ffe0ff */
[C---:B-1----:R-:W-:Y:S01]  /*52830*/  IMAD.WIDE R226, R0.reuse, 0x4, R222 ;  /* 0x0000000400e27825 */ /* 0x042fe200078e02de */
[----:B----4-:R1:W-:Y:S04]  /*52840*/  @P2 STG.E [R2.64], R242 ;  /* 0x000000f202002986 */ /* 0x0103e8000c101904 */
[----:B-1----:R-:W4:Y:S01]  /*52850*/  LDL.LU R242, [R1+0x1f8] ;  /* 0x0001f80001f27983 */ /* 0x002f220000300800 */
[----:B------:R-:W-:-:S03]  /*52860*/  IMAD.WIDE R2, R0, 0x4, R216 ;  /* 0x0000000400027825 */ /* 0x000fc600078e02d8 */
[----:B------:R-:W4:Y:S04]  /*52870*/  LDL.LU R243, [R1+0x21c] ;  /* 0x00021c0001f37983 */ /* 0x000f280000300800 */
[----:B--2---:R1:W-:Y:S01]  /*52880*/  @P4 STG.E [R2.64], R241 ;  /* 0x000000f102004986 */ /* 0x0043e2000c101904 */
[----:B------:R-:W-:Y:S01]  /*52890*/  ISETP.GE.AND P4, PT, R224, c[0x0][0x17c], PT ;  /* 0x00005f00e0007a0c */ /* 0x000fe20003f86270 */
[C---:B------:R-:W-:Y:S02]  /*528a0*/  IMAD.WIDE R224, R0.reuse, 0x4, R220 ;  /* 0x0000000400e07825 */ /* 0x040fe400078e02dc */
[----:B-1----:R-:W2:Y:S02]  /*528b0*/  LDL.LU R241, [R1+0xc5c] ;  /* 0x000c5c0001f17983 */ /* 0x002ea40000300800 */
[----:B------:R-:W-:-:S02]  /*528c0*/  IMAD.WIDE R2, R0, 0x4, R4 ;  /* 0x0000000400027825 */ /* 0x000fc400078e0204 */
[----:B------:R1:W-:Y:S04]  /*528d0*/  @P1 STG.E [R226.64], R234 ;  /* 0x000000eae2001986 */ /* 0x0003e8000c101904 */
[----:B---3--:R3:W-:Y:S04]  /*528e0*/  @P6 STG.E [R2.64], R245 ;  /* 0x000000f502006986 */ /* 0x0087e8000c101904 */
[----:B------:R3:W-:Y:S04]  /*528f0*/  @P5 STG.E [R224.64], R240 ;  /* 0x000000f0e0005986 */ /* 0x0007e8000c101904 */
[----:B-1----:R-:W2:Y:S04]  /*52900*/  LDL.LU R234, [R1+0x89c] ;  /* 0x00089c0001ea7983 */ /* 0x002ea80000300800 */
[----:B---3--:R-:W3:Y:S04]  /*52910*/  LDL.LU R245, [R1+0x5cc] ;  /* 0x0005cc0001f57983 */ /* 0x008ee80000300800 */
[----:B------:R-:W3:Y:S01]  /*52920*/  LDL.LU R240, [R1+0x37c] ;  /* 0x00037c0001f07983 */ /* 0x000ee20000300800 */
        /* <DEDUP_REMOVED lines=11> */
[----:B------:R-:W3:Y:S01]  /*529e0*/  LDL.LU R232, [R1+0x33c] ;  /* 0x00033c0001e87983 */ /* 0x000ee20000300800 */
[----:B------:R-:W-:-:S03]  /*529f0*/  IADD3 R2, R0, c[0x0][0x198], RZ ;  /* 0x0000660000027a10 */ /* 0x000fc60007ffe0ff */
[----:B------:R-:W3:Y:S02]  /*52a00*/  LDL.LU R233, [R1+0x2dc] ;  /* 0x0002dc0001e97983 */ /* 0x000ee40000300800 */
        /* <DEDUP_REMOVED lines=10> */
[----:B--2---:R1:W-:Y:S04]  /*52ab0*/  @P6 STG.E [R224.64], R241 ;  /* 0x000000f1e0006986 */ /* 0x0043e8000c101904 */
[----:B-1----:R-:W2:Y:S01]  /*52ac0*/  LDL.LU R241, [R1+0xd18] ;  /* 0x000d180001f17983 */ /* 0x002ea20000300800 */
[----:B------:R-:W-:-:S03]  /*52ad0*/  IMAD.WIDE R224, R2, 0x4, R4 ;  /* 0x0000000402e07825 */ /* 0x000fc600078e0204 */
[----:B------:R-:W-:Y:S04]  /*52ae0*/  @P3 STG.E [R226.64], R234 ;  /* 0x000000eae2003986 */ /* 0x000fe8000c101904 */
[----:B---3--:R-:W-:Y:S04]  /*52af0*/  @P5 STG.E [R224.64], R245 ;  /* 0x000000f5e0005986 */ /* 0x008fe8000c101904 */
[----:B------:R1:W-:Y:S04]  /*52b00*/  @P2 STG.E [R228.64], R240 ;  /* 0x000000f0e4002986 */ /* 0x0003e8000c101904 */
[----:B------:R-:W2:Y:S04]  /*52b10*/  LDL.LU R235, [R1+0xa88] ;  /* 0x000a880001eb7983 */ /* 0x000ea80000300800 */
[----:B-1----:R-:W2:Y:S01]  /*52b20*/  LDL.LU R240, [R1+0x6c8] ;  /* 0x0006c80001f07983 */ /* 0x002ea20000300800 */
        /* <DEDUP_REMOVED lines=16> */
[----:B-1----:R-:W2:Y:S04]  /*52c30*/  LDL.LU R232, [R1+0x498] ;  /* 0x0004980001e87983 */ /* 0x002ea80000300800 */
[----:B------:R-:W2:Y:S01]  /*52c40*/  LDL.LU R234, [R1+0x368] ;  /* 0x0003680001ea7983 */ /* 0x000ea20000300800 */
[----:B------:R-:W-:-:S03]  /*52c50*/  IMAD.WIDE R226, R0, 0x4, R222 ;  /* 0x0000000400e27825 */ /* 0x000fc600078e02de */
[----:B------:R-:W2:Y:S01]  /*52c60*/  LDL.LU R245, [R1+0x2e8] ;  /* 0x0002e80001f57983 */ /* 0x000ea20000300800 */
[----:B------:R-:W-:Y:S01]  /*52c70*/  IMAD.WIDE R224, R0, 0x4, R216 ;  /* 0x0000000400e07825 */ /* 0x000fe200078e02d8 */
[----:B------:R-:W-:Y:S02]  /*52c80*/  ISETP.LT.AND P3, PT, R111, c[0x0][0x178], !P1 ;  /* 0x00005e006f007a0c */ /* 0x000fe40004f61270 */
[----:B----4-:R1:W-:Y:S01]  /*52c90*/  @P5 STG.E [R2.64], R242 ;  /* 0x000000f202005986 */ /* 0x0103e2000c101904 */
[----:B------:R-:W-:-:S03]  /*52ca0*/  ISETP.LT.AND P5, PT, R143, c[0x0][0x178], !P1 ;  /* 0x00005e008f007a0c */ /* 0x000fc60004fa1270 */
[----:B------:R4:W-:Y:S04]  /*52cb0*/  @P4 STG.E [R224.64], R244 ;  /* 0x000000f4e0004986 */ /* 0x0009e8000c101904 */
[----:B-1----:R-:W3:Y:S04]  /*52cc0*/  LDL.LU R242, [R1+0x228] ;  /* 0x0002280001f27983 */ /* 0x002ee80000300800 */
[----:B------:R-:W3:Y:S04]  /*52cd0*/  LDL.LU R233, [R1+0xa8c] ;  /* 0x000a8c0001e97983 */ /* 0x000ee80000300800 */
[----:B------:R-:W3:Y:S01]  /*52ce0*/  LDL.LU R243, [R1+0x36c] ;  /* 0x00036c0001f37983 */ /* 0x000ee20000300800 */
[----:B----4-:R-:W-:-:S03]  /*52cf0*/  IMAD.WIDE R224, R0, 0x4, R4 ;  /* 0x0000000400e07825 */ /* 0x010fc600078e0204 */
[----:B--2---:R1:W-:Y:S04]  /*52d00*/  @P2 STG.E [R226.64], R241 ;  /* 0x000000f1e2002986 */ /* 0x0043e8000c101904 */
[----:B-1----:R-:W2:Y:S01]  /*52d10*/  LDL.LU R241, [R1+0xd3c] ;  /* 0x000d3c0001f17983 */ /* 0x002ea20000300800 */
        /* <DEDUP_REMOVED lines=13> */
[----:B------:R-:W-:-:S04]  /*52df0*/  IMAD.WIDE R224, R0, 0x4, R10 ;  /* 0x0000000400e07825 */ /* 0x000fc800078e020a */
[C---:B------:R-:W-:Y:S01]  /*52e00*/  IMAD.WIDE R226, R0.reuse, 0x4, R8 ;  /* 0x0000000400e27825 */ /* 0x040fe200078e0208 */
[----:B------:R1:W-:Y:S04]  /*52e10*/  @P6 STG.E [R2.64], R232 ;  /* 0x000000e802006986 */ /* 0x0003e8000c101904 */
        /* <DEDUP_REMOVED lines=10> */
[----:B---3--:R1:W-:Y:S03]  /*52ec0*/  @P1 STG.E [R2.64], R242 ;  /* 0x000000f202001986 */ /* 0x0083e6000c101904 */
[----:B-1----:R-:W-:Y:S01]  /*52ed0*/  IMAD.WIDE R2, R0, 0x4, R216 ;  /* 0x0000000400027825 */ /* 0x002fe200078e02d8 */
[----:B------:R-:W3:Y:S04]  /*52ee0*/  LDL.LU R242, [R1+0x2ec] ;  /* 0x0002ec0001f27983 */ /* 0x000ee80000300800 */
[----:B--2---:R1:W-:Y:S01]  /*52ef0*/  @P3 STG.E [R2.64], R241 ;  /* 0x000000f102003986 */ /* 0x0043e2000c101904 */
[----:B------:R-:W-:Y:S01]  /*52f00*/  ISETP.GE.AND P3, PT, R224, c[0x0][0x17c], PT ;  /* 0x00005f00e0007a0c */ /* 0x000fe20003f66270 */
[----:B------:R-:W-:-:S02]  /*52f10*/  IMAD.WIDE R224, R0, 0x4, R220 ;  /* 0x0000000400e07825 */ /* 0x000fc400078e02dc */
[----:B-1----:R-:W2:Y:S04]  /*52f20*/  LDL.LU R241, [R1+0x22c] ;  /* 0x00022c0001f17983 */ /* 0x002ea80000300800 */
[----:B------:R-:W2:Y:S01]  /*52f30*/  LDL.LU R245, [R1+0xd88] ;  /* 0x000d880001f57983 */ /* 0x000ea20000300800 */
[----:B------:R-:W-:-:S03]  /*52f40*/  IMAD.WIDE R2, R0, 0x4, R4 ;  /* 0x0000000400027825 */ /* 0x000fc600078e0204 */
[----:B----4-:R1:W-:Y:S04]  /*52f50*/  @P2 STG.E [R226.64], R244 ;  /* 0x000000f4e2002986 */ /* 0x0103e8000c101904 */
[----:B------:R-:W-:Y:S04]  /*52f60*/  @P6 STG.E [R2.64], R233 ;  /* 0x000000e902006986 */ /* 0x000fe8000c101904 */
[----:B------:R-:W4:Y:S04]  /*52f70*/  LDL.LU R234, [R1+0xd68] ;  /* 0x000d680001ea7983 */ /* 0x000f280000300800 */
[----:B------:R1:W-:Y:S04]  /*52f80*/  @P5 STG.E [R224.64], R240 ;  /* 0x000000f0e0005986 */ /* 0x0003e8000c101904 */
[----:B-1----:R-:W4:Y:S04]  /*52f90*/  LDL.LU R244, [R1+0xd58] ;  /* 0x000d580001f47983 */ /* 0x002f280000300800 */
[----:B------:R-:W4:Y:S01]  /*52fa0*/  LDL.LU R240, [R1+0xd28] ;  /* 0x000d280001f07983 */ /* 0x000f220000300800 */
[----:B------:R-:W-:-:S02]  /*52fb0*/  ISETP.LT.AND P1, PT, R127, c[0x0][0x178], !P0 ;  /* 0x00005e007f007a0c */ /* 0x000fc40004721270 */
[----:B------:R-:W-:Y:S01]  /*52fc0*/  ISETP.LT.AND P4, PT, R252, c[0x0][0x178], !P0 ;  /* 0x00005e00fc007a0c */ /* 0x000fe20004781270 */
[C---:B------:R-:W-:Y:S01]  /*52fd0*/  IMAD.WIDE R226, R0.reuse, 0x4, R218 ;  /* 0x0000000400e27825 */ /* 0x040fe200078e02da */
[----:B------:R-:W-:Y:S01]  /*52fe0*/  ISETP.LT.AND P2, PT, R231, c[0x0][0x178], !P0 ;  /* 0x00005e00e7007a0c */ /* 0x000fe20004741270 */
[----:B------:R-:W4:Y:S02]  /*52ff0*/  LDL.LU R233, [R1+0xc88] ;  /* 0x000c880001e97983 */ /* 0x000f240000300800 */
[----:B------:R-:W-:Y:S01]  /*53000*/  IMAD.WIDE R2, R0, 0x4, R10 ;  /* 0x0000000400027825 */ /* 0x000fe200078e020a */
[----:B------:R-:W-:Y:S02]  /*53010*/  ISETP.LT.AND P0, PT, R230, c[0x0][0x178], !P0 ;  /* 0x00005e00e6007a0c */ /* 0x000fe40004701270 */
[----:B------:R-:W-:-:S03]  /*53020*/  ISETP.LT.AND P6, PT, R179, c[0x0][0x178], !P3 ;  /* 0x00005e00b3007a0c */ /* 0x000fc60005fc1270 */
[----:B------:R1:W-:Y:S04]  /*53030*/  @P1 STG.E [R226.64], R232 ;  /* 0x000000e8e2001986 */ /* 0x0003e8000c101904 */
[----:B------:R1:W-:Y:S01]  /*53040*/  @P4 STG.E [R2.64], R243 ;  /* 0x000000f302004986 */ /* 0x0003e2000c101904 */
[----:B------:R-:W-:-:S03]  /*53050*/  IMAD.WIDE R228, R0, 0x4, R6 ;  /* 0x0000000400e47825 */ /* 0x000fc600078e0206 */
[----:B-1----:R-:W4:Y:S01]  /*53060*/  LDL.LU R232, [R1+0x8e8] ;  /* 0x0008e80001e87983 */ /* 0x002f220000300800 */
[C---:B------:R-:W-:Y:S01]  /*53070*/  IMAD.WIDE R226, R0.reuse, 0x4, R8 ;  /* 0x0000000400e27825 */ /* 0x040fe200078e0208 */
[----:B------:R-:W-:Y:S02]  /*53080*/  IADD3 R2, R0, c[0x0][0x198], RZ ;  /* 0x0000660000027a10 */ /* 0x000fe40007ffe0ff */
[----:B------:R-:W4:Y:S01]  /*53090*/  LDL.LU R243, [R1+0x5d8] ;  /* 0x0005d80001f37983 */ /* 0x000f220000300800 */
[----:B------:R-:W-:Y:S02]  /*530a0*/  ISETP.LT.AND P4, PT, R159, c[0x0][0x178], !P3 ;  /* 0x00005e009f007a0c */ /* 0x000fe40005f81270 */
[C---:B------:R-:W-:Y:S01]  /*530b0*/  IMAD.WIDE R224, R2.reuse, 0x4, R216 ;  /* 0x0000000402e07825 */ /* 0x040fe200078e02d8 */
[----:B------:R-:W-:Y:S02]  /*530c0*/  ISETP.LT.AND P5, PT, R111, c[0x0][0x178], !P3 ;  /* 0x00005e006f007a0c */ /* 0x000fe40005fa1270 */
[----:B------:R-:W-:Y:S01]  /*530d0*/  ISETP.LT.AND P1, PT, R143, c[0x0][0x178], !P3 ;  /* 0x00005e008f007a0c */ /* 0x000fe20005f21270 */
[----:B---3--:R1:W-:Y:S04]  /*530e0*/  @P2 STG.E [R226.64], R242 ;  /* 0x000000f2e2002986 */ /* 0x0083e8000c101904 */
[----:B-1----:R-:W3:Y:S01]  /*530f0*/  LDL.LU R242, [R1+0x448] ;  /* 0x0004480001f27983 */ /* 0x002ee20000300800 */
[----:B------:R-:W-:-:S03]  /*53100*/  IMAD.WIDE R226, R2, 0x4, R222 ;  /* 0x0000000402e27825 */ /* 0x000fc600078e02de */
[----:B--2---:R1:W-:Y:S04]  /*53110*/  @P0 STG.E [R228.64], R241 ;  /* 0x000000f1e4000986 */ /* 0x0043e8000c101904 */
[----:B------:R2:W-:Y:S04]  /*53120*/  @P6 STG.E [R224.64], R245 ;  /* 0x000000f5e0006986 */ /* 0x0005e8000c101904 */
[----:B-1----:R-:W3:Y:S04]  /*53130*/  LDL.LU R241, [R1+0xd6c] ;  /* 0x000d6c0001f17983 */ /* 0x002ee80000300800 */
[----:B--2---:R-:W2:Y:S01]  /*53140*/  LDL.LU R245, [R1+0xd8c] ;  /* 0x000d8c0001f57983 */ /* 0x004ea20000300800 */
[----:B------:R-:W-:-:S04]  /*53150*/  IMAD.WIDE R224, R2, 0x4, R4 ;  /* 0x0000000402e07825 */ /* 0x000fc800078e0204 */
[----:B------:R-:W-:Y:S01]  /*53160*/  IMAD.WIDE R228, R2, 0x4, R220 ;  /* 0x0000000402e47825 */ /* 0x000fe200078e02dc */
[----:B----4-:R-:W-:Y:S04]  /*53170*/  @P4 STG.E [R226.64], R234 ;  /* 0x000000eae2004986 */ /* 0x010fe8000c101904 */
[----:B------:R1:W-:Y:S04]  /*53180*/  @P5 STG.E [R224.64], R244 ;  /* 0x000000f4e0005986 */ /* 0x0003e8000c101904 */
[----:B------:R4:W-:Y:S04]  /*53190*/  @P1 STG.E [R228.64], R240 ;  /* 0x000000f0e4001986 */ /* 0x0009e8000c101904 */
[----:B-1----:R-:W2:Y:S04]  /*531a0*/  LDL.LU R244, [R1+0xd5c] ;  /* 0x000d5c0001f47983 */ /* 0x002ea80000300800 */
        /* <DEDUP_REMOVED lines=23> */
[----:B---3--:R1:W-:Y:S01]  /*53320*/  @P5 STG.E [R2.64], R242 ;  /* 0x000000f202005986 */ /* 0x0083e2000c101904 */
[----:B------:R-:W-:-:S03]  /*53330*/  ISETP.LT.AND P5, PT, R143, c[0x0][0x178], !P2 ;  /* 0x00005e008f007a0c */ /* 0x000fc600057a1270 */
[----:B-1----:R-:W3:Y:S04]  /*53340*/  LDL.LU R242, [R1+0x44c] ;  /* 0x00044c0001f27983 */ /* 0x002ee80000300800 */
[----:B--2---:R1:W-:Y:S04]  /*53350*/  @P3 STG.E [R224.64], R245 ;  /* 0x000000f5e0003986 */ /* 0x0043e8000c101904 */
[----:B------:R2:W-:Y:S01]  /*53360*/  @P1 STG.E [R226.64], R241 ;  /* 0x000000f1e2001986 */ /* 0x0005e2000c101904 */
[----:B-1----:R-:W-:-:S03]  /*53370*/  IMAD.WIDE R224, R0, 0x4, R4 ;  /* 0x0000000400e07825 */ /* 0x002fc600078e0204 */
[----:B--2---:R-:W2:Y:S01]  /*53380*/  LDL.LU R241, [R1+0xd70] ;  /* 0x000d700001f17983 */ /* 0x004ea20000300800 */
[----:B------:R-:W-:-:S03]  /*53390*/  IMAD.WIDE R226, R0, 0x4, R220 ;  /* 0x0000000400e27825 */ /* 0x000fc600078e02dc */
[----:B------:R-:W2:Y:S04]  /*533a0*/  LDL.LU R234, [R1+0xa70] ;  /* 0x000a700001ea7983 */ /* 0x000ea80000300800 */
[----:B------:R-:W-:Y:S04]  /*533b0*/  @P4 STG.E [R224.64], R244 ;  /* 0x000000f4e0004986 */ /* 0x000fe8000c101904 */
[----:B----4-:R1:W-:Y:S04]  /*533c0*/  @P5 STG.E [R226.64], R240 ;  /* 0x000000f0e2005986 */ /* 0x0103e8000c101904 */
[----:B------:R-:W4:Y:S04]  /*533d0*/  LDL.LU R245, [R1+0x6e0] ;  /* 0x0006e00001f57983 */ /* 0x000f280000300800 */
        /* <DEDUP_REMOVED lines=16> */
[----:B------:R-:W4:Y:S01]  /*534e0*/  LDL.LU R232, [R1+0x3b0] ;  /* 0x0003b00001e87983 */ /* 0x000f220000300800 */
[----:B------:R-:W-:-:S03]  /*534f0*/  ISETP.LT.AND P1, PT, R159, c[0x0][0x178], !P0 ;  /* 0x00005e009f007a0c */ /* 0x000fc60004721270 */
[----:B------:R1:W-:Y:S01]  /*53500*/  @P3 STG.E [R226.64], R243 ;  /* 0x000000f3e2003986 */ /* 0x0003e2000c101904 */
[----:B------:R-:W-:-:S03]  /*53510*/  ISETP.LT.AND P6, PT, R111, c[0x0][0x178], !P0 ;  /* 0x00005e006f007a0c */ /* 0x000fc600047c1270 */
[----:B------:R-:W4:Y:S01]  /*53520*/  LDL.LU R244, [R1+0x390] ;  /* 0x0003900001f47983 */ /* 0x000f220000300800 */
[----:B------:R-:W-:Y:S02]  /*53530*/  ISETP.LT.AND P5, PT, R143, c[0x0][0x178], !P0 ;  /* 0x00005e008f007a0c */ /* 0x000fe400047a1270 */
[----:B------:R-:W-:Y:S01]  /*53540*/  IADD3 R224, R110, 0x51, RZ ;  /* 0x000000516ee07810 */ /* 0x000fe20007ffe0ff */
[C---:B-1----:R-:W-:Y:S01]  /*53550*/  IMAD.WIDE R226, R0.reuse, 0x4, R222 ;  /* 0x0000000400e27825 */ /* 0x042fe200078e02de */
[----:B---3--:R1:W-:Y:S04]  /*53560*/  @P2 STG.E [R2.64], R242 ;  /* 0x000000f202002986 */ /* 0x0083e8000c101904 */
[----:B-1----:R-:W3:Y:S01]  /*53570*/  LDL.LU R242, [R1+0x2c0] ;  /* 0x0002c00001f27983 */ /* 0x002ee20000300800 */
[----:B------:R-:W-:-:S03]  /*53580*/  IMAD.WIDE R2, R0, 0x4, R216 ;  /* 0x0000000400027825 */ /* 0x000fc600078e02d8 */
[----:B------:R-:W3:Y:S04]  /*53590*/  LDL.LU R243, [R1+0x394] ;  /* 0x0003940001f37983 */ /* 0x000ee80000300800 */
[----:B--2---:R1:W-:Y:S01]  /*535a0*/  @P4 STG.E [R2.64], R241 ;  /* 0x000000f102004986 */ /* 0x0043e2000c101904 */
[----:B------:R-:W-:Y:S01]  /*535b0*/  ISETP.GE.AND P4, PT, R224, c[0x0][0x17c], PT ;  /* 0x00005f00e0007a0c */ /* 0x000fe20003f86270 */
[C---:B------:R-:W-:Y:S02]  /*535c0*/  IMAD.WIDE R224, R0.reuse, 0x4, R220 ;  /* 0x0000000400e07825 */ /* 0x040fe400078e02dc */
[----:B------:R2:W-:Y:S04]  /*535d0*/  @P1 STG.E [R226.64], R234 ;  /* 0x000000eae2001986 */ /* 0x0005e8000c101904 */
[----:B-1----:R-:W3:Y:S01]  /*535e0*/  LDL.LU R241, [R1+0xd74] ;  /* 0x000d740001f17983 */ /* 0x002ee20000300800 */
[----:B------:R-:W-:-:S03]  /*535f0*/  IMAD.WIDE R2, R0, 0x4, R4 ;  /* 0x0000000400027825 */ /* 0x000fc600078e0204 */
[----:B--2---:R-:W2:Y:S04]  /*53600*/  LDL.LU R234, [R1+0xa74] ;  /* 0x000a740001ea7983 */ /* 0x004ea80000300800 */
[----:B----4-:R1:W-:Y:S04]  /*53610*/  @P6 STG.E [R2.64], R245 ;  /* 0x000000f502006986 */ /* 0x0103e8000c101904 */
[----:B------:R4:W-:Y:S04]  /*53620*/  @P5 STG.E [R224.64], R240 ;  /* 0x000000f0e0005986 */ /* 0x0009e8000c101904 */
[----:B-1----:R-:W2:Y:S04]  /*53630*/  LDL.LU R245, [R1+0x6e4] ;  /* 0x0006e40001f57983 */ /* 0x002ea80000300800 */
[----:B----4-:R-:W4:Y:S01]  /*53640*/  LDL.LU R240, [R1+0x524] ;  /* 0x0005240001f07983 */ /* 0x010f220000300800 */
        /* <DEDUP_REMOVED lines=13> */
[----:B------:R-:W4:Y:S01]  /*53720*/  LDL.LU R233, [R1+0x3b4] ;  /* 0x0003b40001e97983 */ /* 0x000f220000300800 */
[----:B------:R-:W-:Y:S01]  /*53730*/  ISETP.LT.AND P3, PT, R159, c[0x0][0x178], !P4 ;  /* 0x00005e009f007a0c */ /* 0x000fe20006761270 */
[C---:B------:R-:W-:Y:S02]  /*53740*/  IMAD.WIDE R224, R2.reuse, 0x4, R216 ;  /* 0x0000000402e07825 */ /* 0x040fe400078e02d8 */
[----:B------:R1:W-:Y:S01]  /*53750*/  @P1 STG.E [R226.64], R244 ;  /* 0x000000f4e2001986 */ /* 0x0003e2000c101904 */
[----:B------:R-:W-:Y:S02]  /*53760*/  ISETP.LT.AND P5, PT, R111, c[0x0][0x178], !P4 ;  /* 0x00005e006f007a0c */ /* 0x000fe400067a1270 */
[----:B------:R-:W-:Y:S01]  /*53770*/  ISETP.LT.AND P2, PT, R143, c[0x0][0x178], !P4 ;  /* 0x00005e008f007a0c */ /* 0x000fe20006741270 */
[C---:B-1----:R-:W-:Y:S01]  /*53780*/  IMAD.WIDE R226, R2.reuse, 0x4, R222 ;  /* 0x0000000402e27825 */ /* 0x042fe200078e02de */
[----:B---3--:R1:W-:Y:S04]  /*53790*/  @P0 STG.E [R228.64], R242 ;  /* 0x000000f2e4000986 */ /* 0x0083e8000c101904 */
[----:B-1----:R-:W3:Y:S04]  /*537a0*/  LDL.LU R242, [R1+0x2c4] ;  /* 0x0002c40001f27983 */ /* 0x002ee80000300800 */
[----:B------:R-:W3:Y:S01]  /*537b0*/  LDL.LU R244, [R1+0xd90] ;  /* 0x000d900001f47983 */ /* 0x000ee20000300800 */
[----:B------:R-:W-:-:S03]  /*537c0*/  IMAD.WIDE R228, R2, 0x4, R220 ;  /* 0x0000000402e47825 */ /* 0x000fc600078e02dc */
[----:B------:R1:W-:Y:S04]  /*537d0*/  @P6 STG.E [R224.64], R241 ;  /* 0x000000f1e0006986 */ /* 0x0003e8000c101904 */
[----:B--2---:R-:W-:Y:S04]  /*537e0*/  @P3 STG.E [R226.64], R234 ;  /* 0x000000eae2003986 */ /* 0x004fe8000c101904 */
[----:B-1----:R-:W2:Y:S01]  /*537f0*/  LDL.LU R241, [R1+0xbd0] ;  /* 0x000bd00001f17983 */ /* 0x002ea20000300800 */
[----:B------:R-:W-:-:S03]  /*53800*/  IMAD.WIDE R224, R2, 0x4, R4 ;  /* 0x0000000402e07825 */ /* 0x000fc600078e0204 */
[----:B------:R-:W2:Y:S04]  /*53810*/  LDL.LU R235, [R1+0x870] ;  /* 0x0008700001eb7983 */ /* 0x000ea80000300800 */
[----:B------:R-:W-:Y:S04]  /*53820*/  @P5 STG.E [R224.64], R245 ;  /* 0x000000f5e0005986 */ /* 0x000fe8000c101904 */
[----:B----4-:R1:W-:Y:S04]  /*53830*/  @P2 STG.E [R228.64], R240 ;  /* 0x000000f0e4002986 */ /* 0x0103e8000c101904 */
        /* <DEDUP_REMOVED lines=23> */
[----:B---3--:R1:W-:Y:S01]  /*539b0*/  @P5 STG.E [R2.64], R242 ;  /* 0x000000f202005986 */ /* 0x0083e2000c101904 */
[----:B------:R-:W-:-:S03]  /*539c0*/  ISETP.LT.AND P5, PT, R143, c[0x0][0x178], !P1 ;  /* 0x00005e008f007a0c */ /* 0x000fc60004fa1270 */
[----:B------:R3:W-:Y:S04]  /*539d0*/  @P4 STG.E [R224.64], R244 ;  /* 0x000000f4e0004986 */ /* 0x0007e8000c101904 */
[----:B-1----:R-:W4:Y:S04]  /*539e0*/  LDL.LU R242, [R1+0xf0] ;  /* 0x0000f00001f27983 */ /* 0x002f280000300800 */
[----:B------:R-:W4:Y:S04]  /*539f0*/  LDL.LU R233, [R1+0x874] ;  /* 0x0008740001e97983 */ /* 0x000f280000300800 */
[----:B------:R-:W4:Y:S01]  /*53a00*/  LDL.LU R243, [R1+0x474] ;  /* 0x0004740001f37983 */ /* 0x000f220000300800 */
[----:B---3--:R-:W-:-:S03]  /*53a10*/  IMAD.WIDE R224, R0, 0x4, R4 ;  /* 0x0000000400e07825 */ /* 0x008fc600078e0204 */
[----:B--2---:R1:W-:Y:S04]  /*53a20*/  @P2 STG.E [R226.64], R241 ;  /* 0x000000f1e2002986 */ /* 0x0043e8000c101904 */
        /* <DEDUP_REMOVED lines=16> */
[----:B------:R-:W-:Y:S01]  /*53b30*/  IMAD.WIDE R226, R0, 0x4, R8 ;  /* 0x0000000400e27825 */ /* 0x000fe200078e0208 */
[----:B------:R1:W-:Y:S01]  /*53b40*/  @P2 STG.E [R224.64], R234 ;  /* 0x000000eae0002986 */ /* 0x0003e2000c101904 */
[----:B------:R-:W-:-:S03]  /*53b50*/  ISETP.LT.AND P2, PT, R159, c[0x0][0x178], !P0 ;  /* 0x00005e009f007a0c */ /* 0x000fc60004741270 */
[----:B------:R1:W-:Y:S02]  /*53b60*/  @P4 STG.E [R226.64], R245 ;  /* 0x000000f5e2004986 */ /* 0x0003e4000c101904 */
[C---:B-1----:R-:W-:Y:S02]  /*53b70*/  IMAD.WIDE R2, R0.reuse, 0x4, R6 ;  /* 0x0000000400027825 */ /* 0x042fe400078e0206 */
[----:B------:R-:W3:Y:S01]  /*53b80*/  LDL.LU R232, [R1+0x574] ;  /* 0x0005740001e87983 */ /* 0x000ee20000300800 */
[----:B------:R-:W-:Y:S02]  /*53b90*/  IADD3 R0, R0, c[0x0][0x198], RZ ;  /* 0x0000660000007a10 */ /* 0x000fe40007ffe0ff */
        /* <DEDUP_REMOVED lines=10> */
[----:B---3--:R2:W-:Y:S04]  /*53c40*/  @P2 STG.E [R226.64], R244 ;  /* 0x000000f4e2002986 */ /* 0x0085e8000c101904 */
[----:B-1----:R-:W3:Y:S01]  /*53c50*/  LDL.LU R241, [R1+0xf4] ;  /* 0x0000f40001f17983 */ /* 0x002ee20000300800 */
[----:B------:R-:W-:-:S03]  /*53c60*/  IMAD.WIDE R2, R0, 0x4, R4 ;  /* 0x0000000400027825 */ /* 0x000fc600078e0204 */
[----:B------:R-:W3:Y:S04]  /*53c70*/  LDL.LU R245, [R1+0xea0] ;  /* 0x000ea00001f57983 */ /* 0x000ee80000300800 */
[----:B------:R-:W-:Y:S04]  /*53c80*/  @P6 STG.E [R2.64], R233 ;  /* 0x000000e902006986 */ /* 0x000fe8000c101904 */
[----:B------:R-:W3:Y:S04]  /*53c90*/  LDL.LU R234, [R1+0xe20] ;  /* 0x000e200001ea7983 */ /* 0x000ee80000300800 */
[----:B------:R1:W-:Y:S04]  /*53ca0*/  @P5 STG.E [R224.64], R240 ;  /* 0x000000f0e0005986 */ /* 0x0003e8000c101904 */
[----:B--2---:R-:W2:Y:S04]  /*53cb0*/  LDL.LU R244, [R1+0xe00] ;  /* 0x000e000001f47983 */ /* 0x004ea80000300800 */
[----:B-1----:R-:W2:Y:S01]  /*53cc0*/  LDL.LU R240, [R1+0xc00] ;  /* 0x000c000001f07983 */ /* 0x002ea20000300800 */
[----:B------:R-:W-:-:S02]  /*53cd0*/  ISETP.LT.AND P1, PT, R127, c[0x0][0x178], !P0 ;  /* 0x00005e007f007a0c */ /* 0x000fc40004721270 */
[----:B------:R-:W-:Y:S01]  /*53ce0*/  ISETP.LT.AND P4, PT, R252, c[0x0][0x178], !P0 ;  /* 0x00005e00fc007a0c */ /* 0x000fe20004781270 */
[C---:B------:R-:W-:Y:S01]  /*53cf0*/  IMAD.WIDE R226, R0.reuse, 0x4, R218 ;  /* 0x0000000400e27825 */ /* 0x040fe200078e02da */
[----:B------:R-:W-:Y:S01]  /*53d00*/  ISETP.LT.AND P2, PT, R231, c[0x0][0x178], !P0 ;  /* 0x00005e00e7007a0c */ /* 0x000fe20004741270 */
[----:B------:R-:W2:Y:S02]  /*53d10*/  LDL.LU R233, [R1+0xa50] ;  /* 0x000a500001e97983 */ /* 0x000ea40000300800 */
[----:B------:R-:W-:Y:S01]  /*53d20*/  IMAD.WIDE R2, R0, 0x4, R10 ;  /* 0x0000000400027825 */ /* 0x000fe200078e020a */
[----:B------:R-:W-:Y:S02]  /*53d30*/  ISETP.LT.AND P0, PT, R230, c[0x0][0x178], !P0 ;  /* 0x00005e00e6007a0c */ /* 0x000fe40004701270 */
[----:B------:R-:W-:Y:S02]  /*53d40*/  ISETP.LT.AND P6, PT, R179, c[0x0][0x178], !P3 ;  /* 0x00005e00b3007a0c */ /* 0x000fe40005fc1270 */
[C---:B------:R-:W-:Y:S01]  /*53d50*/  IADD3 R228, R0.reuse, c[0x0][0x198], RZ ;  /* 0x0000660000e47a10 */ /* 0x040fe20007ffe0ff */
[----:B------:R1:W-:Y:S04]  /*53d60*/  @P1 STG.E [R226.64], R232 ;  /* 0x000000e8e2001986 */ /* 0x0003e8000c101904 */
[----:B------:R1:W-:Y:S01]  /*53d70*/  @P4 STG.E [R2.64], R243 ;  /* 0x000000f302004986 */ /* 0x0003e2000c101904 */
[----:B------:R-:W-:Y:S01]  /*53d80*/  IMAD.WIDE R224, R0, 0x4, R6 ;  /* 0x0000000400e07825 */ /* 0x000fe200078e0206 */
[----:B------:R-:W-:-:S02]  /*53d90*/  ISETP.LT.AND P4, PT, R159, c[0x0][0x178], !P3 ;  /* 0x00005e009f007a0c */ /* 0x000fc40005f81270 */
[----:B-1----:R-:W2:Y:S01]  /*53da0*/  LDL.LU R232, [R1+0x4d0] ;  /* 0x0004d00001e87983 */ /* 0x002ea20000300800 */
[----:B------:R-:W-:-:S03]  /*53db0*/  IMAD.WIDE R2, R0, 0x4, R8 ;  /* 0x0000000400027825 */ /* 0x000fc600078e0208 */
[----:B------:R-:W2:Y:S01]  /*53dc0*/  LDL.LU R243, [R1+0x4c0] ;  /* 0x0004c00001f37983 */ /* 0x000ea20000300800 */
[----:B------:R-:W-:Y:S01]  /*53dd0*/  ISETP.LT.AND P5, PT, R111, c[0x0][0x178], !P3 ;  /* 0x00005e006f007a0c */ /* 0x000fe20005fa1270 */
[C---:B------:R-:W-:Y:S01]  /*53de0*/  IMAD.WIDE R226, R228.reuse, 0x4, R216 ;  /* 0x00000004e4e27825 */ /* 0x040fe200078e02d8 */
[----:B------:R-:W-:Y:S01]  /*53df0*/  ISETP.LT.AND P1, PT, R143, c[0x0][0x178], !P3 ;  /* 0x00005e008f007a0c */ /* 0x000fe20005f21270 */
[----:B----4-:R1:W-:Y:S04]  /*53e00*/  @P2 STG.E [R2.64], R242 ;  /* 0x000000f202002986 */ /* 0x0103e8000c101904 */
[----:B-1----:R-:W4:Y:S01]  /*53e10*/  LDL.LU R242, [R1+0x4a0] ;  /* 0x0004a00001f27983 */ /* 0x002f220000300800 */
[----:B------:R-:W-:-:S03]  /*53e20*/  IMAD.WIDE R2, R228, 0x4, R222 ;  /* 0x00000004e4027825 */ /* 0x000fc600078e02de */
[----:B---3--:R1:W-:Y:S04]  /*53e30*/  @P0 STG.E [R224.64], R241 ;  /* 0x000000f1e0000986 */ /* 0x0083e8000c101904 */
[----:B------:R3:W-:Y:S04]  /*53e40*/  @P6 STG.E [R226.64], R245 ;  /* 0x000000f5e2006986 */ /* 0x0007e8000c101904 */
[----:B-1----:R-:W4:Y:S01]  /*53e50*/  LDL.LU R241, [R1+0xe24] ;  /* 0x000e240001f17983 */ /* 0x002f220000300800 */
[----:B------:R-:W-:-:S03]  /*53e60*/  IMAD.WIDE R224, R228, 0x4, R4 ;  /* 0x00000004e4e07825 */ /* 0x000fc600078e0204 */
[----:B---3--:R-:W3:Y:S01]  /*53e70*/  LDL.LU R245, [R1+0xea4] ;  /* 0x000ea40001f57983 */ /* 0x008ee20000300800 */
[----:B------:R-:W-:-:S03]  /*53e80*/  IMAD.WIDE R226, R228, 0x4, R220 ;  /* 0x00000004e4e27825 */ /* 0x000fc600078e02dc */
[----:B------:R-:W-:Y:S04]  /*53e90*/  @P4 STG.E [R2.64], R234 ;  /* 0x000000ea02004986 */ /* 0x000fe8000c101904 */
[----:B--2---:R1:W-:Y:S04]  /*53ea0*/  @P5 STG.E [R224.64], R244 ;  /* 0x000000f4e0005986 */ /* 0x0043e8000c101904 */
[----:B------:R2:W-:Y:S04]  /*53eb0*/  @P1 STG.E [R226.64], R240 ;  /* 0x000000f0e2001986 */ /* 0x0005e8000c101904 */
[----:B-1----:R-:W3:Y:S04]  /*53ec0*/  LDL.LU R244, [R1+0xe04] ;  /* 0x000e040001f47983 */ /* 0x002ee80000300800 */
[----:B--2---:R-:W2:Y:S01]  /*53ed0*/  LDL.LU R240, [R1+0xc04] ;  /* 0x000c040001f07983 */ /* 0x004ea20000300800 */
[----:B------:R-:W-:-:S02]  /*53ee0*/  ISETP.LT.AND P0, PT, R127, c[0x0][0x178], !P3 ;  /* 0x00005e007f007a0c */ /* 0x000fc40005f01270 */
[----:B------:R-:W-:Y:S02]  /*53ef0*/  ISETP.LT.AND P6, PT, R252, c[0x0][0x178], !P3 ;  /* 0x00005e00fc007a0c */ /* 0x000fe40005fc1270 */
[----:B------:R-:W-:Y:S02]  /*53f00*/  IADD3 R229, R110, 0x55, RZ ;  /* 0x000000556ee57810 */ /* 0x000fe40007ffe0ff */
[----:B------:R-:W-:Y:S01]  /*53f10*/  ISETP.LT.AND P4, PT, R231, c[0x0][0x178], !P3 ;  /* 0x00005e00e7007a0c */ /* 0x000fe20005f81270 */
[----:B------:R-:W-:Y:S01]  /*53f20*/  IMAD.WIDE R226, R228, 0x4, R218 ;  /* 0x00000004e4e27825 */ /* 0x000fe200078e02da */
[----:B------:R-:W-:Y:S02]  /*53f30*/  ISETP.LT.AND P5, PT, R230, c[0x0][0x178], !P3 ;  /* 0x00005e00e6007a0c */ /* 0x000fe40005fa1270 */
[----:B------:R-:W-:Y:S01]  /*53f40*/  ISETP.GE.AND P2, PT, R229, c[0x0][0x17c], PT ;  /* 0x00005f00e5007a0c */ /* 0x000fe20003f46270 */
[C---:B------:R-:W-:Y:S02]  /*53f50*/  IMAD.WIDE R2, R228.reuse, 0x4, R10 ;  /* 0x00000004e4027825 */ /* 0x040fe400078e020a */
[----:B------:R1:W-:Y:S01]  /*53f60*/  @P0 STG.E [R226.64], R233 ;  /* 0x000000e9e2000986 */ /* 0x0003e2000c101904 */
[----:B------:R-:W-:Y:S01]  /*53f70*/  ISETP.LT.AND P3, PT, R179, c[0x0][0x178], !P2 ;  /* 0x00005e00b3007a0c */ /* 0x000fe20005761270 */
[C---:B------:R-:W-:Y:S01]  /*53f80*/  IMAD.WIDE R224, R228.reuse, 0x4, R8 ;  /* 0x00000004e4e07825 */ /* 0x040fe200078e0208 */
[----:B------:R-:W-:Y:S01]  /*53f90*/  ISETP.LT.AND P1, PT, R159, c[0x0][0x178], !P2 ;  /* 0x00005e009f007a0c */ /* 0x000fe20005721270 */
[----:B------:R1:W-:Y:S01]  /*53fa0*/  @P6 STG.E [R2.64], R232 ;  /* 0x000000e802006986 */ /* 0x0003e2000c101904 */
[----:B------:R-:W-:-:S03]  /*53fb0*/  IADD3 R0, R228, c[0x0][0x198], RZ ;  /* 0x00006600e4007a10 */ /* 0x000fc60007ffe0ff */
[----:B-1----:R-:W2:Y:S01]  /*53fc0*/  LDL.LU R233, [R1+0xa54] ;  /* 0x000a540001e97983 */ /* 0x002ea20000300800 */
[----:B------:R-:W-:-:S03]  /*53fd0*/  IMAD.WIDE R226, R228, 0x4, R6 ;  /* 0x00000004e4e27825 */ /* 0x000fc600078e0206 */
[----:B------:R-:W2:Y:S01]  /*53fe0*/  LDL.LU R232, [R1+0x4d4] ;  /* 0x0004d40001e87983 */ /* 0x000ea20000300800 */
[----:B------:R-:W-:-:S03]  /*53ff0*/  IMAD.WIDE R2, R0, 0x4, R216 ;  /* 0x0000000400027825 */ /* 0x000fc600078e02d8 */
[----:B------:R1:W-:Y:S01]  /*54000*/  @P4 STG.E [R224.64], R243 ;  /* 0x000000f3e0004986 */ /* 0x0003e2000c101904 */
[----:B------:R-:W-:-:S03]  /*54010*/  ISETP.LT.AND P4, PT, R111, c[0x0][0x178], !P2 ;  /* 0x00005e006f007a0c */ /* 0x000fc60005781270 */
[----:B-1----:R-:W2:Y:S01]  /*54020*/  LDL.LU R243, [R1+0x4c4] ;  /* 0x0004c40001f37983 */ /* 0x002ea20000300800 */
[----:B------:R-:W-:-:S03]  /*54030*/  IMAD.WIDE R224, R0, 0x4, R222 ;  /* 0x0000000400e07825 */ /* 0x000fc600078e02de */
[----:B----4-:R1:W-:Y:S01]  /*54040*/  @P5 STG.E [R226.64], R242 ;  /* 0x000000f2e2005986 */ /* 0x0103e2000c101904 */
[----:B------:R-:W-:-:S03]  /*54050*/  ISETP.LT.AND P5, PT, R143, c[0x0][0x178], !P2 ;  /* 0x00005e008f007a0c */ /* 0x000fc600057a1270 */
[----:B-1----:R-:W4:Y:S01]  /*54060*/  LDL.LU R242, [R1+0x4a4] ;  /* 0x0004a40001f27983 */ /* 0x002f220000300800 */
[----:B------:R-:W-:-:S03]  /*54070*/  IMAD.WIDE R226, R0, 0x4, R220 ;  /* 0x0000000400e27825 */ /* 0x000fc600078e02dc */
[----:B---3--:R-:W-:Y:S04]  /*54080*/  @P3 STG.E [R2.64], R245 ;  /* 0x000000f502003986 */ /* 0x008fe8000c101904 */
[----:B------:R1:W-:Y:S04]  /*54090*/  @P1 STG.E [R224.64], R241 ;  /* 0x000000f1e0001986 */ /* 0x0003e8000c101904 */
[----:B-1----:R-:W3:Y:S01]  /*540a0*/  LDL.LU R241, [R1+0xef0] ;  /* 0x000ef00001f17983 */ /* 0x002ee20000300800 */
[----:B------:R-:W-:-:S03]  /*540b0*/  IMAD.WIDE R224, R0, 0x4, R4 ;  /* 0x0000000400e07825 */ /* 0x000fc600078e0204 */
[----:B------:R-:W3:Y:S04]  /*540c0*/  LDL.LU R234, [R1+0xee0] ;  /* 0x000ee00001ea7983 */ /* 0x000ee80000300800 */
[----:B------:R-:W-:Y:S04]  /*540d0*/  @P4 STG.E [R224.64], R244 ;  /* 0x000000f4e0004986 */ /* 0x000fe8000c101904 */
[----:B--2---:R1:W-:Y:S04]  /*540e0*/  @P5 STG.E [R226.64], R240 ;  /* 0x000000f0e2005986 */ /* 0x0043e8000c101904 */
[----:B------:R-:W2:Y:S04]  /*540f0*/  LDL.LU R245, [R1+0xec0] ;  /* 0x000ec00001f57983 */ /* 0x000ea80000300800 */
[----:B-1----:R-:W2:Y:S01]  /*54100*/  LDL.LU R240, [R1+0xe90] ;  /* 0x000e900001f07983 */ /* 0x002ea20000300800 */
        /* <DEDUP_REMOVED lines=10> */
[----:B------:R-:W-:Y:S01]  /*541b0*/  IMAD.WIDE R224, R0, 0x4, R8 ;  /* 0x0000000400e07825 */ /* 0x000fe200078e0208 */
[----:B------:R1:W-:Y:S01]  /*541c0*/  @P1 STG.E [R226.64], R232 ;  /* 0x000000e8e2001986 */ /* 0x0003e2000c101904 */
[----:B------:R-:W-:-:S03]  /*541d0*/  ISETP.LT.AND P1, PT, R159, c[0x0][0x178], !P0 ;  /* 0x00005e009f007a0c */ /* 0x000fc60004721270 */
[----:B-1----:R-:W2:Y:S01]  /*541e0*/  LDL.LU R233, [R1+0xe10] ;  /* 0x000e100001e97983 */ /* 0x002ea20000300800 */
[C---:B------:R-:W-:Y:S01]  /*541f0*/  IMAD.WIDE R2, R0.reuse, 0x4, R6 ;  /* 0x0000000400027825 */ /* 0x040fe200078e0206 */
[----:B------:R-:W-:Y:S02]  /*54200*/  IADD3 R0, R0, c[0x0][0x198], RZ ;  /* 0x0000660000007a10 */ /* 0x000fe40007ffe0ff */
[----:B------:R-:W2:Y:S01]  /*54210*/  LDL.LU R232, [R1+0xde0] ;  /* 0x000de00001e87983 */ /* 0x000ea20000300800 */
[----:B------:R-:W-:-:S03]  /*54220*/  ISETP.LT.AND P6, PT, R111, c[0x0][0x178], !P0 ;  /* 0x00005e006f007a0c */ /* 0x000fc600047c1270 */
[----:B------:R1:W-:Y:S01]  /*54230*/  @P3 STG.E [R224.64], R243 ;  /* 0x000000f3e0003986 */ /* 0x0003e2000c101904 */
[----:B------:R-:W-:-:S03]  /*54240*/  ISETP.LT.AND P5, PT, R143, c[0x0][0x178], !P0 ;  /* 0x00005e008f007a0c */ /* 0x000fc600047a1270 */
[----:B------:R-:W2:Y:S01]  /*54250*/  LDL.LU R244, [R1+0xd40] ;  /* 0x000d400001f47983 */ /* 0x000ea20000300800 */
[----:B------:R-:W-:Y:S01]  /*54260*/  IMAD.WIDE R226, R0, 0x4, R222 ;  /* 0x0000000400e27825 */ /* 0x000fe200078e02de */
[----:B-1----:R-:W-:Y:S02]  /*54270*/  IADD3 R224, R110, 0x57, RZ ;  /* 0x000000576ee07810 */ /* 0x002fe40007ffe0ff */
[----:B----4-:R1:W-:Y:S02]  /*54280*/  @P2 STG.E [R2.64], R242 ;  /* 0x000000f202002986 */ /* 0x0103e4000c101904 */
[----:B-1----:R-:W-:Y:S02]  /*54290*/  IMAD.WIDE R2, R0, 0x4, R216 ;  /* 0x0000000400027825 */ /* 0x002fe400078e02d8 */
[----:B------:R-:W4:Y:S04]  /*542a0*/  LDL.LU R242, [R1+0x880] ;  /* 0x0008800001f27983 */ /* 0x000f280000300800 */
[----:B------:R-:W4:Y:S04]  /*542b0*/  LDL.LU R243, [R1+0xd44] ;  /* 0x000d440001f37983 */ /* 0x000f280000300800 */
[----:B---3--:R1:W-:Y:S01]  /*542c0*/  @P4 STG.E [R2.64], R241 ;  /* 0x000000f102004986 */ /* 0x0083e2000c101904 */
[----:B------:R-:W-:Y:S01]  /*542d0*/  ISETP.GE.AND P4, PT, R224, c[0x0][0x17c], PT ;  /* 0x00005f00e0007a0c */ /* 0x000fe20003f86270 */
[----:B------:R-:W-:-:S02]  /*542e0*/  IMAD.WIDE R224, R0, 0x4, R220 ;  /* 0x0000000400e07825 */ /* 0x000fc400078e02dc */
[----:B------:R3:W-:Y:S04]  /*542f0*/  @P1 STG.E [R226.64], R234 ;  /* 0x000000eae2001986 */ /* 0x0007e8000c101904 */
[----:B-1----:R-:W4:Y:S01]  /*54300*/  LDL.LU R241, [R1+0xef4] ;  /* 0x000ef40001f17983 */ /* 0x002f220000300800 */
[----:B------:R-:W-:-:S03]  /*54310*/  IMAD.WIDE R2, R0, 0x4, R4 ;  /* 0x0000000400027825 */ /* 0x000fc600078e0204 */
[----:B---3--:R-:W3:Y:S04]  /*54320*/  LDL.LU R234, [R1+0xee4] ;  /* 0x000ee40001ea7983 */ /* 0x008ee80000300800 */
[----:B--2---:R1:W-:Y:S04]  /*54330*/  @P6 STG.E [R2.64], R245 ;  /* 0x000000f502006986 */ /* 0x0043e8000c101904 */
[----:B------:R2:W-:Y:S04]  /*54340*/  @P5 STG.E [R224.64], R240 ;  /* 0x000000f0e0005986 */ /* 0x0005e8000c101904 */
[----:B-1----:R-:W3:Y:S04]  /*54350*/  LDL.LU R245, [R1+0xec4] ;  /* 0x000ec40001f57983 */ /* 0x002ee80000300800 */
[----:B--2---:R-:W2:Y:S01]  /*54360*/  LDL.LU R240, [R1+0xe94] ;  /* 0x000e940001f07983 */ /* 0x004ea20000300800 */
[----:B------:R-:W-:-:S02]  /*54370*/  ISETP.LT.AND P3, PT, R127, c[0x0][0x178], !P0 ;  /* 0x00005e007f007a0c */ /* 0x000fc40004761270 */
[----:B------:R-:W-:Y:S01]  /*54380*/  ISETP.LT.AND P2, PT, R252, c[0x0][0x178], !P0 ;  /* 0x00005e00fc007a0c */ /* 0x000fe20004741270 */
[----:B------:R-:W-:Y:S01]  /*54390*/  IMAD.WIDE R226, R0, 0x4, R218 ;  /* 0x0000000400e27825 */ /* 0x000fe200078e02da */
[----:B------:R-:W-:Y:S02]  /*543a0*/  ISETP.LT.AND P1, PT, R231, c[0x0][0x178], !P0 ;  /* 0x00005e00e7007a0c */ /* 0x000fe40004721270 */
[----:B------:R-:W-:Y:S01]  /*543b0*/  ISETP.LT.AND P0, PT, R230, c[0x0][0x178], !P0 ;  /* 0x00005e00e6007a0c */ /* 0x000fe20004701270 */
[C---:B------:R-:W-:Y:S01]  /*543c0*/  IMAD.WIDE R2, R0.reuse, 0x4, R10 ;  /* 0x0000000400027825 */ /* 0x040fe200078e020a */
[----:B------:R-:W-:Y:S02]  /*543d0*/  ISETP.LT.AND P6, PT, R179, c[0x0][0x178], !P4 ;  /* 0x00005e00b3007a0c */ /* 0x000fe400067c1270 */
[C---:B------:R-:W-:Y:S01]  /*543e0*/  IADD3 R228, R0.reuse, c[0x0][0x198], RZ ;  /* 0x0000660000e47a10 */ /* 0x040fe20007ffe0ff */
[----:B------:R-:W-:Y:S02]  /*543f0*/  IMAD.WIDE R224, R0, 0x4, R8 ;  /* 0x0000000400e07825 */ /* 0x000fe400078e0208 */
[----:B------:R1:W-:Y:S04]  /*54400*/  @P3 STG.E [R226.64], R233 ;  /* 0x000000e9e2003986 */ /* 0x0003e8000c101904 */
[----:B------:R1:W-:Y:S01]  /*54410*/  @P2 STG.E [R2.64], R232 ;  /* 0x000000e802002986 */ /* 0x0003e2000c101904 */
[----:B------:R-:W-:-:S02]  /*54420*/  ISETP.LT.AND P3, PT, R159, c[0x0][0x178], !P4 ;  /* 0x00005e009f007a0c */ /* 0x000fc40006761270 */
[----:B------:R-:W-:Y:S01]  /*54430*/  ISETP.LT.AND P5, PT, R111, c[0x0][0x178], !P4 ;  /* 0x00005e006f007a0c */ /* 0x000fe200067a1270 */
[----:B-1----:R-:W-:Y:S01]  /*54440*/  IMAD.WIDE R226, R0, 0x4, R6 ;  /* 0x0000000400e27825 */ /* 0x002fe200078e0206 */
[----:B------:R-:W2:Y:S03]  /*54450*/  LDL.LU R232, [R1+0xe14] ;  /* 0x000e140001e87983 */ /* 0x000ea60000300800 */
[C---:B------:R-:W-:Y:S01]  /*54460*/  IMAD.WIDE R2, R228.reuse, 0x4, R216 ;  /* 0x00000004e4027825 */ /* 0x040fe200078e02d8 */
[----:B------:R-:W-:Y:S01]  /*54470*/  ISETP.LT.AND P2, PT, R143, c[0x0][0x178], !P4 ;  /* 0x00005e008f007a0c */ /* 0x000fe20006741270 */
[----:B------:R-:W2:Y:S04]  /*54480*/  LDL.LU R233, [R1+0xde4] ;  /* 0x000de40001e97983 */ /* 0x000ea80000300800 */
[----:B------:R1:W-:Y:S02]  /*54490*/  @P1 STG.E [R224.64], R244 ;  /* 0x000000f4e0001986 */ /* 0x0003e4000c101904 */
[----:B-1----:R-:W-:-:S02]  /*544a0*/  IMAD.WIDE R224, R228, 0x4, R222 ;  /* 0x00000004e4e07825 */ /* 0x002fc400078e02de */
[----:B----4-:R1:W-:Y:S04]  /*544b0*/  @P0 STG.E [R226.64], R242 ;  /* 0x000000f2e2000986 */ /* 0x0103e8000c101904 */
[----:B-1----:R-:W4:Y:S04]  /*544c0*/  LDL.LU R242, [R1+0x884] ;  /* 0x0008840001f27983 */ /* 0x002f280000300800 */
[----:B------:R-:W4:Y:S01]  /*544d0*/  LDL.LU R244, [R1+0xd78] ;  /* 0x000d780001f47983 */ /* 0x000f220000300800 */
[----:B------:R-:W-:-:S03]  /*544e0*/  IMAD.WIDE R226, R228, 0x4, R220 ;  /* 0x00000004e4e27825 */ /* 0x000fc600078e02dc */
[----:B------:R1:W-:Y:S04]  /*544f0*/  @P6 STG.E [R2.64], R241 ;  /* 0x000000f102006986 */ /* 0x0003e8000c101904 */
[----:B---3--:R-:W-:Y:S04]  /*54500*/  @P3 STG.E [R224.64], R234 ;  /* 0x000000eae0003986 */ /* 0x008fe8000c101904 */
[----:B-1----:R-:W3:Y:S01]  /*54510*/  LDL.LU R241, [R1+0xa78] ;  /* 0x000a780001f17983 */ /* 0x002ee20000300800 */
[----:B------:R-:W-:-:S03]  /*54520*/  IMAD.WIDE R2, R228, 0x4, R4 ;  /* 0x00000004e4027825 */ /* 0x000fc600078e0204 */
[----:B------:R-:W3:Y:S04]  /*54530*/  LDL.LU R235, [R1+0x6e8] ;  /* 0x0006e80001eb7983 */ /* 0x000ee80000300800 */
[----:B------:R-:W-:Y:S04]  /*54540*/  @P5 STG.E [R2.64], R245 ;  /* 0x000000f502005986 */ /* 0x000fe8000c101904 */
[----:B--2---:R1:W-:Y:S04]  /*54550*/  @P2 STG.E [R226.64], R240 ;  /* 0x000000f0e2002986 */ /* 0x0043e8000c101904 */
[----:B-1----:R-:W3:Y:S01]  /*54560*/  LDL.LU R240, [R1+0x528] ;  /* 0x0005280001f07983 */ /* 0x002ee20000300800 */
        /* <DEDUP_REMOVED lines=12> */
[----:B------:R1:W-:Y:S04]  /*54630*/  @P0 STG.E [R2.64], R232 ;  /* 0x000000e802000986 */ /* 0x0003e8000c101904 */
[----:B------:R1:W-:Y:S04]  /*54640*/  @P6 STG.E [R224.64], R233 ;  /* 0x000000e9e0006986 */ /* 0x0003e8000c101904 */
[----:B-1----:R-:W3:Y:S01]  /*54650*/  LDL.LU R232, [R1+0x3d8] ;  /* 0x0003d80001e87983 */ /* 0x002ee20000300800 */
[----:B------:R-:W-:-:S03]  /*54660*/  IMAD.WIDE R2, R228, 0x4, R6 ;  /* 0x00000004e4027825 */ /* 0x000fc600078e0206 */
[----:B------:R-:W3:Y:S01]  /*54670*/  LDL.LU R234, [R1+0x3b8] ;  /* 0x0003b80001ea7983 */ /* 0x000ee20000300800 */
[----:B------:R-:W-:-:S03]  /*54680*/  IMAD.WIDE R224, R0, 0x4, R216 ;  /* 0x0000000400e07825 */ /* 0x000fc600078e02d8 */
[----:B------:R1:W-:Y:S01]  /*54690*/  @P3 STG.E [R226.64], R243 ;  /* 0x000000f3e2003986 */ /* 0x0003e2000c101904 */
[----:B------:R-:W-:-:S03]  /*546a0*/  ISETP.LT.AND P3, PT, R111, c[0x0][0x178], !P1 ;  /* 0x00005e006f007a0c */ /* 0x000fc60004f61270 */
[----:B------:R-:W3:Y:S01]  /*546b0*/  LDL.LU R245, [R1+0x398] ;  /* 0x0003980001f57983 */ /* 0x000ee20000300800 */
[----:B-1----:R-:W-:-:S03]  /*546c0*/  IMAD.WIDE R226, R0, 0x4, R222 ;  /* 0x0000000400e27825 */ /* 0x002fc600078e02de */
[----:B------:R-:W3:Y:S04]  /*546d0*/  LDL.LU R243, [R1+0x2c8] ;  /* 0x0002c80001f37983 */ /* 0x000ee80000300800 */
[----:B------:R-:W3:Y:S04]  /*546e0*/  LDL.LU R233, [R1+0x6ec] ;  /* 0x0006ec0001e97983 */ /* 0x000ee80000300800 */
[----:B----4-:R1:W-:Y:S01]  /*546f0*/  @P5 STG.E [R2.64], R242 ;  /* 0x000000f202005986 */ /* 0x0103e2000c101904 */
[----:B------:R-:W-:-:S03]  /*54700*/  ISETP.LT.AND P5, PT, R143, c[0x0][0x178], !P1 ;  /* 0x00005e008f007a0c */ /* 0x000fc60004fa1270 */
[----:B------:R4:W-:Y:S04]  /*54710*/  @P4 STG.E [R224.64], R244 ;  /* 0x000000f4e0004986 */ /* 0x0009e8000c101904 */
[----:B-1----:R-:W2:Y:S01]  /*54720*/  LDL.LU R242, [R1+0x3bc] ;  /* 0x0003bc0001f27983 */ /* 0x002ea20000300800 */
[----:B----4-:R-:W-:-:S03]  /*54730*/  IMAD.WIDE R224, R0, 0x4, R4 ;  /* 0x0000000400e07825 */ /* 0x010fc600078e0204 */
[----:B---3--:R1:W-:Y:S04]  /*54740*/  @P2 STG.E [R226.64], R241 ;  /* 0x000000f1e2002986 */ /* 0x0083e8000c101904 */
[----:B------:R-:W-:Y:S04]  /*54750*/  @P3 STG.E [R224.64], R235 ;  /* 0x000000ebe0003986 */ /* 0x000fe8000c101904 */
[----:B-1----:R-:W3:Y:S01]  /*54760*/  LDL.LU R241, [R1+0xd7c] ;  /* 0x000d7c0001f17983 */ /* 0x002ee20000300800 */
[----:B------:R-:W-:-:S03]  /*54770*/  IMAD.WIDE R226, R0, 0x4, R220 ;  /* 0x0000000400e27825 */ /* 0x000fc600078e02dc */
[----:B------:R-:W4:Y:S04]  /*54780*/  LDL.LU R244, [R1+0xa7c] ;  /* 0x000a7c0001f47983 */ /* 0x000f280000300800 */
[----:B------:R1:W-:Y:S04]  /*54790*/  @P5 STG.E [R226.64], R240 ;  /* 0x000000f0e2005986 */ /* 0x0003e8000c101904 */
[----:B-1----:R-:W2:Y:S01]  /*547a0*/  LDL.LU R240, [R1+0x52c] ;  /* 0x00052c0001f07983 */ /* 0x002ea20000300800 */
[----:B------:R-:W-:Y:S02]  /*547b0*/  ISETP.LT.AND P6, PT, R127, c[0x0][0x178], !P1 ;  /* 0x00005e007f007a0c */ /* 0x000fe40004fc1270 */
[----:B------:R-:W-:-:S02]  /*547c0*/  IADD3 R2, R110, 0x59, RZ ;  /* 0x000000596e027810 */ /* 0x000fc40007ffe0ff */
        /* <DEDUP_REMOVED lines=9> */
[----:B------:R1:W-:Y:S01]  /*54860*/  @P2 STG.E [R226.64], R234 ;  /* 0x000000eae2002986 */ /* 0x0003e2000c101904 */
[----:B------:R-:W-:Y:S02]  /*54870*/  ISETP.LT.AND P2, PT, R159, c[0x0][0x178], !P0 ;  /* 0x00005e009f007a0c */ /* 0x000fe40004741270 */
[C---:B-1----:R-:W-:Y:S01]  /*54880*/  IMAD.WIDE R2, R0.reuse, 0x4, R6 ;  /* 0x0000000400027825 */ /* 0x042fe200078e0206 */
[----:B------:R-:W-:Y:S01]  /*54890*/  IADD3 R0, R0, c[0x0][0x198], RZ ;  /* 0x0000660000007a10 */ /* 0x000fe20007ffe0ff */
[----:B------:R-:W2:Y:S01]  /*548a0*/  LDL.LU R232, [R1+0x3dc] ;  /* 0x0003dc0001e87983 */ /* 0x000ea20000300800 */
[----:B------:R-:W-:-:S03]  /*548b0*/  ISETP.LT.AND P6, PT, R111, c[0x0][0x178], !P0 ;  /* 0x00005e006f007a0c */ /* 0x000fc600047c1270 */
[----:B------:R1:W-:Y:S01]  /*548c0*/  @P4 STG.E [R224.64], R245 ;  /* 0x000000f5e0004986 */ /* 0x0003e2000c101904 */
[----:B------:R-:W-:-:S03]  /*548d0*/  ISETP.LT.AND P5, PT, R143, c[0x0][0x178], !P0 ;  /* 0x00005e008f007a0c */ /* 0x000fc600047a1270 */
[----:B------:R1:W-:Y:S01]  /*548e0*/  @P1 STG.E [R2.64], R243 ;  /* 0x000000f302001986 */ /* 0x0003e2000c101904 */
[----:B------:R-:W-:Y:S01]  /*548f0*/  IMAD.WIDE R226, R0, 0x4, R222 ;  /* 0x0000000400e27825 */ /* 0x000fe200078e02de */
[----:B-1----:R-:W-:-:S03]  /*54900*/  IADD3 R224, R110, 0x5a, RZ ;  /* 0x0000005a6ee07810 */ /* 0x002fc60007ffe0ff */
[----:B------:R-:W-:Y:S01]  /*54910*/  IMAD.WIDE R2, R0, 0x4, R216 ;  /* 0x0000000400027825 */ /* 0x000fe200078e02d8 */
[----:B------:R-:W2:Y:S04]  /*54920*/  LDL.LU R243, [R1+0x39c] ;  /* 0x00039c0001f37983 */ /* 0x000ea80000300800 */
[----:B---3--:R1:W-:Y:S01]  /*54930*/  @P3 STG.E [R2.64], R241 ;  /* 0x000000f102003986 */ /* 0x0083e2000c101904 */
[----:B------:R-:W-:Y:S01]  /*54940*/  ISETP.GE.AND P3, PT, R224, c[0x0][0x17c], PT ;  /* 0x00005f00e0007a0c */ /* 0x000fe20003f66270 */
[C---:B------:R-:W-:Y:S02]  /*54950*/  IMAD.WIDE R224, R0.reuse, 0x4, R220 ;  /* 0x0000000400e07825 */ /* 0x040fe400078e02dc */
[----:B----4-:R3:W-:Y:S04]  /*54960*/  @P2 STG.E [R226.64], R244 ;  /* 0x000000f4e2002986 */ /* 0x0107e8000c101904 */
[----:B-1----:R-:W4:Y:S01]  /*54970*/  LDL.LU R241, [R1+0x2cc] ;  /* 0x0002cc0001f17983 */ /* 0x002f220000300800 */
[----:B------:R-:W-:-:S03]  /*54980*/  IMAD.WIDE R2, R0, 0x4, R4 ;  /* 0x0000000400027825 */ /* 0x000fc600078e0204 */
[----:B------:R-:W4:Y:S04]  /*54990*/  LDL.LU R245, [R1+0xd98] ;  /* 0x000d980001f57983 */ /* 0x000f280000300800 */
[----:B------:R-:W-:Y:S04]  /*549a0*/  @P6 STG.E [R2.64], R233 ;  /* 0x000000e902006986 */ /* 0x000fe8000c101904 */
[----:B------:R-:W4:Y:S04]  /*549b0*/  LDL.LU R234, [R1+0xbd8] ;  /* 0x000bd80001ea7983 */ /* 0x000f280000300800 */
[----:B--2---:R1:W-:Y:S04]  /*549c0*/  @P5 STG.E [R224.64], R240 ;  /* 0x000000f0e0005986 */ /* 0x0043e8000c101904 */
[----:B---3--:R-:W2:Y:S04]  /*549d0*/  LDL.LU R244, [R1+0x878] ;  /* 0x0008780001f47983 */ /* 0x008ea80000300800 */
[----:B-1----:R-:W2:Y:S01]  /*549e0*/  LDL.LU R240, [R1+0x608] ;  /* 0x0006080001f07983 */ /* 0x002ea20000300800 */
[----:B------:R-:W-:-:S02]  /*549f0*/  ISETP.LT.AND P1, PT, R127, c[0x0][0x178], !P0 ;  /* 0x00005e007f007a0c */ /* 0x000fc40004721270 */
[----:B------:R-:W-:Y:S01]  /*54a00*/  ISETP.LT.AND P4, PT, R252, c[0x0][0x178], !P0 ;  /* 0x00005e00fc007a0c */ /* 0x000fe20004781270 */
[----:B------:R-:W-:Y:S01]  /*54a10*/  IMAD.WIDE R226, R0, 0x4, R218 ;  /* 0x0000000400e27825 */ /* 0x000fe200078e02da */
[----:B------:R-:W-:Y:S01]  /*54a20*/  ISETP.LT.AND P2, PT, R231, c[0x0][0x178], !P0 ;  /* 0x00005e00e7007a0c */ /* 0x000fe20004741270 */
[----:B------:R-:W2:Y:S01]  /*54a30*/  LDL.LU R233, [R1+0x578] ;  /* 0x0005780001e97983 */ /* 0x000ea20000300800 */
[----:B------:R-:W-:Y:S01]  /*54a40*/  ISETP.LT.AND P0, PT, R230, c[0x0][0x178], !P0 ;  /* 0x00005e00e6007a0c */ /* 0x000fe20004701270 */
[C---:B------:R-:W-:Y:S01]  /*54a50*/  IMAD.WIDE R2, R0.reuse, 0x4, R10 ;  /* 0x0000000400027825 */ /* 0x040fe200078e020a */
[----:B------:R-:W-:Y:S02]  /*54a60*/  ISETP.LT.AND P6, PT, R179, c[0x0][0x178], !P3 ;  /* 0x00005e00b3007a0c */ /* 0x000fe40005fc1270 */
[C---:B------:R-:W-:Y:S01]  /*54a70*/  IADD3 R228, R0.reuse, c[0x0][0x198], RZ ;  /* 0x0000660000e47a10 */ /* 0x040fe20007ffe0ff */
[----:B------:R-:W-:Y:S01]  /*54a80*/  IMAD.WIDE R224, R0, 0x4, R6 ;  /* 0x0000000400e07825 */ /* 0x000fe200078e0206 */
[----:B------:R-:W-:Y:S01]  /*54a90*/  ISETP.LT.AND P5, PT, R111, c[0x0][0x178], !P3 ;  /* 0x00005e006f007a0c */ /* 0x000fe20005fa1270 */
[----:B------:R1:W-:Y:S01]  /*54aa0*/  @P1 STG.E [R226.64], R232 ;  /* 0x000000e8e2001986 */ /* 0x0003e2000c101904 */
[----:B------:R-:W-:-:S03]  /*54ab0*/  ISETP.LT.AND P1, PT, R143, c[0x0][0x178], !P3 ;  /* 0x00005e008f007a0c */ /* 0x000fc60005f21270 */
[----:B------:R1:W-:Y:S01]  /*54ac0*/  @P4 STG.E [R2.64], R242 ;  /* 0x000000f202004986 */ /* 0x0003e2000c101904 */
[----:B------:R-:W-:-:S03]  /*54ad0*/  ISETP.LT.AND P4, PT, R159, c[0x0][0x178], !P3 ;  /* 0x00005e009f007a0c */ /* 0x000fc60005f81270 */
[----:B-1----:R-:W2:Y:S01]  /*54ae0*/  LDL.LU R232, [R1+0x478] ;  /* 0x0004780001e87983 */ /* 0x002ea20000300800 */
[----:B------:R-:W-:-:S03]  /*54af0*/  IMAD.WIDE R226, R228, 0x4, R216 ;  /* 0x00000004e4e27825 */ /* 0x000fc600078e02d8 */
[----:B------:R-:W2:Y:S01]  /*54b00*/  LDL.LU R242, [R1+0x3c8] ;  /* 0x0003c80001f27983 */ /* 0x000ea20000300800 */
[----:B------:R-:W-:-:S05]  /*54b10*/  IMAD.WIDE R2, R0, 0x4, R8 ;  /* 0x0000000400027825 */ /* 0x000fca00078e0208 */
[----:B------:R1:W-:Y:S02]  /*54b20*/  @P2 STG.E [R2.64], R243 ;  /* 0x000000f302002986 */ /* 0x0003e4000c101904 */
[C---:B-1----:R-:W-:Y:S02]  /*54b30*/  IMAD.WIDE R2, R228.reuse, 0x4, R222 ;  /* 0x00000004e4027825 */ /* 0x042fe400078e02de */
[----:B----4-:R1:W-:Y:S04]  /*54b40*/  @P0 STG.E [R224.64], R241 ;  /* 0x000000f1e0000986 */ /* 0x0103e8000c101904 */
[----:B------:R4:W-:Y:S04]  /*54b50*/  @P6 STG.E [R226.64], R245 ;  /* 0x000000f5e2006986 */ /* 0x0009e8000c101904 */
[----:B-1----:R-:W3:Y:S01]  /*54b60*/  LDL.LU R241, [R1+0xf8] ;  /* 0x0000f80001f17983 */ /* 0x002ee20000300800 */
[----:B------:R-:W-:-:S03]  /*54b70*/  IMAD.WIDE R224, R228, 0x4, R4 ;  /* 0x00000004e4e07825 */ /* 0x000fc600078e0204 */
[----:B------:R-:W3:Y:S01]  /*54b80*/  LDL.LU R243, [R1+0xbdc] ;  /* 0x000bdc0001f37983 */ /* 0x000ee20000300800 */
[----:B----4-:R-:W-:-:S03]  /*54b90*/  IMAD.WIDE R226, R228, 0x4, R220 ;  /* 0x00000004e4e27825 */ /* 0x010fc600078e02dc */
[----:B------:R-:W4:Y:S04]  /*54ba0*/  LDL.LU R245, [R1+0xd9c] ;  /* 0x000d9c0001f57983 */ /* 0x000f280000300800 */
[----:B------:R-:W-:Y:S04]  /*54bb0*/  @P4 STG.E [R2.64], R234 ;  /* 0x000000ea02004986 */ /* 0x000fe8000c101904 */
[----:B--2---:R-:W-:Y:S04]  /*54bc0*/  @P5 STG.E [R224.64], R244 ;  /* 0x000000f4e0005986 */ /* 0x004fe8000c101904 */
[----:B------:R1:W-:Y:S04]  /*54bd0*/  @P1 STG.E [R226.64], R240 ;  /* 0x000000f0e2001986 */ /* 0x0003e8000c101904 */
[----:B-1----:R-:W2:Y:S01]  /*54be0*/  LDL.LU R240, [R1+0x87c] ;  /* 0x00087c0001f07983 */ /* 0x002ea20000300800 */
[----:B------:R-:W-:-:S02]  /*54bf0*/  ISETP.LT.AND P0, PT, R127, c[0x0][0x178], !P3 ;  /* 0x00005e007f007a0c */ /* 0x000fc40005f01270 */
[----:B------:R-:W-:Y:S02]  /*54c00*/  IADD3 R229, R110, 0x5b, RZ ;  /* 0x0000005b6ee57810 */ /* 0x000fe40007ffe0ff */
[----:B------:R-:W-:Y:S02]  /*54c10*/  ISETP.LT.AND P6, PT, R252, c[0x0][0x178], !P3 ;  /* 0x00005e00fc007a0c */ /* 0x000fe40005fc1270 */
[----:B------:R-:W-:Y:S01]  /*54c20*/  ISETP.LT.AND P4, PT, R231, c[0x0][0x178], !P3 ;  /* 0x00005e00e7007a0c */ /* 0x000fe20005f81270 */
[----:B------:R-:W-:Y:S01]  /*54c30*/  IMAD.WIDE R226, R228, 0x4, R218 ;  /* 0x00000004e4e27825 */ /* 0x000fe200078e02da */
[----:B------:R-:W-:Y:S01]  /*54c40*/  ISETP.GE.AND P2, PT, R229, c[0x0][0x17c], PT ;  /* 0x00005f00e5007a0c */ /* 0x000fe20003f46270 */
[----:B------:R-:W2:Y:S01]  /*54c50*/  LDL.LU R244, [R1+0x60c] ;  /* 0x00060c0001f47983 */ /* 0x000ea20000300800 */
[----:B------:R-:W-:Y:S01]  /*54c60*/  ISETP.LT.AND P5, PT, R230, c[0x0][0x178], !P3 ;  /* 0x00005e00e6007a0c */ /* 0x000fe20005fa1270 */
[----:B------:R-:W-:Y:S01]  /*54c70*/  IMAD.WIDE R2, R228, 0x4, R10 ;  /* 0x00000004e4027825 */ /* 0x000fe200078e020a */
[----:B------:R-:W-:-:S02]  /*54c80*/  ISETP.LT.AND P3, PT, R179, c[0x0][0x178], !P2 ;  /* 0x00005e00b3007a0c */ /* 0x000fc40005761270 */
[----:B------:R-:W-:Y:S01]  /*54c90*/  ISETP.LT.AND P1, PT, R159, c[0x0][0x178], !P2 ;  /* 0x00005e009f007a0c */ /* 0x000fe20005721270 */
[C---:B------:R-:W-:Y:S01]  /*54ca0*/  IMAD.WIDE R224, R228.reuse, 0x4, R8 ;  /* 0x00000004e4e07825 */ /* 0x040fe200078e0208 */
[----:B------:R-:W-:Y:S01]  /*54cb0*/  IADD3 R0, R228, c[0x0][0x198], RZ ;  /* 0x00006600e4007a10 */ /* 0x000fe20007ffe0ff */
[----:B------:R1:W-:Y:S04]  /*54cc0*/  @P0 STG.E [R226.64], R233 ;  /* 0x000000e9e2000986 */ /* 0x0003e8000c101904 */
[----:B------:R1:W-:Y:S04]  /*54cd0*/  @P6 STG.E [R2.64], R232 ;  /* 0x000000e802006986 */ /* 0x0003e8000c101904 */
[----:B------:R1:W-:Y:S01]  /*54ce0*/  @P4 STG.E [R224.64], R242 ;  /* 0x000000f2e0004986 */ /* 0x0003e2000c101904 */
[----:B------:R-:W-:-:S03]  /*54cf0*/  ISETP.LT.AND P4, PT, R111, c[0x0][0x178], !P2 ;  /* 0x00005e006f007a0c */ /* 0x000fc60005781270 */
[----:B-1----:R-:W2:Y:S01]  /*54d00*/  LDL.LU R233, [R1+0x57c] ;  /* 0x00057c0001e97983 */ /* 0x002ea20000300800 */
[----:B------:R-:W-:-:S03]  /*54d10*/  IMAD.WIDE R226, R228, 0x4, R6 ;  /* 0x00000004e4e27825 */ /* 0x000fc600078e0206 */
[----:B------:R-:W2:Y:S01]  /*54d20*/  LDL.LU R232, [R1+0x47c] ;  /* 0x00047c0001e87983 */ /* 0x000ea20000300800 */
[----:B------:R-:W-:-:S03]  /*54d30*/  IMAD.WIDE R2, R0, 0x4, R216 ;  /* 0x0000000400027825 */ /* 0x000fc600078e02d8 */
[----:B------:R-:W2:Y:S01]  /*54d40*/  LDL.LU R242, [R1+0x3cc] ;  /* 0x0003cc0001f27983 */ /* 0x000ea20000300800 */
[----:B------:R-:W-:-:S03]  /*54d50*/  IMAD.WIDE R224, R0, 0x4, R222 ;  /* 0x0000000400e07825 */ /* 0x000fc600078e02de */
[----:B---3--:R1:W-:Y:S04]  /*54d60*/  @P5 STG.E [R226.64], R241 ;  /* 0x000000f1e2005986 */ /* 0x0083e8000c101904 */
[----:B----4-:R-:W-:Y:S04]  /*54d70*/  @P3 STG.E [R2.64], R245 ;  /* 0x000000f502003986 */ /* 0x010fe8000c101904 */
[----:B-1----:R-:W3:Y:S04]  /*54d80*/  LDL.LU R241, [R1+0xfc] ;  /* 0x0000fc0001f17983 */ /* 0x002ee80000300800 */
[----:B------:R1:W-:Y:S02]  /*54d90*/  @P1 STG.E [R224.64], R243 ;  /* 0x000000f3e0001986 */ /* 0x0003e4000c101904 */
[----:B-1----:R-:W-:-:S02]  /*54da0*/  IMAD.WIDE R224, R0, 0x4, R4 ;  /* 0x0000000400e07825 */ /* 0x002fc400078e0204 */
[----:B------:R-:W4:Y:S04]  /*54db0*/  LDL.LU R243, [R1+0xea8] ;  /* 0x000ea80001f37983 */ /* 0x000f280000300800 */
[----:B--2---:R1:W-:Y:S04]  /*54dc0*/  @P4 STG.E [R224.64], R240 ;  /* 0x000000f0e0004986 */ /* 0x0043e8000c101904 */
[----:B-1----:R-:W2:Y:S01]  /*54dd0*/  LDL.LU R240, [R1+0xe28] ;  /* 0x000e280001f07983 */ /* 0x002ea20000300800 */
[----:B------:R-:W-:Y:S02]  /*54de0*/  ISETP.LT.AND P5, PT, R143, c[0x0][0x178], !P2 ;  /* 0x00005e008f007a0c */ /* 0x000fe400057a1270 */
[----:B------:R-:W-:Y:S01]  /*54df0*/  ISETP.LT.AND P6, PT, R127, c[0x0][0x178], !P2 ;  /* 0x00005e007f007a0c */ /* 0x000fe200057c1270 */
[----:B------:R-:W-:Y:S01]  /*54e00*/  IMAD.WIDE R226, R0, 0x4, R220 ;  /* 0x0000000400e27825 */ /* 0x000fe200078e02dc */
[----:B------:R-:W-:Y:S01]  /*54e10*/  ISETP.LT.AND P1, PT, R252, c[0x0][0x178], !P2 ;  /* 0x00005e00fc007a0c */ /* 0x000fe20005721270 */
[----:B------:R-:W2:Y:S01]  /*54e20*/  LDL.LU R245, [R1+0xe08] ;  /* 0x000e080001f57983 */ /* 0x000ea20000300800 */
[----:B------:R-:W-:-:S02]  /*54e30*/  IADD3 R2, R110, 0x5c, RZ ;  /* 0x0000005c6e027810 */ /* 0x000fc40007ffe0ff */
[----:B------:R-:W-:Y:S02]  /*54e40*/  ISETP.LT.AND P3, PT, R231, c[0x0][0x178], !P2 ;  /* 0x00005e00e7007a0c */ /* 0x000fe40005761270 */
[----:B------:R-:W-:Y:S01]  /*54e50*/  ISETP.GE.AND P0, PT, R2, c[0x0][0x17c], PT ;  /* 0x00005f0002007a0c */ /* 0x000fe20003f06270 */
[----:B------:R-:W-:Y:S01]  /*54e60*/  IMAD.WIDE R2, R0, 0x4, R218 ;  /* 0x0000000400027825 */ /* 0x000fe200078e02da */
[----:B------:R-:W-:Y:S01]  /*54e70*/  ISETP.LT.AND P2, PT, R230, c[0x0][0x178], !P2 ;  /* 0x00005e00e6007a0c */ /* 0x000fe20005741270 */
[----:B------:R1:W-:Y:S01]  /*54e80*/  @P5 STG.E [R226.64], R244 ;  /* 0x000000f4e2005986 */ /* 0x0003e2000c101904 */
[----:B------:R-:W-:Y:S01]  /*54e90*/  ISETP.LT.AND P4, PT, R179, c[0x0][0x178], !P0 ;  /* 0x00005e00b3007a0c */ /* 0x000fe20004781270 */
[C---:B------:R-:W-:Y:S02]  /*54ea0*/  IMAD.WIDE R224, R0.reuse, 0x4, R8 ;  /* 0x0000000400e07825 */ /* 0x040fe400078e0208 */
[----:B------:R1:W-:Y:S02]  /*54eb0*/  @P6 STG.E [R2.64], R233 ;  /* 0x000000e902006986 */ /* 0x0003e4000c101904 */
[----:B-1----:R-:W-:-:S02]  /*54ec0*/  IMAD.WIDE R226, R0, 0x4, R10 ;  /* 0x0000000400e27825 */ /* 0x002fc400078e020a */
[----:B------:R-:W2:Y:S02]  /*54ed0*/  LDL.LU R244, [R1+0xc08] ;  /* 0x000c080001f47983 */ /* 0x000ea40000300800 */
[C---:B------:R-:W-:Y:S02]  /*54ee0*/  IMAD.WIDE R2, R0.reuse, 0x4, R6 ;  /* 0x0000000400027825 */ /* 0x040fe400078e0206 */
[----:B------:R-:W2:Y:S01]  /*54ef0*/  LDL.LU R233, [R1+0xa58] ;  /* 0x000a580001e97983 */ /* 0x000ea20000300800 */
[----:B------:R-:W-:-:S03]  /*54f00*/  IADD3 R0, R0, c[0x0][0x198], RZ ;  /* 0x0000660000007a10 */ /* 0x000fc60007ffe0ff */
[----:B------:R1:W-:Y:S01]  /*54f10*/  @P1 STG.E [R226.64], R232 ;  /* 0x000000e8e2001986 */ /* 0x0003e2000c101904 */
[----:B------:R-:W-:-:S03]  /*54f20*/  ISETP.LT.AND P1, PT, R159, c[0x0][0x178], !P0 ;  /* 0x00005e009f007a0c */ /* 0x000fc60004721270 */
[----:B------:R-:W-:Y:S04]  /*54f30*/  @P3 STG.E [R224.64], R242 ;  /* 0x000000f2e0003986 */ /* 0x000fe8000c101904 */
[----:B-1----:R-:W2:Y:S01]  /*54f40*/  LDL.LU R232, [R1+0x4d8] ;  /* 0x0004d80001e87983 */ /* 0x002ea20000300800 */
[----:B------:R-:W-:-:S03]  /*54f50*/  IMAD.WIDE R226, R0, 0x4, R222 ;  /* 0x0000000400e27825 */ /* 0x000fc600078e02de */
[----:B------:R-:W2:Y:S04]  /*54f60*/  LDL.LU R234, [R1+0x4c8] ;  /* 0x0004c80001ea7983 */ /* 0x000ea80000300800 */
[----:B---3--:R1:W-:Y:S04]  /*54f70*/  @P2 STG.E [R2.64], R241 ;  /* 0x000000f102002986 */ /* 0x0083e8000c101904 */
[----:B-1----:R-:W3:Y:S01]  /*54f80*/  LDL.LU R241, [R1+0x4a8] ;  /* 0x0004a80001f17983 */ /* 0x002ee20000300800 */
[----:B------:R-:W-:-:S03]  /*54f90*/  IMAD.WIDE R2, R0, 0x4, R216 ;  /* 0x0000000400027825 */ /* 0x000fc600078e02d8 */
[----:B------:R-:W3:Y:S04]  /*54fa0*/  LDL.LU R242, [R1+0x4cc] ;  /* 0x0004cc0001f27983 */ /* 0x000ee80000300800 */
[----:B----4-:R1:W-:Y:S04]  /*54fb0*/  @P4 STG.E [R2.64], R243 ;  /* 0x000000f302004986 */ /* 0x0103e8000c101904 */
[----:B-1----:R-:W4:Y:S04]  /*54fc0*/  LDL.LU R243, [R1+0xeac] ;  /* 0x000eac0001f37983 */ /* 0x002f280000300800 */
[----:B--2---:R1:W-:Y:S04]  /*54fd0*/  @P1 STG.E [R226.64], R240 ;  /* 0x000000f0e2001986 */ /* 0x0043e8000c101904 */
[----:B-1----:R-:W2:Y:S01]  /*54fe0*/  LDL.LU R240, [R1+0xe2c] ;  /* 0x000e2c0001f07983 */ /* 0x002ea20000300800 */
[----:B------:R-:W-:-:S02]  /*54ff0*/  ISETP.LT.AND P6, PT, R111, c[0x0][0x178], !P0 ;  /* 0x00005e006f007a0c */ /* 0x000fc400047c1270 */
[----:B------:R-:W-:Y:S01]  /*55000*/  ISETP.LT.AND P5, PT, R143, c[0x0][0x178], !P0 ;  /* 0x00005e008f007a0c */ /* 0x000fe200047a1270 */
[----:B------:R-:W-:Y:S01]  /*55010*/  IMAD.WIDE R2, R0, 0x4, R4 ;  /* 0x0000000400027825 */ /* 0x000fe200078e0204 */
[----:B------:R-:W-:Y:S02]  /*55020*/  ISETP.LT.AND P3, PT, R127, c[0x0][0x178], !P0 ;  /* 0x00005e007f007a0c */ /* 0x000fe40004761270 */
[----:B------:R-:W-:Y:S02]  /*55030*/  IADD3 R224, R110, 0x5d, RZ ;  /* 0x0000005d6ee07810 */ /* 0x000fe40007ffe0ff */
[----:B------:R-:W-:Y:S02]  /*55040*/  ISETP.LT.AND P2, PT, R252, c[0x0][0x178], !P0 ;  /* 0x00005e00fc007a0c */ /* 0x000fe40004741270 */
[----:B------:R-:W-:Y:S01]  /*55050*/  ISETP.GE.AND P4, PT, R224, c[0x0][0x17c], PT ;  /* 0x00005f00e0007a0c */ /* 0x000fe20003f86270 */
[----:B------:R-:W-:Y:S01]  /*55060*/  IMAD.WIDE R224, R0, 0x4, R220 ;  /* 0x0000000400e07825 */ /* 0x000fe200078e02dc */
[----:B------:R-:W-:Y:S01]  /*55070*/  ISETP.LT.AND P1, PT, R231, c[0x0][0x178], !P0 ;  /* 0x00005e00e7007a0c */ /* 0x000fe20004721270 */
[----:B------:R1:W-:Y:S01]  /*55080*/  @P6 STG.E [R2.64], R245 ;  /* 0x000000f502006986 */ /* 0x0003e2000c101904 */
[----:B------:R-:W-:Y:S01]  /*55090*/  ISETP.LT.AND P0, PT, R230, c[0x0][0x178], !P0 ;  /* 0x00005e00e6007a0c */ /* 0x000fe20004701270 */
[----:B------:R-:W-:-:S02]  /*550a0*/  IMAD.WIDE R226, R0, 0x4, R218 ;  /* 0x0000000400e27825 */ /* 0x000fc400078e02da */
[----:B------:R1:W-:Y:S01]  /*550b0*/  @P5 STG.E [R224.64], R244 ;  /* 0x000000f4e0005986 */ /* 0x0003e2000c101904 */
[----:B------:R-:W-:-:S03]  /*550c0*/  ISETP.LT.AND P6, PT, R179, c[0x0][0x178], !P4 ;  /* 0x00005e00b3007a0c */ /* 0x000fc600067c1270 */
[----:B-1----:R-:W2:Y:S01]  /*550d0*/  LDL.LU R245, [R1+0xe0c] ;  /* 0x000e0c0001f57983 */ /* 0x002ea20000300800 */
[----:B------:R-:W-:-:S03]  /*550e0*/  IMAD.WIDE R2, R0, 0x4, R10 ;  /* 0x0000000400027825 */ /* 0x000fc600078e020a */
[----:B------:R-:W2:Y:S01]  /*550f0*/  LDL.LU R244, [R1+0xc0c] ;  /* 0x000c0c0001f47983 */ /* 0x000ea20000300800 */
[----:B------:R-:W-:-:S03]  /*55100*/  IMAD.WIDE R228, R0, 0x4, R6 ;  /* 0x0000000400e47825 */ /* 0x000fc600078e0206 */
[----:B------:R1:W-:Y:S01]  /*55110*/  @P3 STG.E [R226.64], R233 ;  /* 0x000000e9e2003986 */ /* 0x0003e2000c101904 */
[----:B------:R-:W-:-:S03]  /*55120*/  ISETP.LT.AND P3, PT, R159, c[0x0][0x178], !P4 ;  /* 0x00005e009f007a0c */ /* 0x000fc60006761270 */
[----:B------:R1:W-:Y:S02]  /*55130*/  @P2 STG.E [R2.64], R232 ;  /* 0x000000e802002986 */ /* 0x0003e4000c101904 */
[C---:B-1----:R-:W-:Y:S02]  /*55140*/  IMAD.WIDE R226, R0.reuse, 0x4, R8 ;  /* 0x0000000400e27825 */ /* 0x042fe400078e0208 */
[----:B------:R-:W2:Y:S01]  /*55150*/  LDL.LU R233, [R1+0xa5c] ;  /* 0x000a5c0001e97983 */ /* 0x000ea20000300800 */
[----:B------:R-:W-:-:S03]  /*55160*/  IADD3 R2, R0, c[0x0][0x198], RZ ;  /* 0x0000660000027a10 */ /* 0x000fc60007ffe0ff */
[----:B------:R-:W2:Y:S04]  /*55170*/  LDL.LU R232, [R1+0x4dc] ;  /* 0x0004dc0001e87983 */ /* 0x000ea80000300800 */
[----:B------:R1:W-:Y:S01]  /*55180*/  @P1 STG.E [R226.64], R234 ;  /* 0x000000eae2001986 */ /* 0x0003e2000c101904 */
[----:B------:R-:W-:-:S04]  /*55190*/  IMAD.WIDE R224, R2, 0x4, R216 ;  /* 0x0000000402e07825 */ /* 0x000fc800078e02d8 */
[----:B-1----:R-:W-:Y:S01]  /*551a0*/  IMAD.WIDE R226, R2, 0x4, R222 ;  /* 0x0000000402e27825 */ /* 0x002fe200078e02de */
[----:B---3--:R1:W-:Y:S04]  /*551b0*/  @P0 STG.E [R228.64], R241 ;  /* 0x000000f1e4000986 */ /* 0x0083e8000c101904 */
[----:B-1----:R-:W3:Y:S04]  /*551c0*/  LDL.LU R241, [R1+0x4ac] ;  /* 0x0004ac0001f17983 */ /* 0x002ee80000300800 */
[----:B----4-:R1:W-:Y:S04]  /*551d0*/  @P6 STG.E [R224.64], R243 ;  /* 0x000000f3e0006986 */ /* 0x0103e8000c101904 */
[----:B-1----:R-:W4:Y:S04]  /*551e0*/  LDL.LU R243, [R1+0xef8] ;  /* 0x000ef80001f37983 */ /* 0x002f280000300800 */
[----:B--2---:R1:W-:Y:S04]  /*551f0*/  @P3 STG.E [R226.64], R240 ;  /* 0x000000f0e2003986 */ /* 0x0043e8000c101904 */
[----:B-1----:R-:W2:Y:S01]  /*55200*/  LDL.LU R240, [R1+0xee8] ;  /* 0x000ee80001f07983 */ /* 0x002ea20000300800 */
        /* <DEDUP_REMOVED lines=9> */
[----:B------:R-:W-:-:S03]  /*552a0*/  ISETP.LT.AND P3, PT, R231, c[0x0][0x178], !P4 ;  /* 0x00005e00e7007a0c */ /* 0x000fc60006761270 */
[----:B------:R1:W-:Y:S01]  /*552b0*/  @P5 STG.E [R224.64], R245 ;  /* 0x000000f5e0005986 */ /* 0x0003e2000c101904 */
[----:B------:R-:W-:Y:S02]  /*552c0*/  ISETP.LT.AND P5, PT, R230, c[0x0][0x178], !P4 ;  /* 0x00005e00e6007a0c */ /* 0x000fe400067a1270 */
[----:B------:R-:W-:Y:S01]  /*552d0*/  ISETP.GE.AND P1, PT, R3, c[0x0][0x17c], PT ;  /* 0x00005f0003007a0c */ /* 0x000fe20003f26270 */
[----:B------:R1:W-:Y:S01]  /*552e0*/  @P2 STG.E [R228.64], R244 ;  /* 0x000000f4e4002986 */ /* 0x0003e2000c101904 */
[C---:B------:R-:W-:Y:S01]  /*552f0*/  IMAD.WIDE R226, R2.reuse, 0x4, R10 ;  /* 0x0000000402e27825 */ /* 0x040fe200078e020a */
[C---:B------:R-:W-:Y:S02]  /*55300*/  IADD3 R0, R2.reuse, c[0x0][0x198], RZ ;  /* 0x0000660002007a10 */ /* 0x040fe40007ffe0ff */
[----:B------:R-:W-:Y:S01]  /*55310*/  ISETP.LT.AND P4, PT, R179, c[0x0][0x178], !P1 ;  /* 0x00005e00b3007a0c */ /* 0x000fe20004f81270 */
[----:B------:R-:W2:Y:S01]  /*55320*/  LDL.LU R246, [R1+0xe18] ;  /* 0x000e180001f67983 */ /* 0x000ea20000300800 */
[----:B------:R-:W-:Y:S01]  /*55330*/  ISETP.LT.AND P2, PT, R159, c[0x0][0x178], !P1 ;  /* 0x00005e009f007a0c */ /* 0x000fe20004f41270 */
[----:B-1----:R-:W-:-:S02]  /*55340*/  IMAD.WIDE R224, R2, 0x4, R8 ;  /* 0x0000000402e07825 */ /* 0x002fc400078e0208 */
[----:B------:R-:W2:Y:S02]  /*55350*/  LDL.LU R235, [R1+0xde8] ;  /* 0x000de80001eb7983 */ /* 0x000ea40000300800 */
[----:B------:R-:W-:-:S04]  /*55360*/  IMAD.WIDE R228, R2, 0x4, R218 ;  /* 0x0000000402e47825 */ /* 0x000fc800078e02da */
[----:B------:R-:W-:Y:S01]  /*55370*/  IMAD.WIDE R2, R2, 0x4, R6 ;  /* 0x0000000402027825 */ /* 0x000fe200078e0206 */
[----:B------:R1:W-:Y:S04]  /*55380*/  @P0 STG.E [R228.64], R233 ;  /* 0x000000e9e4000986 */ /* 0x0003e8000c101904 */
[----:B------:R1:W-:Y:S04]  /*55390*/  @P6 STG.E [R226.64], R232 ;  /* 0x000000e8e2006986 */ /* 0x0003e8000c101904 */
[----:B------:R1:W-:Y:S04]  /*553a0*/  @P3 STG.E [R224.64], R242 ;  /* 0x000000f2e0003986 */ /* 0x0003e8000c101904 */
[----:B-1----:R-:W2:Y:S01]  /*553b0*/  LDL.LU R233, [R1+0xd48] ;  /* 0x000d480001e97983 */ /* 0x002ea20000300800 */
[----:B------:R-:W-:-:S04]  /*553c0*/  IMAD.WIDE R226, R0, 0x4, R222 ;  /* 0x0000000400e27825 */ /* 0x000fc800078e02de */
[----:B------:R-:W-:Y:S01]  /*553d0*/  IMAD.WIDE R224, R0, 0x4, R216 ;  /* 0x0000000400e07825 */ /* 0x000fe200078e02d8 */
[----:B---3--:R1:W-:Y:S04]  /*553e0*/  @P5 STG.E [R2.64], R241 ;  /* 0x000000f102005986 */ /* 0x0083e8000c101904 */
[----:B-1----:R-:W3:Y:S04]  /*553f0*/  LDL.LU R241, [R1+0x888] ;  /* 0x0008880001f17983 */ /* 0x002ee80000300800 */
[----:B------:R-:W3:Y:S04]  /*55400*/  LDL.LU R234, [R1+0xecc] ;  /* 0x000ecc0001ea7983 */ /* 0x000ee80000300800 */
[----:B------:R-:W3:Y:S04]  /*55410*/  LDL.LU R245, [R1+0xe9c] ;  /* 0x000e9c0001f57983 */ /* 0x000ee80000300800 */
[----:B------:R-:W3:Y:S04]  /*55420*/  LDL.LU R244, [R1+0xe1c] ;  /* 0x000e1c0001f47983 */ /* 0x000ee80000300800 */
[----:B------:R-:W3:Y:S04]  /*55430*/  LDL.LU R242, [R1+0xdec] ;  /* 0x000dec0001f27983 */ /* 0x000ee80000300800 */
[----:B------:R-:W3:Y:S04]  /*55440*/  LDL.LU R232, [R1+0xed0] ;  /* 0x000ed00001e87983 */ /* 0x000ee80000300800 */
[----:B----4-:R1:W-:Y:S04]  /*55450*/  @P4 STG.E [R224.64], R243 ;  /* 0x000000f3e0004986 */ /* 0x0103e8000c101904 */
[----:B--2---:R2:W-:Y:S04]  /*55460*/  @P2 STG.E [R226.64], R240 ;  /* 0x000000f0e2002986 */ /* 0x0045e8000c101904 */
[----:B-1----:R-:W4:Y:S04]  /*55470*/  LDL.LU R243, [R1+0xefc] ;  /* 0x000efc0001f37983 */ /* 0x002f280000300800 */
[----:B--2---:R-:W2:Y:S01]  /*55480*/  LDL.LU R240, [R1+0xeec] ;  /* 0x000eec0001f07983 */ /* 0x004ea20000300800 */
        /* <DEDUP_REMOVED lines=8> */
[----:B------:R-:W-:Y:S01]  /*55510*/  ISETP.GE.AND P0, PT, R2, c[0x0][0x17c], PT ;  /* 0x00005f0002007a0c */ /* 0x000fe20003f06270 */
[----:B------:R1:W-:Y:S01]  /*55520*/  @P3 STG.E [R224.64], R248 ;  /* 0x000000f8e0003986 */ /* 0x0003e2000c101904 */
[----:B------:R-:W-:Y:S01]  /*55530*/  ISETP.LT.AND P1, PT, R230, c[0x0][0x178], !P1 ;  /* 0x00005e00e6007a0c */ /* 0x000fe20004f21270 */
[----:B------:R-:W-:-:S02]  /*55540*/  IMAD.WIDE R2, R0, 0x4, R218 ;  /* 0x0000000400027825 */ /* 0x000fc400078e02da */
[----:B------:R1:W-:Y:S01]  /*55550*/  @P5 STG.E [R226.64], R247 ;  /* 0x000000f7e2005986 */ /* 0x0003e2000c101904 */
[----:B------:R-:W-:-:S03]  /*55560*/  ISETP.LT.AND P3, PT, R179, c[0x0][0x178], !P0 ;  /* 0x00005e00b3007a0c */ /* 0x000fc60004761270 */
[----:B------:R1:W-:Y:S02]  /*55570*/  @P6 STG.E [R2.64], R246 ;  /* 0x000000f602006986 */ /* 0x0003e4000c101904 */
[C---:B-1----:R-:W-:Y:S01]  /*55580*/  IMAD.WIDE R224, R0.reuse, 0x4, R10 ;  /* 0x0000000400e07825 */ /* 0x042fe200078e020a */
[----:B------:R-:W-:-:S03]  /*55590*/  IADD3 R228, R0, c[0x0][0x198], RZ ;  /* 0x0000660000e47a10 */ /* 0x000fc60007ffe0ff */
[C---:B------:R-:W-:Y:S01]  /*555a0*/  IMAD.WIDE R226, R0.reuse, 0x4, R8 ;  /* 0x0000000400e27825 */ /* 0x040fe200078e0208 */
[----:B------:R-:W-:Y:S01]  /*555b0*/  @P2 STG.E [R224.64], R235 ;  /* 0x000000ebe0002986 */ /* 0x000fe2000c101904 */
[----:B------:R-:W-:Y:S02]  /*555c0*/  ISETP.LT.AND P2, PT, R159, c[0x0][0x178], !P0 ;  /* 0x00005e009f007a0c */ /* 0x000fe40004741270 */
[----:B------:R-:W-:Y:S01]  /*555d0*/  IMAD.WIDE R2, R0, 0x4, R6 ;  /* 0x0000000400027825 */ /* 0x000fe200078e0206 */
[----:B------:R1:W-:Y:S03]  /*555e0*/  @P4 STG.E [R226.64], R233 ;  /* 0x000000e9e2004986 */ /* 0x0003e6000c101904 */
[C---:B-1----:R-:W-:Y:S01]  /*555f0*/  IMAD.WIDE R226, R228.reuse, 0x4, R222 ;  /* 0x00000004e4e27825 */ /* 0x042fe200078e02de */
[----:B---3--:R1:W-:Y:S04]  /*55600*/  @P1 STG.E [R2.64], R241 ;  /* 0x000000f102001986 */ /* 0x0083e8000c101904 */
[----:B-1----:R-:W3:Y:S01]  /*55610*/  LDL.LU R241, [R1+0xd4c] ;  /* 0x000d4c0001f17983 */ /* 0x002ee20000300800 */
[----:B------:R-:W-:-:S03]  /*55620*/  IMAD.WIDE R2, R228, 0x4, R216 ;  /* 0x00000004e4027825 */ /* 0x000fc600078e02d8 */
[----:B------:R-:W3:Y:S04]  /*55630*/  LDL.LU R233, [R1+0x88c] ;  /* 0x00088c0001e97983 */ /* 0x000ee80000300800 */
[----:B----4-:R1:W-:Y:S04]  /*55640*/  @P3 STG.E [R2.64], R243 ;  /* 0x000000f302003986 */ /* 0x0103e8000c101904 */
[----:B--2---:R2:W-:Y:S04]  /*55650*/  @P2 STG.E [R226.64], R240 ;  /* 0x000000f0e2002986 */ /* 0x0045e8000c101904 */
[----:B-1----:R-:W4:Y:S04]  /*55660*/  LDL.LU R243, [R1+0xdf0] ;  /* 0x000df00001f37983 */ /* 0x002f280000300800 */
[----:B--2---:R-:W4:Y:S01]  /*55670*/  LDL.LU R240, [R1+0x3a0] ;  /* 0x0003a00001f07983 */ /* 0x004f220000300800 */
[----:B------:R-:W-:-:S02]  /*55680*/  ISETP.LT.AND P6, PT, R111, c[0x0][0x178], !P0 ;  /* 0x00005e006f007a0c */ /* 0x000fc400047c1270 */
[----:B------:R-:W-:Y:S02]  /*55690*/  ISETP.LT.AND P5, PT, R143, c[0x0][0x178], !P0 ;  /* 0x00005e008f007a0c */ /* 0x000fe400047a1270 */
[----:B------:R-:W-:Y:S02]  /*556a0*/  ISETP.LT.AND P1, PT, R127, c[0x0][0x178], !P0 ;  /* 0x00005e007f007a0c */ /* 0x000fe40004721270 */
[----:B------:R-:W-:Y:S01]  /*556b0*/  ISETP.LT.AND P4, PT, R252, c[0x0][0x178], !P0 ;  /* 0x00005e00fc007a0c */ /* 0x000fe20004781270 */
[----:B------:R-:W-:Y:S01]  /*556c0*/  IMAD.WIDE R2, R228, 0x4, R4 ;  /* 0x00000004e4027825 */ /* 0x000fe200078e0204 */
[----:B------:R-:W-:-:S03]  /*556d0*/  IADD3 R0, R110, 0x60, RZ ;  /* 0x000000606e007810 */ /* 0x000fc60007ffe0ff */
[----:B------:R-:W-:Y:S01]  /*556e0*/  IMAD.WIDE R224, R228, 0x4, R220 ;  /* 0x00000004e4e07825 */ /* 0x000fe200078e02dc */
[----:B------:R-:W-:Y:S01]  /*556f0*/  ISETP.GE.AND P3, PT, R0, c[0x0][0x17c], PT ;  /* 0x00005f0000007a0c */ /* 0x000fe20003f66270 */
[----:B------:R1:W-:Y:S02]  /*55700*/  @P6 STG.E [R2.64], R234 ;  /* 0x000000ea02006986 */ /* 0x0003e4000c101904 */
[----:B------:R-:W-:Y:S01]  /*55710*/  IMAD.WIDE R226, R228, 0x4, R218 ;  /* 0x00000004e4e27825 */ /* 0x000fe200078e02da */
[----:B------:R-:W-:Y:S01]  /*55720*/  ISETP.LT.AND P2, PT, R231, c[0x0][0x178], !P0 ;  /* 0x00005e00e7007a0c */ /* 0x000fe20004741270 */
[----:B------:R1:W-:Y:S01]  /*55730*/  @P5 STG.E [R224.64], R245 ;  /* 0x000000f5e0005986 */ /* 0x0003e2000c101904 */
[----:B------:R-:W-:Y:S02]  /*55740*/  ISETP.LT.AND P0, PT, R230, c[0x0][0x178], !P0 ;  /* 0x00005e00e6007a0c */ /* 0x000fe40004701270 */
[----:B------:R-:W-:Y:S01]  /*55750*/  ISETP.LT.AND P6, PT, R179, c[0x0][0x178], !P3 ;  /* 0x00005e00b3007a0c */ /* 0x000fe20005fc1270 */
[----:B------:R1:W-:Y:S02]  /*55760*/  @P1 STG.E [R226.64], R244 ;  /* 0x000000f4e2001986 */ /* 0x0003e4000c101904 */
[C---:B-1----:R-:W-:Y:S01]  /*55770*/  IMAD.WIDE R2, R228.reuse, 0x4, R10 ;  /* 0x00000004e4027825 */ /* 0x042fe200078e020a */
[----:B------:R-:W-:-:S04]  /*55780*/  IADD3 R0, R228, c[0x0][0x198], RZ ;  /* 0x00006600e4007a10 */ /* 0x000fc80007ffe0ff */
[----:B------:R1:W-:Y:S01]  /*55790*/  @P4 STG.E [R2.64], R242 ;  /* 0x000000f202004986 */ /* 0x0003e2000c101904 */
[----:B------:R-:W-:Y:S01]  /*557a0*/  ISETP.LT.AND P4, PT, R159, c[0x0][0x178], !P3 ;  /* 0x00005e009f007a0c */ /* 0x000fe20005f81270 */
[----:B------:R-:W-:Y:S01]  /*557b0*/  IMAD.WIDE R224, R228, 0x4, R8 ;  /* 0x00000004e4e07825 */ /* 0x000fe200078e0208 */
[----:B------:R-:W-:-:S03]  /*557c0*/  ISETP.LT.AND P5, PT, R111, c[0x0][0x178], !P3 ;  /* 0x00005e006f007a0c */ /* 0x000fc60005fa1270 */
[----:B------:R-:W-:Y:S01]  /*557d0*/  IMAD.WIDE R226, R228, 0x4, R6 ;  /* 0x00000004e4e27825 */ /* 0x000fe200078e0206 */
[----:B-1----:R-:W4:Y:S03]  /*557e0*/  LDL.LU R242, [R1+0xed4] ;  /* 0x000ed40001f27983 */ /* 0x002f260000300800 */
[C---:B------:R-:W-:Y:S01]  /*557f0*/  IMAD.WIDE R2, R0.reuse, 0x4, R216 ;  /* 0x0000000400027825 */ /* 0x040fe200078e02d8 */
[----:B---3--:R1:W-:Y:S04]  /*55800*/  @P2 STG.E [R224.64], R241 ;  /* 0x000000f1e0002986 */ /* 0x0083e8000c101904 */
[----:B------:R-:W-:Y:S04]  /*55810*/  @P0 STG.E [R226.64], R233 ;  /* 0x000000e9e2000986 */ /* 0x000fe8000c101904 */
[----:B------:R3:W-:Y:S01]  /*55820*/  @P6 STG.E [R2.64], R232 ;  /* 0x000000e802006986 */ /* 0x0007e2000c101904 */
[----:B-1----:R-:W-:-:S03]  /*55830*/  IMAD.WIDE R224, R0, 0x4, R222 ;  /* 0x0000000400e07825 */ /* 0x002fc600078e02de */
[----:B------:R-:W2:Y:S01]  /*55840*/  LDL.LU R241, [R1+0xdf4] ;  /* 0x000df40001f17983 */ /* 0x000ea20000300800 */
[----:B---3--:R-:W-:-:S03]  /*55850*/  IMAD.WIDE R2, R0, 0x4, R4 ;  /* 0x0000000400027825 */ /* 0x008fc600078e0204 */
[----:B----4-:R-:W-:Y:S04]  /*55860*/  @P4 STG.E [R224.64], R243 ;  /* 0x000000f3e0004986 */ /* 0x010fe8000c101904 */
[----:B------:R1:W-:Y:S04]  /*55870*/  @P5 STG.E [R2.64], R240 ;  /* 0x000000f002005986 */ /* 0x0003e8000c101904 */
[----:B-1----:R-:W3:Y:S01]  /*55880*/  LDL.LU R240, [R1+0x3a4] ;  /* 0x0003a40001f07983 */ /* 0x002ee20000300800 */
[----:B------:R-:W-:-:S03]  /*55890*/  ISETP.LT.AND P1, PT, R143, c[0x0][0x178], !P3 ;  /* 0x00005e008f007a0c */ /* 0x000fc60005f21270 */
[----:B------:R-:W4:Y:S01]  /*558a0*/  LDL.LU R233, [R1+0xeb0] ;  /* 0x000eb00001e97983 */ /* 0x000f220000300800 */
[----:B------:R-:W-:Y:S02]  /*558b0*/  IADD3 R229, R110, 0x61, RZ ;  /* 0x000000616ee57810 */ /* 0x000fe40007ffe0ff */
[----:B------:R-:W-:Y:S01]  /*558c0*/  ISETP.LT.AND P0, PT, R127, c[0x0][0x178], !P3 ;  /* 0x00005e007f007a0c */ /* 0x000fe20005f01270 */
[----:B------:R-:W4:Y:S01]  /*558d0*/  LDL.LU R232, [R1+0x770] ;  /* 0x0007700001e87983 */ /* 0x000f220000300800 */
[----:B------:R-:W-:Y:S01]  /*558e0*/  ISETP.LT.AND P6, PT, R252, c[0x0][0x178], !P3 ;  /* 0x00005e00fc007a0c */ /* 0x000fe20005fc1270 */
[----:B------:R-:W-:Y:S01]  /*558f0*/  IMAD.WIDE R226, R0, 0x4, R220 ;  /* 0x0000000400e27825 */ /* 0x000fe200078e02dc */
[----:B------:R-:W-:Y:S01]  /*55900*/  ISETP.GE.AND P2, PT, R229, c[0x0][0x17c], PT ;  /* 0x00005f00e5007a0c */ /* 0x000fe20003f46270 */
[----:B------:R-:W4:Y:S01]  /*55910*/  LDL.LU R243, [R1+0xeb4] ;  /* 0x000eb40001f37983 */ /* 0x000f220000300800 */
[----:B------:R-:W-:Y:S02]  /*55920*/  ISETP.LT.AND P4, PT, R231, c[0x0][0x178], !P3 ;  /* 0x00005e00e7007a0c */ /* 0x000fe40005f81270 */
[----:B------:R-:W-:Y:S01]  /*55930*/  ISETP.LT.AND P5, PT, R230, c[0x0][0x178], !P3 ;  /* 0x00005e00e6007a0c */ /* 0x000fe20005fa1270 */
[C---:B------:R-:W-:Y:S01]  /*55940*/  IMAD.WIDE R2, R0.reuse, 0x4, R218 ;  /* 0x0000000400027825 */ /* 0x040fe200078e02da */
[----:B------:R-:W-:Y:S01]  /*55950*/  ISETP.LT.AND P3, PT, R179, c[0x0][0x178], !P2 ;  /* 0x00005e00b3007a0c */ /* 0x000fe20005761270 */
[----:B------:R1:W-:Y:S02]  /*55960*/  @P1 STG.E [R226.64], R40 ;  /* 0x00000028e2001986 */ /* 0x0003e4000c101904 */
[----:B------:R-:W-:-:S02]  /*55970*/  IMAD.WIDE R224, R0, 0x4, R10 ;  /* 0x0000000400e07825 */ /* 0x000fc400078e020a */
[----:B------:R1:W-:Y:S04]  /*55980*/  @P0 STG.E [R2.64], R56 ;  /* 0x0000003802000986 */ /* 0x0003e8000c101904 */
[----:B------:R1:W-:Y:S02]  /*55990*/  @P6 STG.E [R224.64], R72 ;  /* 0x00000048e0006986 */ /* 0x0003e4000c101904 */
[C---:B-1----:R-:W-:Y:S01]  /*559a0*/  IADD3 R40, R0.reuse, c[0x0][0x198], RZ ;  /* 0x0000660000287a10 */ /* 0x042fe20007ffe0ff */
[----:B------:R-:W-:-:S04]  /*559b0*/  IMAD.WIDE R226, R0, 0x4, R8 ;  /* 0x0000000400e27825 */ /* 0x000fc800078e0208 */
[----:B------:R-:W-:Y:S01]  /*559c0*/  IMAD.WIDE R2, R0, 0x4, R6 ;  /* 0x0000000400027825 */ /* 0x000fe200078e0206 */
[----:B------:R-:W-:Y:S03]  /*559d0*/  @P4 STG.E [R226.64], R88 ;  /* 0x00000058e2004986 */ /* 0x000fe6000c101904 */
[----:B------:R-:W-:Y:S01]  /*559e0*/  IMAD.WIDE R224, R40, 0x4, R216 ;  /* 0x0000000428e07825 */ /* 0x000fe200078e02d8 */
[----:B------:R-:W-:Y:S01]  /*559f0*/  @P5 STG.E [R2.64], R104 ;  /* 0x0000006802005986 */ /* 0x000fe2000c101904 */
[----:B------:R-:W-:-:S03]  /*55a00*/  ISETP.LT.AND P1, PT, R159, c[0x0][0x178], !P2 ;  /* 0x00005e009f007a0c */ /* 0x000fc60005721270 */
[----:B------:R1:W-:Y:S01]  /*55a10*/  @P3 STG.E [R224.64], R242 ;  /* 0x000000f2e0003986 */ /* 0x0003e2000c101904 */
[----:B------:R-:W-:-:S03]  /*55a20*/  ISETP.LT.AND P4, PT, R111, c[0x0][0x178], !P2 ;  /* 0x00005e006f007a0c */ /* 0x000fc60005781270 */
[----:B-1----:R-:W4:Y:S01]  /*55a30*/  LDL.LU R242, [R1+0x774] ;  /* 0x0007740001f27983 */ /* 0x002f220000300800 */
[----:B------:R-:W-:-:S04]  /*55a40*/  IMAD.WIDE R226, R40, 0x4, R222 ;  /* 0x0000000428e27825 */ /* 0x000fc800078e02de */
[----:B------:R-:W-:Y:S01]  /*55a50*/  IMAD.WIDE R2, R40, 0x4, R4 ;  /* 0x0000000428027825 */ /* 0x000fe200078e0204 */
[----:B--2---:R1:W-:Y:S04]  /*55a60*/  @P1 STG.E [R226.64], R241 ;  /* 0x000000f1e2001986 */ /* 0x0043e8000c101904 */
[----:B-1----:R-:W2:Y:S04]  /*55a70*/  LDL.LU R241, [R1+0xe80] ;  /* 0x000e800001f17983 */ /* 0x002ea80000300800 */
[----:B---3--:R1:W-:Y:S04]  /*55a80*/  @P4 STG.E [R2.64], R240 ;  /* 0x000000f002004986 */ /* 0x0083e8000c101904 */
[----:B-1----:R-:W2:Y:S01]  /*55a90*/  LDL.LU R240, [R1+0x6b0] ;  /* 0x0006b00001f07983 */ /* 0x002ea20000300800 */
[----:B------:R-:W-:-:S02]  /*55aa0*/  ISETP.LT.AND P5, PT, R143, c[0x0][0x178], !P2 ;  /* 0x00005e008f007a0c */ /* 0x000fc400057a1270 */
[----:B------:R-:W-:Y:S02]  /*55ab0*/  ISETP.LT.AND P6, PT, R127, c[0x0][0x178], !P2 ;  /* 0x00005e007f007a0c */ /* 0x000fe400057c1270 */
        /* <DEDUP_REMOVED lines=8> */
[----:B------:R-:W-:Y:S01]  /*55b40*/  ISETP.LT.AND P4, PT, R179, c[0x0][0x178], !P0 ;  /* 0x00005e00b3007a0c */ /* 0x000fe20004781270 */
[----:B------:R1:W-:Y:S01]  /*55b50*/  @P5 STG.E [R224.64], R41 ;  /* 0x00000029e0005986 */ /* 0x0003e2000c101904 */
[----:B------:R-:W-:-:S03]  /*55b60*/  IADD3 R0, R40, c[0x0][0x198], RZ ;  /* 0x0000660028007a10 */ /* 0x000fc60007ffe0ff */
[----:B------:R1:W-:Y:S01]  /*55b70*/  @P6 STG.E [R226.64], R57 ;  /* 0x00000039e2006986 */ /* 0x0003e2000c101904 */
[----:B------:R-:W-:-:S03]  /*55b80*/  ISETP.LT.AND P6, PT, R111, c[0x0][0x178], !P0 ;  /* 0x00005e006f007a0c */ /* 0x000fc600047c1270 */
[----:B------:R1:W-:Y:S01]  /*55b90*/  @P1 STG.E [R2.64], R73 ;  /* 0x0000004902001986 */ /* 0x0003e2000c101904 */
[----:B------:R-:W-:Y:S01]  /*55ba0*/  ISETP.LT.AND P1, PT, R159, c[0x0][0x178], !P0 ;  /* 0x00005e009f007a0c */ /* 0x000fe20004721270 */
[----:B-1----:R-:W-:-:S04]  /*55bb0*/  IMAD.WIDE R224, R40, 0x4, R8 ;  /* 0x0000000428e07825 */ /* 0x002fc800078e0208 */
[----:B------:R-:W-:Y:S01]  /*55bc0*/  IMAD.WIDE R56, R40, 0x4, R6 ;  /* 0x0000000428387825 */ /* 0x000fe200078e0206 */
[----:B------:R-:W-:Y:S01]  /*55bd0*/  @P3 STG.E [R224.64], R89 ;  /* 0x00000059e0003986 */ /* 0x000fe2000c101904 */
[----:B------:R-:W-:Y:S02]  /*55be0*/  ISETP.LT.AND P5, PT, R143, c[0x0][0x178], !P0 ;  /* 0x00005e008f007a0c */ /* 0x000fe400047a1270 */
[----:B------:R-:W-:Y:S01]  /*55bf0*/  IMAD.WIDE R2, R0, 0x4, R216 ;  /* 0x0000000400027825 */ /* 0x000fe200078e02d8 */
[----:B------:R1:W-:Y:S01]  /*55c00*/  @P2 STG.E [R56.64], R105 ;  /* 0x0000006938002986 */ /* 0x0003e2000c101904 */
[----:B------:R-:W-:Y:S02]  /*55c10*/  ISETP.LT.AND P3, PT, R127, c[0x0][0x178], !P0 ;  /* 0x00005e007f007a0c */ /* 0x000fe40004761270 */
[----:B------:R-:W-:Y:S01]  /*55c20*/  IADD3 R40, R110, 0x63, RZ ;  /* 0x000000636e287810 */ /* 0x000fe20007ffe0ff */
[----:B----4-:R4:W-:Y:S01]  /*55c30*/  @P4 STG.E [R2.64], R233 ;  /* 0x000000e902004986 */ /* 0x0109e2000c101904 */
[----:B------:R-:W-:-:S02]  /*55c40*/  ISETP.LT.AND P2, PT, R252, c[0x0][0x178], !P0 ;  /* 0x00005e00fc007a0c */ /* 0x000fc40004741270 */
[----:B------:R-:W-:Y:S01]  /*55c50*/  ISETP.GE.AND P4, PT, R40, c[0x0][0x17c], PT ;  /* 0x00005f0028007a0c */ /* 0x000fe20003f86270 */
[----:B-1----:R-:W-:-:S04]  /*55c60*/  IMAD.WIDE R56, R0, 0x4, R222 ;  /* 0x0000000400387825 */ /* 0x002fc800078e02de */
[C---:B----4-:R-:W-:Y:S01]  /*55c70*/  IMAD.WIDE R2, R0.reuse, 0x4, R4 ;  /* 0x0000000400027825 */ /* 0x050fe200078e0204 */
[----:B------:R1:W-:Y:S01]  /*55c80*/  @P1 STG.E [R56.64], R232 ;  /* 0x000000e838001986 */ /* 0x0003e2000c101904 */
[----:B------:R-:W-:Y:S02]  /*55c90*/  ISETP.LT.AND P1, PT, R231, c[0x0][0x178], !P0 ;  /* 0x00005e00e7007a0c */ /* 0x000fe40004721270 */
[----:B------:R-:W-:Y:S01]  /*55ca0*/  IMAD.WIDE R40, R0, 0x4, R220 ;  /* 0x0000000400287825 */ /* 0x000fe200078e02dc */
[----:B------:R4:W-:Y:S01]  /*55cb0*/  @P6 STG.E [R2.64], R24 ;  /* 0x0000001802006986 */ /* 0x0009e2000c101904 */
[----:B------:R-:W-:Y:S02]  /*55cc0*/  ISETP.LT.AND P0, PT, R230, c[0x0][0x178], !P0 ;  /* 0x00005e00e6007a0c */ /* 0x000fe40004701270 */
[----:B------:R-:W-:Y:S01]  /*55cd0*/  ISETP.LT.AND P6, PT, R179, c[0x0][0x178], !P4 ;  /* 0x00005e00b3007a0c */ /* 0x000fe200067c1270 */
[----:B------:R4:W-:Y:S01]  /*55ce0*/  @P5 STG.E [R40.64], R36 ;  /* 0x0000002428005986 */ /* 0x0009e2000c101904 */
[----:B-1----:R-:W-:-:S04]  /*55cf0*/  IMAD.WIDE R56, R0, 0x4, R218 ;  /* 0x0000000400387825 */ /* 0x002fc800078e02da */
[C---:B----4-:R-:W-:Y:S01]  /*55d00*/  IMAD.WIDE R2, R0.reuse, 0x4, R10 ;  /* 0x0000000400027825 */ /* 0x050fe200078e020a */
[----:B------:R-:W-:Y:S01]  /*55d10*/  IADD3 R24, R0, c[0x0][0x198], RZ ;  /* 0x0000660000187a10 */ /* 0x000fe20007ffe0ff */
[----:B------:R1:W-:Y:S01]  /*55d20*/  @P3 STG.E [R56.64], R52 ;  /* 0x0000003438003986 */ /* 0x0003e2000c101904 */
[----:B------:R-:W-:Y:S02]  /*55d30*/  ISETP.LT.AND P3, PT, R159, c[0x0][0x178], !P4 ;  /* 0x00005e009f007a0c */ /* 0x000fe40006761270 */
[----:B------:R-:W-:Y:S01]  /*55d40*/  ISETP.LT.AND P5, PT, R111, c[0x0][0x178], !P4 ;  /* 0x00005e006f007a0c */ /* 0x000fe200067a1270 */
[----:B------:R4:W-:Y:S01]  /*55d50*/  @P2 STG.E [R2.64], R68 ;  /* 0x0000004402002986 */ /* 0x0009e2000c101904 */
[----:B------:R-:W-:Y:S01]  /*55d60*/  ISETP.LT.AND P2, PT, R143, c[0x0][0x178], !P4 ;  /* 0x00005e008f007a0c */ /* 0x000fe20006741270 */
[----:B------:R-:W-:-:S04]  /*55d70*/  IMAD.WIDE R40, R24, 0x4, R216 ;  /* 0x0000000418287825 */ /* 0x000fc800078e02d8 */
[----:B-1----:R-:W-:-:S04]  /*55d80*/  IMAD.WIDE R56, R0, 0x4, R6 ;  /* 0x0000000400387825 */ /* 0x002fc800078e0206 */
[----:B----4-:R-:W-:Y:S01]  /*55d90*/  IMAD.WIDE R2, R0, 0x4, R8 ;  /* 0x0000000400027825 */ /* 0x010fe200078e0208 */
[----:B------:R-:W-:-:S04]  /*55da0*/  IADD3 R36, R110, 0x64, RZ ;  /* 0x000000646e247810 */ /* 0x000fc80007ffe0ff */
[----:B------:R1:W-:Y:S04]  /*55db0*/  @P1 STG.E [R2.64], R84 ;  /* 0x0000005402001986 */ /* 0x0003e8000c101904 */
[----:B------:R4:W-:Y:S01]  /*55dc0*/  @P0 STG.E [R56.64], R100 ;  /* 0x0000006438000986 */ /* 0x0009e2000c101904 */
[----:B------:R-:W-:-:S03]  /*55dd0*/  ISETP.LT.AND P0, PT, R127, c[0x0][0x178], !P4 ;  /* 0x00005e007f007a0c */ /* 0x000fc60006701270 */
[----:B------:R4:W-:Y:S01]  /*55de0*/  @P6 STG.E [R40.64], R243 ;  /* 0x000000f328006986 */ /* 0x0009e2000c101904 */
[----:B------:R-:W-:Y:S01]  /*55df0*/  ISETP.LT.AND P6, PT, R252, c[0x0][0x178], !P4 ;  /* 0x00005e00fc007a0c */ /* 0x000fe200067c1270 */
[----:B-1----:R-:W-:Y:S01]  /*55e00*/  IMAD.WIDE R2, R24, 0x4, R222 ;  /* 0x0000000418027825 */ /* 0x002fe200078e02de */
[----:B------:R-:W-:-:S03]  /*55e10*/  ISETP.GE.AND P1, PT, R36, c[0x0][0x17c], PT ;  /* 0x00005f0024007a0c */ /* 0x000fc60003f26270 */
[----:B----4-:R-:W-:-:S04]  /*55e20*/  IMAD.WIDE R56, R24, 0x4, R220 ;  /* 0x0000000418387825 */ /* 0x010fc800078e02dc */
[----:B------:R-:W-:Y:S01]  /*55e30*/  IMAD.WIDE R40, R24, 0x4, R4 ;  /* 0x0000000418287825 */ /* 0x000fe200078e0204 */
[----:B------:R1:W-:Y:S01]  /*55e40*/  @P3 STG.E [R2.64], R242 ;  /* 0x000000f202003986 */ /* 0x0003e2000c101904 */
[----:B------:R-:W-:-:S03]  /*55e50*/  ISETP.LT.AND P3, PT, R231, c[0x0][0x178], !P4 ;  /* 0x00005e00e7007a0c */ /* 0x000fc60006761270 */
[----:B------:R4:W-:Y:S01]  /*55e60*/  @P5 STG.E [R40.64], R25 ;  /* 0x0000001928005986 */ /* 0x0009e2000c101904 */
[----:B------:R-:W-:Y:S02]  /*55e70*/  ISETP.LT.AND P5, PT, R230, c[0x0][0x178], !P4 ;  /* 0x00005e00e6007a0c */ /* 0x000fe400067a1270 */
[----:B------:R-:W-:Y:S01]  /*55e80*/  ISETP.LT.AND P4, PT, R179, c[0x0][0x178], !P1 ;  /* 0x00005e00b3007a0c */ /* 0x000fe20004f81270 */
[----:B------:R4:W-:Y:S01]  /*55e90*/  @P2 STG.E [R56.64], R37 ;  /* 0x0000002538002986 */ /* 0x0009e2000c101904 */
[----:B------:R-:W-:Y:S01]  /*55ea0*/  ISETP.LT.AND P2, PT, R159, c[0x0][0x178], !P1 ;  /* 0x00005e009f007a0c */ /* 0x000fe20004f41270 */
[C---:B-1----:R-:W-:Y:S01]  /*55eb0*/  IMAD.WIDE R2, R24.reuse, 0x4, R218 ;  /* 0x0000000418027825 */ /* 0x042fe200078e02da */
[C---:B------:R-:W-:Y:S01]  /*55ec0*/  IADD3 R0, R24.reuse, c[0x0][0x198], RZ ;  /* 0x0000660018007a10 */ /* 0x040fe20007ffe0ff */
[----:B------:R-:W3:Y:S02]  /*55ed0*/  LDL.LU R243, [R1+0xe30] ;  /* 0x000e300001f37983 */ /* 0x000ee40000300800 */
[----:B----4-:R-:W-:-:S04]  /*55ee0*/  IMAD.WIDE R40, R24, 0x4, R8 ;  /* 0x0000000418287825 */ /* 0x010fc800078e0208 */
[C---:B------:R-:W-:Y:S01]  /*55ef0*/  IMAD.WIDE R36, R24.reuse, 0x4, R10 ;  /* 0x0000000418247825 */ /* 0x040fe200078e020a */
[----:B------:R1:W-:Y:S04]  /*55f00*/  @P0 STG.E [R2.64], R53 ;  /* 0x0000003502000986 */ /* 0x0003e8000c101904 */
[----:B------:R4:W-:Y:S04]  /*55f10*/  @P6 STG.E [R36.64], R69 ;  /* 0x0000004524006986 */ /* 0x0009e8000c101904 */
[----:B------:R-:W-:Y:S01]  /*55f20*/  @P3 STG.E [R40.64], R85 ;  /* 0x0000005528003986 */ /* 0x000fe2000c101904 */
[----:B-1----:R-:W-:-:S04]  /*55f30*/  IMAD.WIDE R2, R24, 0x4, R6 ;  /* 0x0000000418027825 */ /* 0x002fc800078e0206 */
[C---:B------:R-:W-:Y:S01]  /*55f40*/  IMAD.WIDE R24, R0.reuse, 0x4, R216 ;  /* 0x0000000400187825 */ /* 0x040fe200078e02d8 */
[----:B------:R-:W-:Y:S03]  /*55f50*/  @P5 STG.E [R2.64], R101 ;  /* 0x0000006502005986 */ /* 0x000fe6000c101904 */
[----:B----4-:R-:W-:Y:S01]  /*55f60*/  IMAD.WIDE R36, R0, 0x4, R222 ;  /* 0x0000000400247825 */ /* 0x010fe200078e02de */
[----:B--2---:R1:W-:Y:S04]  /*55f70*/  @P4 STG.E [R24.64], R241 ;  /* 0x000000f118004986 */ /* 0x0043e8000c101904 */
[----:B-1----:R-:W2:Y:S04]  /*55f80*/  LDL.LU R241, [R1+0xe84] ;  /* 0x000e840001f17983 */ /* 0x002ea80000300800 */
[----:B------:R1:W-:Y:S04]  /*55f90*/  @P2 STG.E [R36.64], R240 ;  /* 0x000000f024002986 */ /* 0x0003e8000c101904 */
[----:B-1----:R-:W4:Y:S01]  /*55fa0*/  LDL.LU R240, [R1+0x6b4] ;  /* 0x0006b40001f07983 */ /* 0x002f220000300800 */
[----:B------:R-:W-:-:S02]  /*55fb0*/  ISETP.LT.AND P3, PT, R111, c[0x0][0x178], !P1 ;  /* 0x00005e006f007a0c */ /* 0x000fc40004f61270 */
[----:B------:R-:W-:Y:S02]  /*55fc0*/  ISETP.LT.AND P5, PT, R143, c[0x0][0x178], !P1 ;  /* 0x00005e008f007a0c */ /* 0x000fe40004fa1270 */
[----:B------:R-:W-:Y:S01]  /*55fd0*/  ISETP.LT.AND P6, PT, R127, c[0x0][0x178], !P1 ;  /* 0x00005e007f007a0c */ /* 0x000fe20004fc1270 */
[----:B------:R-:W-:Y:S01]  /*55fe0*/  IMAD.WIDE R24, R0, 0x4, R4 ;  /* 0x0000000400187825 */ /* 0x000fe200078e0204 */
[----:B------:R-:W-:Y:S01]  /*55ff0*/  ISETP.LT.AND P2, PT, R252, c[0x0][0x178], !P1 ;  /* 0x00005e00fc007a0c */ /* 0x000fe20004f41270 */
[----:B------:R-:W3:Y:S02]  /*56000*/  LDL.LU R242, [R1+0x5a0] ;  /* 0x0005a00001f27983 */ /* 0x000ee40000300800 */
[----:B------:R-:W-:Y:S01]  /*56010*/  IMAD.WIDE R36, R0, 0x4, R220 ;  /* 0x0000000400247825 */ /* 0x000fe200078e02dc */
[----:B------:R-:W-:Y:S02]  /*56020*/  IADD3 R52, R110, 0x65, RZ ;  /* 0x000000656e347810 */ /* 0x000fe40007ffe0ff */
[----:B------:R-:W-:Y:S01]  /*56030*/  ISETP.LT.AND P4, PT, R231, c[0x0][0x178], !P1 ;  /* 0x00005e00e7007a0c */ /* 0x000fe20004f81270 */
[----:B------:R-:W-:Y:S01]  /*56040*/  @P3 STG.E [R24.64], R20 ;  /* 0x0000001418003986 */ /* 0x000fe2000c101904 */
[----:B------:R-:W-:Y:S01]  /*56050*/  IMAD.WIDE R2, R0, 0x4, R218 ;  /* 0x0000000400027825 */ /* 0x000fe200078e02da */
[----:B------:R-:W-:-:S02]  /*56060*/  ISETP.LT.AND P1, PT, R230, c[0x0][0x178], !P1 ;  /* 0x00005e00e6007a0c */ /* 0x000fc40004f21270 */
[----:B------:R1:W-:Y:S01]  /*56070*/  @P5 STG.E [R36.64], R32 ;  /* 0x0000002024005986 */ /* 0x0003e2000c101904 */
[----:B------:R-:W-:-:S03]  /*56080*/  ISETP.GE.AND P0, PT, R52, c[0x0][0x17c], PT ;  /* 0x00005f0034007a0c */ /* 0x000fc60003f06270 */
[----:B------:R1:W-:Y:S01]  /*56090*/  @P6 STG.E [R2.64], R48 ;  /* 0x0000003002006986 */ /* 0x0003e2000c101904 */
[----:B------:R-:W-:Y:S01]  /*560a0*/  ISETP.LT.AND P3, PT, R179, c[0x0][0x178], !P0 ;  /* 0x00005e00b3007a0c */ /* 0x000fe20004761270 */
[C---:B-1----:R-:W-:Y:S01]  /*560b0*/  IMAD.WIDE R36, R0.reuse, 0x4, R10 ;  /* 0x0000000400247825 */ /* 0x042fe200078e020a */
[----:B------:R-:W-:-:S04]  /*560c0*/  IADD3 R53, R0, c[0x0][0x198], RZ ;  /* 0x0000660000357a10 */ /* 0x000fc80007ffe0ff */
[----:B------:R-:W-:Y:S01]  /*560d0*/  @P2 STG.E [R36.64], R64 ;  /* 0x0000004024002986 */ /* 0x000fe2000c101904 */
[----:B------:R-:W-:Y:S01]  /*560e0*/  ISETP.LT.AND P2, PT, R159, c[0x0][0x178], !P0 ;  /* 0x00005e009f007a0c */ /* 0x000fe20004741270 */
[----:B------:R-:W-:-:S04]  /*560f0*/  IMAD.WIDE R24, R0, 0x4, R8 ;  /* 0x0000000400187825 */ /* 0x000fc800078e0208 */
[----:B------:R-:W-:Y:S01]  /*56100*/  IMAD.WIDE R2, R0, 0x4, R6 ;  /* 0x0000000400027825 */ /* 0x000fe200078e0206 */
[----:B------:R1:W-:Y:S04]  /*56110*/  @P4 STG.E [R24.64], R80 ;  /* 0x0000005018004986 */ /* 0x0003e8000c101904 */
[----:B------:R1:W-:Y:S02]  /*56120*/  @P1 STG.E [R2.64], R96 ;  /* 0x0000006002001986 */ /* 0x0003e4000c101904 */
[----:B-1----:R-:W-:-:S04]  /*56130*/  IMAD.WIDE R24, R53, 0x4, R216 ;  /* 0x0000000435187825 */ /* 0x002fc800078e02d8 */
[----:B------:R-:W-:Y:S01]  /*56140*/  IMAD.WIDE R2, R53, 0x4, R222 ;  /* 0x0000000435027825 */ /* 0x000fe200078e02de */
[----:B--2---:R1:W-:Y:S04]  /*56150*/  @P3 STG.E [R24.64], R241 ;  /* 0x000000f118003986 */ /* 0x0043e8000c101904 */
[----:B-1----:R-:W2:Y:S04]  /*56160*/  LDL.LU R241, [R1+0xe34] ;  /* 0x000e340001f17983 */ /* 0x002ea80000300800 */
[----:B----4-:R1:W-:Y:S04]  /*56170*/  @P2 STG.E [R2.64], R240 ;  /* 0x000000f002002986 */ /* 0x0103e8000c101904 */
[----:B-1----:R-:W4:Y:S01]  /*56180*/  LDL.LU R240, [R1+0x5a4] ;  /* 0x0005a40001f07983 */ /* 0x002f220000300800 */
[----:B------:R-:W-:-:S02]  /*56190*/  ISETP.LT.AND P6, PT, R111, c[0x0][0x178], !P0 ;  /* 0x00005e006f007a0c */ /* 0x000fc400047c1270 */
[----:B------:R-:W-:Y:S02]  /*561a0*/  ISETP.LT.AND P5, PT, R143, c[0x0][0x178], !P0 ;  /* 0x00005e008f007a0c */ /* 0x000fe400047a1270 */
[----:B------:R-:W-:Y:S02]  /*561b0*/  ISETP.LT.AND P1, PT, R127, c[0x0][0x178], !P0 ;  /* 0x00005e007f007a0c */ /* 0x000fe40004721270 */
[----:B------:R-:W-:Y:S01]  /*561c0*/  ISETP.LT.AND P4, PT, R252, c[0x0][0x178], !P0 ;  /* 0x00005e00fc007a0c */ /* 0x000fe20004781270 */
[C---:B------:R-:W-:Y:S01]  /*561d0*/  IMAD.WIDE R24, R53.reuse, 0x4, R4 ;  /* 0x0000000435187825 */ /* 0x040fe200078e0204 */
[----:B------:R-:W-:Y:S01]  /*561e0*/  IADD3 R0, R110, 0x66, RZ ;  /* 0x000000666e007810 */ /* 0x000fe20007ffe0ff */
[----:B------:R-:W4:Y:S02]  /*561f0*/  LDL.LU R245, [R1+0xed8] ;  /* 0x000ed80001f57983 */ /* 0x000f240000300800 */
[----:B------:R-:W-:Y:S01]  /*56200*/  IMAD.WIDE R36, R53, 0x4, R220 ;  /* 0x0000000435247825 */ /* 0x000fe200078e02dc */
[----:B------:R-:W-:-:S03]  /*56210*/  ISETP.GE.AND P3, PT, R0, c[0x0][0x17c], PT ;  /* 0x00005f0000007a0c */ /* 0x000fc60003f66270 */
[C---:B------:R-:W-:Y:S01]  /*56220*/  IMAD.WIDE R2, R53.reuse, 0x4, R218 ;  /* 0x0000000435027825 */ /* 0x040fe200078e02da */
[----:B------:R1:W-:Y:S03]  /*56230*/  @P6 STG.E [R24.64], R21 ;  /* 0x0000001518006986 */ /* 0x0003e6000c101904 */
[----:B------:R-:W-:Y:S01]  /*56240*/  IMAD.WIDE R40, R53, 0x4, R10 ;  /* 0x0000000435287825 */ /* 0x000fe200078e020a */
[----:B------:R-:W-:Y:S01]  /*56250*/  @P5 STG.E [R36.64], R33 ;  /* 0x0000002124005986 */ /* 0x000fe2000c101904 */
[----:B------:R-:W-:Y:S02]  /*56260*/  ISETP.LT.AND P2, PT, R231, c[0x0][0x178], !P0 ;  /* 0x00005e00e7007a0c */ /* 0x000fe40004741270 */
[----:B------:R-:W-:Y:S01]  /*56270*/  ISETP.LT.AND P0, PT, R230, c[0x0][0x178], !P0 ;  /* 0x00005e00e6007a0c */ /* 0x000fe20004701270 */
[----:B------:R-:W4:Y:S01]  /*56280*/  LDL.LU R244, [R1+0xdf8] ;  /* 0x000df80001f47983 */ /* 0x000f220000300800 */
[----:B------:R-:W-:-:S03]  /*56290*/  ISETP.LT.AND P6, PT, R179, c[0x0][0x178], !P3 ;  /* 0x00005e00b3007a0c */ /* 0x000fc60005fc1270 */
[----:B------:R1:W-:Y:S01]  /*562a0*/  @P1 STG.E [R2.64], R49 ;  /* 0x0000003102001986 */ /* 0x0003e2000c101904 */
[----:B------:R-:W-:-:S03]  /*562b0*/  ISETP.LT.AND P5, PT, R111, c[0x0][0x178], !P3 ;  /* 0x00005e006f007a0c */ /* 0x000fc60005fa1270 */
[----:B------:R-:W4:Y:S01]  /*562c0*/  LDL.LU R233, [R1+0x3a8] ;  /* 0x0003a80001e97983 */ /* 0x000f220000300800 */
[----:B------:R-:W-:-:S03]  /*562d0*/  IADD3 R57, R53, c[0x0][0x198], RZ ;  /* 0x0000660035397a10 */ /* 0x000fc60007ffe0ff */
[----:B------:R3:W-:Y:S01]  /*562e0*/  @P4 STG.E [R40.64], R65 ;  /* 0x0000004128004986 */ /* 0x0007e2000c101904 */
[----:B------:R-:W-:Y:S02]  /*562f0*/  ISETP.LT.AND P4, PT, R159, c[0x0][0x178], !P3 ;  /* 0x00005e009f007a0c */ /* 0x000fe40005f81270 */
[----:B------:R-:W-:Y:S01]  /*56300*/  ISETP.LT.AND P1, PT, R143, c[0x0][0x178], !P3 ;  /* 0x00005e008f007a0c */ /* 0x000fe20005f21270 */
[C---:B-1----:R-:W-:Y:S01]  /*56310*/  IMAD.WIDE R20, R53.reuse, 0x4, R8 ;  /* 0x0000000435147825 */ /* 0x042fe200078e0208 */
[----:B------:R-:W-:Y:S01]  /*56320*/  IADD3 R0, R110, 0x67, RZ ;  /* 0x000000676e007810 */ /* 0x000fe20007ffe0ff */
[----:B------:R-:W4:Y:S02]  /*56330*/  LDL.LU R232, [R1+0xedc] ;  /* 0x000edc0001e87983 */ /* 0x000f240000300800 */
[----:B------:R-:W-:-:S04]  /*56340*/  IMAD.WIDE R24, R53, 0x4, R6 ;  /* 0x0000000435187825 */ /* 0x000fc800078e0206 */
[C---:B------:R-:W-:Y:S01]  /*56350*/  IMAD.WIDE R2, R57.reuse, 0x4, R216 ;  /* 0x0000000439027825 */ /* 0x040fe200078e02d8 */
[----:B------:R-:W-:Y:S03]  /*56360*/  @P2 STG.E [R20.64], R81 ;  /* 0x0000005114002986 */ /* 0x000fe6000c101904 */
[C---:B------:R-:W-:Y:S01]  /*56370*/  IMAD.WIDE R32, R57.reuse, 0x4, R222 ;  /* 0x0000000439207825 */ /* 0x040fe200078e02de */
[----:B------:R-:W-:Y:S03]  /*56380*/  @P0 STG.E [R24.64], R97 ;  /* 0x0000006118000986 */ /* 0x000fe6000c101904 */
[----:B------:R-:W-:Y:S01]  /*56390*/  IMAD.WIDE R36, R57, 0x4, R4 ;  /* 0x0000000439247825 */ /* 0x000fe200078e0204 */
[----:B------:R-:W-:Y:S01]  /*563a0*/  ISETP.GE.AND P2, PT, R0, c[0x0][0x17c], PT ;  /* 0x00005f0000007a0c */ /* 0x000fe20003f46270 */
[----:B---3--:R1:W-:Y:S01]  /*563b0*/  @P6 STG.E [R2.64], R243 ;  /* 0x000000f302006986 */ /* 0x0083e2000c101904 */
[----:B------:R-:W-:Y:S01]  /*563c0*/  ISETP.LT.AND P0, PT, R127, c[0x0][0x178], !P3 ;  /* 0x00005e007f007a0c */ /* 0x000fe20005f01270 */
[----:B------:R-:W-:Y:S01]  /*563d0*/  IMAD.WIDE R40, R57, 0x4, R220 ;  /* 0x0000000439287825 */ /* 0x000fe200078e02dc */
[----:B------:R-:W-:Y:S01]  /*563e0*/  ISETP.LT.AND P6, PT, R252, c[0x0][0x178], !P3 ;  /* 0x00005e00fc007a0c */ /* 0x000fe20005fc1270 */
[----:B------:R3:W-:Y:S01]  /*563f0*/  @P4 STG.E [R32.64], R242 ;  /* 0x000000f220004986 */ /* 0x0007e2000c101904 */
[----:B------:R-:W-:-:S03]  /*56400*/  ISETP.LT.AND P4, PT, R231, c[0x0][0x178], !P3 ;  /* 0x00005e00e7007a0c */ /* 0x000fc60005f81270 */
[----:B------:R3:W-:Y:S01]  /*56410*/  @P5 STG.E [R36.64], R16 ;  /* 0x0000001024005986 */ /* 0x0007e2000c101904 */
[----:B------:R-:W-:-:S03]  /*56420*/  ISETP.LT.AND P5, PT, R230, c[0x0][0x178], !P3 ;  /* 0x00005e00e6007a0c */ /* 0x000fc60005fa1270 */
[----:B-1----:R-:W4:Y:S01]  /*56430*/  LDL.LU R243, [R1+0xdfc] ;  /* 0x000dfc0001f37983 */ /* 0x002f220000300800 */
[----:B------:R-:W-:-:S03]  /*56440*/  ISETP.LT.AND P3, PT, R179, c[0x0][0x178], !P2 ;  /* 0x00005e00b3007a0c */ /* 0x000fc60005761270 */
[----:B---3--:R-:W3:Y:S01]  /*56450*/  LDL.LU R242, [R1+0x3ac] ;  /* 0x0003ac0001f27983 */ /* 0x008ee20000300800 */
[----:B------:R-:W-:-:S03]  /*56460*/  IADD3 R49, R57, c[0x0][0x198], RZ ;  /* 0x0000660039317a10 */ /* 0x000fc60007ffe0ff */
[----:B------:R1:W-:Y:S01]  /*56470*/  @P1 STG.E [R40.64], R28 ;  /* 0x0000001c28001986 */ /* 0x0003e2000c101904 */
[----:B------:R-:W-:Y:S01]  /*56480*/  ISETP.LT.AND P1, PT, R159, c[0x0][0x178], !P2 ;  /* 0x00005e009f007a0c */ /* 0x000fe20005721270 */
[----:B------:R-:W-:-:S04]  /*56490*/  IMAD.WIDE R2, R57, 0x4, R218 ;  /* 0x0000000439027825 */ /* 0x000fc800078e02da */
[C---:B------:R-:W-:Y:S01]  /*564a0*/  IMAD.WIDE R20, R57.reuse, 0x4, R10 ;  /* 0x0000000439147825 */ /* 0x040fe200078e020a */
[----:B------:R-:W-:Y:S03]  /*564b0*/  @P0 STG.E [R2.64], R44 ;  /* 0x0000002c02000986 */ /* 0x000fe6000c101904 */
[C---:B------:R-:W-:Y:S01]  /*564c0*/  IMAD.WIDE R24, R57.reuse, 0x4, R8 ;  /* 0x0000000439187825 */ /* 0x040fe200078e0208 */
[----:B------:R-:W-:Y:S03]  /*564d0*/  @P6 STG.E [R20.64], R60 ;  /* 0x0000003c14006986 */ /* 0x000fe6000c101904 */
[----:B------:R-:W-:Y:S01]  /*564e0*/  IMAD.WIDE R32, R57, 0x4, R6 ;  /* 0x0000000439207825 */ /* 0x000fe200078e0206 */
[----:B------:R-:W-:Y:S03]  /*564f0*/  @P4 STG.E [R24.64], R76 ;  /* 0x0000004c18004986 */ /* 0x000fe6000c101904 */
[C---:B------:R-:W-:Y:S01]  /*56500*/  IMAD.WIDE R36, R49.reuse, 0x4, R216 ;  /* 0x0000000431247825 */ /* 0x040fe200078e02d8 */
[----:B------:R-:W-:Y:S03]  /*56510*/  @P5 STG.E [R32.64], R92 ;  /* 0x0000005c20005986 */ /* 0x000fe6000c101904 */
[----:B-1----:R-:W-:Y:S01]  /*56520*/  IMAD.WIDE R40, R49, 0x4, R222 ;  /* 0x0000000431287825 */ /* 0x002fe200078e02de */
[----:B--2---:R1:W-:Y:S04]  /*56530*/  @P3 STG.E [R36.64], R241 ;  /* 0x000000f124003986 */ /* 0x0043e8000c101904 */
[----:B-1----:R-:W2:Y:S04]  /*56540*/  LDL.LU R241, [R1+0xeb8] ;  /* 0x000eb80001f17983 */ /* 0x002ea80000300800 */
[----:B----4-:R1:W-:Y:S04]  /*56550*/  @P1 STG.E [R40.64], R240 ;  /* 0x000000f028001986 */ /* 0x0103e8000c101904 */
[----:B-1----:R-:W4:Y:S01]  /*56560*/  LDL.LU R240, [R1+0x778] ;  /* 0x0007780001f07983 */ /* 0x002f220000300800 */
[----:B------:R-:W-:-:S02]  /*56570*/  ISETP.LT.AND P4, PT, R111, c[0x0][0x178], !P2 ;  /* 0x00005e006f007a0c */ /* 0x000fc40005781270 */
[----:B------:R-:W-:Y:S02]  /*56580*/  ISETP.LT.AND P5, PT, R143, c[0x0][0x178], !P2 ;  /* 0x00005e008f007a0c */ /* 0x000fe400057a1270 */
[----:B------:R-:W-:Y:S02]  /*56590*/  ISETP.LT.AND P6, PT, R127, c[0x0][0x178], !P2 ;  /* 0x00005e007f007a0c */ /* 0x000fe400057c1270 */
[----:B------:R-:W-:Y:S02]  /*565a0*/  ISETP.LT.AND P1, PT, R252, c[0x0][0x178], !P2 ;  /* 0x00005e00fc007a0c */ /* 0x000fe40005721270 */
[----:B------:R-:W-:Y:S01]  /*565b0*/  ISETP.LT.AND P3, PT, R231, c[0x0][0x178], !P2 ;  /* 0x00005e00e7007a0c */ /* 0x000fe20005761270 */
[C---:B------:R-:W-:Y:S01]  /*565c0*/  IMAD.WIDE R2, R49.reuse, 0x4, R4 ;  /* 0x0000000431027825 */ /* 0x040fe200078e0204 */
[----:B------:R-:W-:Y:S02]  /*565d0*/  IADD3 R0, R110, 0x68, RZ ;  /* 0x000000686e007810 */ /* 0x000fe40007ffe0ff */
[----:B------:R-:W-:Y:S01]  /*565e0*/  ISETP.LT.AND P2, PT, R230, c[0x0][0x178], !P2 ;  /* 0x00005e00e6007a0c */ /* 0x000fe20005741270 */
[----:B------:R-:W-:Y:S01]  /*565f0*/  IMAD.WIDE R20, R49, 0x4, R220 ;  /* 0x0000000431147825 */ /* 0x000fe200078e02dc */
[----:B------:R-:W-:-:S03]  /*56600*/  ISETP.GE.AND P0, PT, R0, c[0x0][0x17c], PT ;  /* 0x00005f0000007a0c */ /* 0x000fc60003f06270 */
[C---:B------:R-:W-:Y:S01]  /*56610*/  IMAD.WIDE R24, R49.reuse, 0x4, R218 ;  /* 0x0000000431187825 */ /* 0x040fe200078e02da */
[----:B------:R1:W-:Y:S03]  /*56620*/  @P4 STG.E [R2.64], R17 ;  /* 0x0000001102004986 */ /* 0x0003e6000c101904 */
[----:B------:R-:W-:Y:S01]  /*56630*/  IMAD.WIDE R32, R49, 0x4, R10 ;  /* 0x0000000431207825 */ /* 0x000fe200078e020a */
[----:B------:R1:W-:Y:S01]  /*56640*/  @P5 STG.E [R20.64], R29 ;  /* 0x0000001d14005986 */ /* 0x0003e2000c101904 */
[----:B------:R-:W-:Y:S02]  /*56650*/  ISETP.LT.AND P4, PT, R179, c[0x0][0x178], !P0 ;  /* 0x00005e00b3007a0c */ /* 0x000fe40004781270 */
[----:B------:R-:W-:Y:S01]  /*56660*/  IMAD.WIDE R36, R49, 0x4, R8 ;  /* 0x0000000431247825 */ /* 0x000fe200078e0208 */
[----:B------:R1:W-:Y:S01]  /*56670*/  @P6 STG.E [R24.64], R45 ;  /* 0x0000002d18006986 */ /* 0x0003e2000c101904 */
[----:B------:R-:W-:-:S02]  /*56680*/  ISETP.LT.AND P6, PT, R111, c[0x0][0x178], !P0 ;  /* 0x00005e006f007a0c */ /* 0x000fc400047c1270 */
[----:B------:R-:W-:Y:S01]  /*56690*/  IMAD.WIDE R40, R49, 0x4, R6 ;  /* 0x0000000431287825 */ /* 0x000fe200078e0206 */
[----:B------:R1:W-:Y:S01]  /*566a0*/  @P1 STG.E [R32.64], R61 ;  /* 0x0000003d20001986 */ /* 0x0003e2000c101904 */
[----:B------:R-:W-:Y:S02]  /*566b0*/  ISETP.LT.AND P1, PT, R159, c[0x0][0x178], !P0 ;  /* 0x00005e009f007a0c */ /* 0x000fe40004721270 */
[----:B------:R-:W-:Y:S01]  /*566c0*/  IADD3 R49, R49, c[0x0][0x198], RZ ;  /* 0x0000660031317a10 */ /* 0x000fe20007ffe0ff */
[----:B------:R3:W-:Y:S01]  /*566d0*/  @P3 STG.E [R36.64], R77 ;  /* 0x0000004d24003986 */ /* 0x0007e2000c101904 */
[----:B------:R-:W-:Y:S02]  /*566e0*/  ISETP.LT.AND P5, PT, R143, c[0x0][0x178], !P0 ;  /* 0x00005e008f007a0c */ /* 0x000fe400047a1270 */
[----:B------:R-:W-:Y:S01]  /*566f0*/  ISETP.LT.AND P3, PT, R127, c[0x0][0x178], !P0 ;  /* 0x00005e007f007a0c */ /* 0x000fe20004761270 */
[----:B------:R-:W-:Y:S01]  /*56700*/  @P2 STG.E [R40.64], R93 ;  /* 0x0000005d28002986 */ /* 0x000fe2000c101904 */
[----:B-1----:R-:W-:Y:S01]  /*56710*/  IMAD.WIDE R2, R49, 0x4, R216 ;  /* 0x0000000431027825 */ /* 0x002fe200078e02d8 */
[----:B------:R-:W-:-:S02]  /*56720*/  ISETP.LT.AND P2, PT, R252, c[0x0][0x178], !P0 ;  /* 0x00005e00fc007a0c */ /* 0x000fc40004741270 */
[----:B------:R-:W-:Y:S01]  /*56730*/  IADD3 R0, R110, 0x69, RZ ;  /* 0x000000696e007810 */ /* 0x000fe20007ffe0ff */
[C---:B------:R-:W-:Y:S01]  /*56740*/  IMAD.WIDE R16, R49.reuse, 0x4, R222 ;  /* 0x0000000431107825 */ /* 0x040fe200078e02de */
[----:B------:R1:W-:Y:S03]  /*56750*/  @P4 STG.E [R2.64], R245 ;  /* 0x000000f502004986 */ /* 0x0003e6000c101904 */
        /* <DEDUP_REMOVED lines=10> */
[----:B------:R-:W-:Y:S01]  /*56800*/  ISETP.LT.AND P6, PT, R179, c[0x0][0x178], !P4 ;  /* 0x00005e00b3007a0c */ /* 0x000fe200067c1270 */
[----:B------:R1:W-:Y:S01]  /*56810*/  @P3 STG.E [R28.64], R58 ;  /* 0x0000003a1c003986 */ /* 0x0003e2000c101904 */
[----:B------:R-:W-:Y:S02]  /*56820*/  ISETP.LT.AND P3, PT, R159, c[0x0][0x178], !P4 ;  /* 0x00005e009f007a0c */ /* 0x000fe40006761270 */
[----:B------:R-:W-:Y:S01]  /*56830*/  ISETP.LT.AND P5, PT, R111, c[0x0][0x178], !P4 ;  /* 0x00005e006f007a0c */ /* 0x000fe200067a1270 */
[----:B------:R1:W-:Y:S01]  /*56840*/  @P2 STG.E [R32.64], R74 ;  /* 0x0000004a20002986 */ /* 0x0003e2000c101904 */
[----:B---3--:R-:W-:Y:S02]  /*56850*/  IADD3 R37, R49, c[0x0][0x198], RZ ;  /* 0x0000660031257a10 */ /* 0x008fe40007ffe0ff */
[----:B------:R-:W-:Y:S01]  /*56860*/  ISETP.LT.AND P2, PT, R143, c[0x0][0x178], !P4 ;  /* 0x00005e008f007a0c */ /* 0x000fe20006741270 */
[----:B-1----:R-:W-:Y:S01]  /*56870*/  IMAD.WIDE R2, R49, 0x4, R8 ;  /* 0x0000000431027825 */ /* 0x002fe200078e0208 */
[----:B------:R-:W-:-:S03]  /*56880*/  IADD3 R0, R110, 0x6a, RZ ;  /* 0x0000006a6e007810 */ /* 0x000fc60007ffe0ff */
[----:B------:R-:W-:Y:S01]  /*56890*/  IMAD.WIDE R16, R49, 0x4, R6 ;  /* 0x0000000431107825 */ /* 0x000fe200078e0206 */
[----:B------:R1:W-:Y:S03]  /*568a0*/  @P1 STG.E [R2.64], R90 ;  /* 0x0000005a02001986 */ /* 0x0003e6000c101904 */
[C---:B------:R-:W-:Y:S01]  /*568b0*/  IMAD.WIDE R20, R37.reuse, 0x4, R216 ;  /* 0x0000000425147825 */ /* 0x040fe200078e02d8 */
[----:B------:R-:W-:Y:S03]  /*568c0*/  @P0 STG.E [R16.64], R106 ;  /* 0x0000006a10000986 */ /* 0x000fe6000c101904 */
[----:B------:R-:W-:Y:S01]  /*568d0*/  IMAD.WIDE R24, R37, 0x4, R222 ;  /* 0x0000000425187825 */ /* 0x000fe200078e02de */
[----:B------:R-:W-:-:S03]  /*568e0*/  ISETP.GE.AND P1, PT, R0, c[0x0][0x17c], PT ;  /* 0x00005f0000007a0c */ /* 0x000fc60003f26270 */
[----:B------:R-:W-:Y:S01]  /*568f0*/  IMAD.WIDE R28, R37, 0x4, R4 ;  /* 0x00000004251c7825 */ /* 0x000fe200078e0204 */
[----:B------:R-:W-:Y:S01]  /*56900*/  @P6 STG.E [R20.64], R232 ;  /* 0x000000e814006986 */ /* 0x000fe2000c101904 */
[----:B------:R-:W-:Y:S02]  /*56910*/  ISETP.LT.AND P0, PT, R127, c[0x0][0x178], !P4 ;  /* 0x00005e007f007a0c */ /* 0x000fe40006701270 */
[----:B------:R-:W-:Y:S01]  /*56920*/  IMAD.WIDE R32, R37, 0x4, R220 ;  /* 0x0000000425207825 */ /* 0x000fe200078e02dc */
[----:B------:R3:W-:Y:S01]  /*56930*/  @P3 STG.E [R24.64], R243 ;  /* 0x000000f318003986 */ /* 0x0007e2000c101904 */
[----:B------:R-:W-:Y:S02]  /*56940*/  ISETP.LT.AND P6, PT, R252, c[0x0][0x178], !P4 ;  /* 0x00005e00fc007a0c */ /* 0x000fe400067c1270 */
[----:B------:R-:W-:Y:S01]  /*56950*/  ISETP.LT.AND P3, PT, R231, c[0x0][0x178], !P4 ;  /* 0x00005e00e7007a0c */ /* 0x000fe20006761270 */
[----:B------:R3:W-:Y:S01]  /*56960*/  @P5 STG.E [R28.64], R242 ;  /* 0x000000f21c005986 */ /* 0x0007e2000c101904 */
[----:B------:R-:W-:-:S02]  /*56970*/  ISETP.LT.AND P5, PT, R230, c[0x0][0x178], !P4 ;  /* 0x00005e00e6007a0c */ /* 0x000fc400067a1270 */
[----:B------:R-:W-:Y:S01]  /*56980*/  ISETP.LT.AND P4, PT, R179, c[0x0][0x178], !P1 ;  /* 0x00005e00b3007a0c */ /* 0x000fe20004f81270 */
[----:B------:R3:W-:Y:S01]  /*56990*/  @P2 STG.E [R32.64], R43 ;  /* 0x0000002b20002986 */ /* 0x0007e2000c101904 */
[----:B------:R-:W-:Y:S01]  /*569a0*/  ISETP.LT.AND P2, PT, R159, c[0x0][0x178], !P1 ;  /* 0x00005e009f007a0c */ /* 0x000fe20004f41270 */
[C---:B-1----:R-:W-:Y:S01]  /*569b0*/  IMAD.WIDE R2, R37.reuse, 0x4, R218 ;  /* 0x0000000425027825 */ /* 0x042fe200078e02da */
[C---:B------:R-:W-:Y:S01]  /*569c0*/  IADD3 R41, R37.reuse, c[0x0][0x198], RZ ;  /* 0x0000660025297a10 */ /* 0x040fe20007ffe0ff */
[----:B---3--:R-:W3:Y:S02]  /*569d0*/  LDL.LU R243, [R1+0xe88] ;  /* 0x000e880001f37983 */ /* 0x008ee40000300800 */
[----:B------:R-:W-:-:S04]  /*569e0*/  IMAD.WIDE R16, R37, 0x4, R10 ;  /* 0x0000000425107825 */ /* 0x000fc800078e020a */
[C---:B------:R-:W-:Y:S01]  /*569f0*/  IMAD.WIDE R20, R37.reuse, 0x4, R8 ;  /* 0x0000000425147825 */ /* 0x040fe200078e0208 */
[----:B------:R-:W-:Y:S03]  /*56a00*/  @P0 STG.E [R2.64], R59 ;  /* 0x0000003b02000986 */ /* 0x000fe6000c101904 */
[----:B------:R-:W-:Y:S01]  /*56a10*/  IMAD.WIDE R24, R37, 0x4, R6 ;  /* 0x0000000425187825 */ /* 0x000fe200078e0206 */
[----:B------:R-:W-:Y:S03]  /*56a20*/  @P6 STG.E [R16.64], R75 ;  /* 0x0000004b10006986 */ /* 0x000fe6000c101904 */
[C---:B------:R-:W-:Y:S01]  /*56a30*/  IMAD.WIDE R28, R41.reuse, 0x4, R216 ;  /* 0x00000004291c7825 */ /* 0x040fe200078e02d8 */
[----:B------:R-:W-:Y:S03]  /*56a40*/  @P3 STG.E [R20.64], R91 ;  /* 0x0000005b14003986 */ /* 0x000fe6000c101904 */
[----:B------:R-:W-:Y:S01]  /*56a50*/  IMAD.WIDE R32, R41, 0x4, R222 ;  /* 0x0000000429207825 */ /* 0x000fe200078e02de */
[----:B------:R-:W-:Y:S04]  /*56a60*/  @P5 STG.E [R24.64], R107 ;  /* 0x0000006b18005986 */ /* 0x000fe8000c101904 */
[----:B--2---:R1:W-:Y:S04]  /*56a70*/  @P4 STG.E [R28.64], R241 ;  /* 0x000000f11c004986 */ /* 0x0043e8000c101904 */
[----:B-1----:R-:W2:Y:S04]  /*56a80*/  LDL.LU R241, [R1+0xebc] ;  /* 0x000ebc0001f17983 */ /* 0x002ea80000300800 */
[----:B----4-:R1:W-:Y:S04]  /*56a90*/  @P2 STG.E [R32.64], R240 ;  /* 0x000000f020002986 */ /* 0x0103e8000c101904 */
[----:B-1----:R-:W4:Y:S01]  /*56aa0*/  LDL.LU R240, [R1+0x77c] ;  /* 0x00077c0001f07983 */ /* 0x002f220000300800 */
[----:B------:R-:W-:-:S02]  /*56ab0*/  ISETP.LT.AND P3, PT, R111, c[0x0][0x178], !P1 ;  /* 0x00005e006f007a0c */ /* 0x000fc40004f61270 */
[----:B------:R-:W-:Y:S02]  /*56ac0*/  ISETP.LT.AND P5, PT, R143, c[0x0][0x178], !P1 ;  /* 0x00005e008f007a0c */ /* 0x000fe40004fa1270 */
[----:B------:R-:W-:Y:S01]  /*56ad0*/  ISETP.LT.AND P6, PT, R127, c[0x0][0x178], !P1 ;  /* 0x00005e007f007a0c */ /* 0x000fe20004fc1270 */
[C---:B------:R-:W-:Y:S01]  /*56ae0*/  IMAD.WIDE R2, R41.reuse, 0x4, R4 ;  /* 0x0000000429027825 */ /* 0x040fe200078e0204 */
[----:B------:R-:W-:Y:S01]  /*56af0*/  ISETP.LT.AND P2, PT, R252, c[0x0][0x178], !P1 ;  /* 0x00005e00fc007a0c */ /* 0x000fe20004f41270 */
[----:B------:R-:W3:Y:S01]  /*56b00*/  LDL.LU R242, [R1+0x6b8] ;  /* 0x0006b80001f27983 */ /* 0x000ee20000300800 */
[----:B------:R-:W-:Y:S01]  /*56b10*/  IADD3 R0, R110, 0x6b, RZ ;  /* 0x0000006b6e007810 */ /* 0x000fe20007ffe0ff */
[----:B------:R-:W-:-:S04]  /*56b20*/  IMAD.WIDE R16, R41, 0x4, R220 ;  /* 0x0000000429107825 */ /* 0x000fc800078e02dc */
[C---:B------:R-:W-:Y:S01]  /*56b30*/  IMAD.WIDE R20, R41.reuse, 0x4, R218 ;  /* 0x0000000429147825 */ /* 0x040fe200078e02da */
[----:B------:R-:W-:Y:S01]  /*56b40*/  ISETP.GE.AND P0, PT, R0, c[0x0][0x17c], PT ;  /* 0x00005f0000007a0c */ /* 0x000fe20003f06270 */
[----:B------:R1:W-:Y:S02]  /*56b50*/  @P3 STG.E [R2.64], R26 ;  /* 0x0000001a02003986 */ /* 0x0003e4000c101904 */
[----:B------:R-:W-:Y:S01]  /*56b60*/  IMAD.WIDE R24, R41, 0x4, R10 ;  /* 0x0000000429187825 */ /* 0x000fe200078e020a */
[----:B------:R-:W-:Y:S01]  /*56b70*/  ISETP.LT.AND P4, PT, R231, c[0x0][0x178], !P1 ;  /* 0x00005e00e7007a0c */ /* 0x000fe20004f81270 */
[----:B------:R1:W-:Y:S01]  /*56b80*/  @P5 STG.E [R16.64], R38 ;  /* 0x0000002610005986 */ /* 0x0003e2000c101904 */
[----:B------:R-:W-:Y:S02]  /*56b90*/  ISETP.LT.AND P1, PT, R230, c[0x0][0x178], !P1 ;  /* 0x00005e00e6007a0c */ /* 0x000fe40004f21270 */
[----:B------:R-:W-:Y:S01]  /*56ba0*/  ISETP.LT.AND P3, PT, R179, c[0x0][0x178], !P0 ;  /* 0x00005e00b3007a0c */ /* 0x000fe20004761270 */
[----:B------:R-:W-:Y:S01]  /*56bb0*/  @P6 STG.E [R20.64], R54 ;  /* 0x0000003614006986 */ /* 0x000fe2000c101904 */
[----:B------:R-:W-:-:S03]  /*56bc0*/  IMAD.WIDE R28, R41, 0x4, R8 ;  /* 0x00000004291c7825 */ /* 0x000fc600078e0208 */
[----:B------:R-:W-:Y:S01]  /*56bd0*/  @P2 STG.E [R24.64], R70 ;  /* 0x0000004618002986 */ /* 0x000fe2000c101904 */
[----:B------:R-:W-:Y:S01]  /*56be0*/  ISETP.LT.AND P2, PT, R159, c[0x0][0x178], !P0 ;  /* 0x00005e009f007a0c */ /* 0x000fe20004741270 */
[C---:B------:R-:W-:Y:S01]  /*56bf0*/  IMAD.WIDE R32, R41.reuse, 0x4, R6 ;  /* 0x0000000429207825 */ /* 0x040fe200078e0206 */
[----:B------:R-:W-:Y:S01]  /*56c00*/  IADD3 R41, R41, c[0x0][0x198], RZ ;  /* 0x0000660029297a10 */ /* 0x000fe20007ffe0ff */
[----:B------:R-:W-:Y:S04]  /*56c10*/  @P4 STG.E [R28.64], R86 ;  /* 0x000000561c004986 */ /* 0x000fe8000c101904 */
[C---:B-1----:R-:W-:Y:S01]  /*56c20*/  IMAD.WIDE R2, R41.reuse, 0x4, R216 ;  /* 0x0000000429027825 */ /* 0x042fe200078e02d8 */
[----:B------:R-:W-:Y:S03]  /*56c30*/  @P1 STG.E [R32.64], R102 ;  /* 0x0000006620001986 */ /* 0x000fe6000c101904 */
        /* <DEDUP_REMOVED lines=9> */
[----:B------:R-:W-:Y:S01]  /*56cd0*/  IMAD.WIDE R20, R41, 0x4, R4 ;  /* 0x0000000429147825 */ /* 0x000fe200078e0204 */
[----:B------:R-:W-:-:S03]  /*56ce0*/  IADD3 R0, R110, 0x6c, RZ ;  /* 0x0000006c6e007810 */ /* 0x000fc60007ffe0ff */
[----:B------:R-:W-:Y:S01]  /*56cf0*/  IMAD.WIDE R24, R41, 0x4, R220 ;  /* 0x0000000429187825 */ /* 0x000fe200078e02dc */
[----:B------:R-:W-:-:S03]  /*56d00*/  ISETP.GE.AND P3, PT, R0, c[0x0][0x17c], PT ;  /* 0x00005f0000007a0c */ /* 0x000fc60003f66270 */
[----:B------:R-:W-:Y:S01]  /*56d10*/  IMAD.WIDE R28, R41, 0x4, R218 ;  /* 0x00000004291c7825 */ /* 0x000fe200078e02da */
[----:B------:R1:W-:Y:S01]  /*56d20*/  @P6 STG.E [R20.64], R27 ;  /* 0x0000001b14006986 */ /* 0x0003e2000c101904 */
[----:B------:R-:W-:Y:S02]  /*56d30*/  ISETP.LT.AND P2, PT, R231, c[0x0][0x178], !P0 ;  /* 0x00005e00e7007a0c */ /* 0x000fe40004741270 */
[----:B------:R-:W-:Y:S01]  /*56d40*/  IMAD.WIDE R32, R41, 0x4, R10 ;  /* 0x0000000429207825 */ /* 0x000fe200078e020a */
[----:B------:R1:W-:Y:S01]  /*56d50*/  @P5 STG.E [R24.64], R39 ;  /* 0x0000002718005986 */ /* 0x0003e2000c101904 */
[----:B------:R-:W-:Y:S02]  /*56d60*/  ISETP.LT.AND P0, PT, R230, c[0x0][0x178], !P0 ;  /* 0x00005e00e6007a0c */ /* 0x000fe40004701270 */
[----:B------:R-:W-:Y:S01]  /*56d70*/  ISETP.LT.AND P6, PT, R179, c[0x0][0x178], !P3 ;  /* 0x00005e00b3007a0c */ /* 0x000fe20005fc1270 */
[----:B------:R1:W-:Y:S01]  /*56d80*/  @P1 STG.E [R28.64], R55 ;  /* 0x000000371c001986 */ /* 0x0003e2000c101904 */
[----:B------:R-:W-:-:S03]  /*56d90*/  IADD3 R37, R41, c[0x0][0x198], RZ ;  /* 0x0000660029257a10 */ /* 0x000fc60007ffe0ff */
[----:B------:R-:W-:Y:S01]  /*56da0*/  @P4 STG.E [R32.64], R71 ;  /* 0x0000004720004986 */ /* 0x000fe2000c101904 */
[----:B------:R-:W-:Y:S02]  /*56db0*/  ISETP.LT.AND P4, PT, R159, c[0x0][0x178], !P3 ;  /* 0x00005e009f007a0c */ /* 0x000fe40005f81270 */
[----:B------:R-:W-:Y:S01]  /*56dc0*/  ISETP.LT.AND P5, PT, R111, c[0x0][0x178], !P3 ;  /* 0x00005e006f007a0c */ /* 0x000fe20005fa1270 */
[----:B------:R-:W-:Y:S01]  /*56dd0*/  IMAD.WIDE R2, R41, 0x4, R8 ;  /* 0x0000000429027825 */ /* 0x000fe200078e0208 */
[----:B------:R-:W-:-:S03]  /*56de0*/  ISETP.LT.AND P1, PT, R143, c[0x0][0x178], !P3 ;  /* 0x00005e008f007a0c */ /* 0x000fc60005f21270 */
[----:B------:R-:W-:Y:S01]  /*56df0*/  IMAD.WIDE R16, R41, 0x4, R6 ;  /* 0x0000000429107825 */ /* 0x000fe200078e0206 */
[----:B------:R-:W-:-:S03]  /*56e00*/  IADD3 R0, R110, 0x6d, RZ ;  /* 0x0000006d6e007810 */ /* 0x000fc60007ffe0ff */
[C---:B-1----:R-:W-:Y:S01]  /*56e10*/  IMAD.WIDE R20, R37.reuse, 0x4, R216 ;  /* 0x0000000425147825 */ /* 0x042fe200078e02d8 */
[----:B------:R-:W-:Y:S03]  /*56e20*/  @P2 STG.E [R2.64], R87 ;  /* 0x0000005702002986 */ /* 0x000fe6000c101904 */
[C---:B------:R-:W-:Y:S01]  /*56e30*/  IMAD.WIDE R24, R37.reuse, 0x4, R222 ;  /* 0x0000000425187825 */ /* 0x040fe200078e02de */
[----:B------:R-:W-:Y:S03]  /*56e40*/  @P0 STG.E [R16.64], R103 ;  /* 0x0000006710000986 */ /* 0x000fe6000c101904 */
[----:B------:R-:W-:Y:S01]  /*56e50*/  IMAD.WIDE R26, R37, 0x4, R4 ;  /* 0x00000004251a7825 */ /* 0x000fe200078e0204 */
[----:B---3--:R1:W-:Y:S01]  /*56e60*/  @P6 STG.E [R20.64], R243 ;  /* 0x000000f314006986 */ /* 0x0083e2000c101904 */
[----:B------:R-:W-:-:S02]  /*56e70*/  ISETP.GE.AND P2, PT, R0, c[0x0][0x17c], PT ;  /* 0x00005f0000007a0c */ /* 0x000fc40003f46270 */
[----:B------:R-:W-:Y:S01]  /*56e80*/  IMAD.WIDE R28, R37, 0x4, R220 ;  /* 0x00000004251c7825 */ /* 0x000fe200078e02dc */
[----:B------:R-:W-:Y:S01]  /*56e90*/  ISETP.LT.AND P0, PT, R127, c[0x0][0x178], !P3 ;  /* 0x00005e007f007a0c */ /* 0x000fe20005f01270 */
[----:B------:R3:W-:Y:S01]  /*56ea0*/  @P4 STG.E [R24.64], R242 ;  /* 0x000000f218004986 */ /* 0x0007e2000c101904 */
[----:B------:R-:W-:Y:S02]  /*56eb0*/  ISETP.LT.AND P6, PT, R252, c[0x0][0x178], !P3 ;  /* 0x00005e00fc007a0c */ /* 0x000fe40005fc1270 */
[----:B------:R-:W-:Y:S01]  /*56ec0*/  ISETP.LT.AND P4, PT, R231, c[0x0][0x178], !P3 ;  /* 0x00005e00e7007a0c */ /* 0x000fe20005f81270 */
        /* <DEDUP_REMOVED lines=27> */
[----:B------:R-:W-:Y:S01]  /*57080*/  IMAD.WIDE R2, R33, 0x4, R4 ;  /* 0x0000000421027825 */ /* 0x000fe200078e0204 */
[----:B------:R-:W-:-:S03]  /*57090*/  IADD3 R0, R110, 0x6e, RZ ;  /* 0x0000006e6e007810 */ /* 0x000fc60007ffe0ff */
[----:B------:R-:W-:Y:S01]  /*570a0*/  IMAD.WIDE R16, R33, 0x4, R220 ;  /* 0x0000000421107825 */ /* 0x000fe200078e02dc */
[----:B------:R-:W-:-:S03]  /*570b0*/  ISETP.GE.AND P0, PT, R0, c[0x0][0x17c], PT ;  /* 0x00005f0000007a0c */ /* 0x000fc60003f06270 */
[C---:B------:R-:W-:Y:S01]  /*570c0*/  IMAD.WIDE R20, R33.reuse, 0x4, R218 ;  /* 0x0000000421147825 */ /* 0x040fe200078e02da */
[----:B------:R1:W-:Y:S03]  /*570d0*/  @P4 STG.E [R2.64], R23 ;  /* 0x0000001702004986 */ /* 0x0003e6000c101904 */
[----:B------:R-:W-:Y:S01]  /*570e0*/  IMAD.WIDE R24, R33, 0x4, R10 ;  /* 0x0000000421187825 */ /* 0x000fe200078e020a */
[----:B------:R-:W-:Y:S01]  /*570f0*/  ISETP.LT.AND P2, PT, R230, c[0x0][0x178], !P2 ;  /* 0x00005e00e6007a0c */ /* 0x000fe20005741270 */
[----:B------:R1:W-:Y:S01]  /*57100*/  @P5 STG.E [R16.64], R35 ;  /* 0x0000002310005986 */ /* 0x0003e2000c101904 */
[----:B------:R-:W-:Y:S01]  /*57110*/  ISETP.LT.AND P4, PT, R179, c[0x0][0x178], !P0 ;  /* 0x00005e00b3007a0c */ /* 0x000fe20004781270 */
[----:B------:R-:W-:Y:S02]  /*57120*/  IMAD.WIDE R26, R33, 0x4, R8 ;  /* 0x00000004211a7825 */ /* 0x000fe400078e0208 */
[----:B------:R1:W-:Y:S01]  /*57130*/  @P6 STG.E [R20.64], R51 ;  /* 0x0000003314006986 */ /* 0x0003e2000c101904 */
[----:B------:R-:W-:Y:S01]  /*57140*/  ISETP.LT.AND P6, PT, R111, c[0x0][0x178], !P0 ;  /* 0x00005e006f007a0c */ /* 0x000fe200047c1270 */
[----:B------:R-:W-:-:S02]  /*57150*/  IMAD.WIDE R28, R33, 0x4, R6 ;  /* 0x00000004211c7825 */ /* 0x000fc400078e0206 */
[----:B------:R3:W-:Y:S01]  /*57160*/  @P1 STG.E [R24.64], R67 ;  /* 0x0000004318001986 */ /* 0x0007e2000c101904 */
[----:B------:R-:W-:Y:S02]  /*57170*/  ISETP.LT.AND P1, PT, R159, c[0x0][0x178], !P0 ;  /* 0x00005e009f007a0c */ /* 0x000fe40004721270 */
[----:B------:R-:W-:Y:S01]  /*57180*/  IADD3 R33, R33, c[0x0][0x198], RZ ;  /* 0x0000660021217a10 */ /* 0x000fe20007ffe0ff */
[----:B------:R3:W-:Y:S01]  /*57190*/  @P3 STG.E [R26.64], R83 ;  /* 0x000000531a003986 */ /* 0x0007e2000c101904 */
[----:B------:R-:W-:Y:S02]  /*571a0*/  ISETP.LT.AND P5, PT, R143, c[0x0][0x178], !P0 ;  /* 0x00005e008f007a0c */ /* 0x000fe400047a1270 */
[----:B------:R-:W-:Y:S01]  /*571b0*/  ISETP.LT.AND P3, PT, R127, c[0x0][0x178], !P0 ;  /* 0x00005e007f007a0c */ /* 0x000fe20004761270 */
[C---:B-1----:R-:W-:Y:S01]  /*571c0*/  IMAD.WIDE R2, R33.reuse, 0x4, R216 ;  /* 0x0000000421027825 */ /* 0x042fe200078e02d8 */
[----:B------:R-:W-:Y:S01]  /*571d0*/  IADD3 R0, R110, 0x6f, RZ ;  /* 0x0000006f6e007810 */ /* 0x000fe20007ffe0ff */
[----:B------:R-:W-:Y:S02]  /*571e0*/  @P2 STG.E [R28.64], R99 ;  /* 0x000000631c002986 */ /* 0x000fe4000c101904 */
[----:B------:R-:W-:-:S04]  /*571f0*/  IMAD.WIDE R16, R33, 0x4, R222 ;  /* 0x0000000421107825 */ /* 0x000fc800078e02de */
[C---:B------:R-:W-:Y:S01]  /*57200*/  IMAD.WIDE R20, R33.reuse, 0x4, R4 ;  /* 0x0000000421147825 */ /* 0x040fe200078e0204 */
[----:B------:R-:W-:Y:S01]  /*57210*/  ISETP.LT.AND P2, PT, R252, c[0x0][0x178], !P0 ;  /* 0x00005e00fc007a0c */ /* 0x000fe20004741270 */
[----:B------:R1:W-:Y:S02]  /*57220*/  @P4 STG.E [R2.64], R243 ;  /* 0x000000f302004986 */ /* 0x0003e4000c101904 */
[----:B------:R-:W-:Y:S01]  /*57230*/  IMAD.WIDE R22, R33, 0x4, R220 ;  /* 0x0000000421167825 */ /* 0x000fe200078e02dc */
[----:B------:R-:W-:-:S03]  /*57240*/  ISETP.GE.AND P4, PT, R0, c[0x0][0x17c], PT ;  /* 0x00005f0000007a0c */ /* 0x000fc60003f86270 */
[----:B---3--:R-:W-:Y:S01]  /*57250*/  IMAD.WIDE R24, R33, 0x4, R218 ;  /* 0x0000000421187825 */ /* 0x008fe200078e02da */
[----:B------:R3:W-:Y:S01]  /*57260*/  @P1 STG.E [R16.64], R242 ;  /* 0x000000f210001986 */ /* 0x0007e2000c101904 */
[----:B------:R-:W-:Y:S02]  /*57270*/  ISETP.LT.AND P1, PT, R231, c[0x0][0x178], !P0 ;  /* 0x00005e00e7007a0c */ /* 0x000fe40004721270 */
[----:B------:R-:W-:Y:S01]  /*57280*/  ISETP.LT.AND P0, PT, R230, c[0x0][0x178], !P0 ;  /* 0x00005e00e6007a0c */ /* 0x000fe20004701270 */
[----:B------:R1:W-:Y:S01]  /*57290*/  @P6 STG.E [R20.64], R18 ;  /* 0x0000001214006986 */ /* 0x0003e2000c101904 */
[----:B------:R-:W-:-:S03]  /*572a0*/  ISETP.LT.AND P6, PT, R179, c[0x0][0x178], !P4 ;  /* 0x00005e00b3007a0c */ /* 0x000fc600067c1270 */
[----:B------:R-:W-:Y:S01]  /*572b0*/  @P5 STG.E [R22.64], R30 ;  /* 0x0000001e16005986 */ /* 0x000fe2000c101904 */
[----:B------:R-:W-:-:S03]  /*572c0*/  IADD3 R35, R33, c[0x0][0x198], RZ ;  /* 0x0000660021237a10 */ /* 0x000fc60007ffe0ff */
[----:B------:R3:W-:Y:S01]  /*572d0*/  @P3 STG.E [R24.64], R46 ;  /* 0x0000002e18003986 */ /* 0x0007e2000c101904 */
[----:B------:R-:W-:Y:S01]  /*572e0*/  ISETP.LT.AND P3, PT, R159, c[0x0][0x178], !P4 ;  /* 0x00005e009f007a0c */ /* 0x000fe20006761270 */
[----:B------:R-:W-:-:S04]  /*572f0*/  IMAD.WIDE R26, R33, 0x4, R10 ;  /* 0x00000004211a7825 */ /* 0x000fc800078e020a */
[C---:B-1----:R-:W-:Y:S01]  /*57300*/  IMAD.WIDE R2, R33.reuse, 0x4, R8 ;  /* 0x0000000421027825 */ /* 0x042fe200078e0208 */
[----:B------:R1:W-:Y:S03]  /*57310*/  @P2 STG.E [R26.64], R62 ;  /* 0x0000003e1a002986 */ /* 0x0003e6000c101904 */
[----:B---3--:R-:W-:Y:S01]  /*57320*/  IMAD.WIDE R16, R33, 0x4, R6 ;  /* 0x0000000421107825 */ /* 0x008fe200078e0206 */
[----:B------:R3:W-:Y:S03]  /*57330*/  @P1 STG.E [R2.64], R78 ;  /* 0x0000004e02001986 */ /* 0x0007e6000c101904 */
[C---:B------:R-:W-:Y:S01]  /*57340*/  IMAD.WIDE R20, R35.reuse, 0x4, R216 ;  /* 0x0000000423147825 */ /* 0x040fe200078e02d8 */
[----:B------:R3:W-:Y:S03]  /*57350*/  @P0 STG.E [R16.64], R94 ;  /* 0x0000005e10000986 */ /* 0x0007e6000c101904 */
[----:B------:R-:W-:Y:S01]  /*57360*/  IMAD.WIDE R24, R35, 0x4, R222 ;  /* 0x0000000423187825 */ /* 0x000fe200078e02de */
[----:B------:R-:W-:-:S03]  /*57370*/  ISETP.LT.AND P2, PT, R111, c[0x0][0x178], !P4 ;  /* 0x00005e006f007a0c */ /* 0x000fc60006741270 */
[----:B-1----:R-:W-:Y:S01]  /*57380*/  IMAD.WIDE R26, R35, 0x4, R4 ;  /* 0x00000004231a7825 */ /* 0x002fe200078e0204 */
[----:B------:R-:W-:Y:S02]  /*57390*/  ISETP.LT.AND P5, PT, R143, c[0x0][0x178], !P4 ;  /* 0x00005e008f007a0c */ /* 0x000fe400067a1270 */
[----:B------:R-:W-:Y:S01]  /*573a0*/  ISETP.LT.AND P0, PT, R127, c[0x0][0x178], !P4 ;  /* 0x00005e007f007a0c */ /* 0x000fe20006701270 */
[----:B------:R-:W-:Y:S01]  /*573b0*/  IMAD.WIDE R28, R35, 0x4, R220 ;  /* 0x00000004231c7825 */ /* 0x000fe200078e02dc */
[----:B------:R-:W-:-:S03]  /*573c0*/  IADD3 R0, R110, 0x70, RZ ;  /* 0x000000706e007810 */ /* 0x000fc60007ffe0ff */
[----:B---3--:R-:W-:Y:S01]  /*573d0*/  IMAD.WIDE R2, R35, 0x4, R218 ;  /* 0x0000000423027825 */ /* 0x008fe200078e02da */
[----:B------:R-:W-:-:S03]  /*573e0*/  ISETP.GE.AND P1, PT, R0, c[0x0][0x17c], PT ;  /* 0x00005f0000007a0c */ /* 0x000fc60003f26270 */
[C---:B------:R-:W-:Y:S01]  /*573f0*/  IMAD.WIDE R16, R35.reuse, 0x4, R10 ;  /* 0x0000000423107825 */ /* 0x040fe200078e020a */
[----:B------:R-:W-:Y:S02]  /*57400*/  IADD3 R33, R35, c[0x0][0x198], RZ ;  /* 0x0000660023217a10 */ /* 0x000fe40007ffe0ff */
[----:B------:R-:W-:Y:S01]  /*57410*/  IADD3 R0, R110, 0x71, RZ ;  /* 0x000000716e007810 */ /* 0x000fe20007ffe0ff */
[----:B--2---:R-:W-:Y:S04]  /*57420*/  @P6 STG.E [R20.64], R241 ;  /* 0x000000f114006986 */ /* 0x004fe8000c101904 */
[----:B----4-:R1:W-:Y:S04]  /*57430*/  @P3 STG.E [R24.64], R240 ;  /* 0x000000f018003986 */ /* 0x0103e8000c101904 */
[----:B-1----:R-:W1:Y:S01]  /*57440*/  S2R R240, SR_TID.X ;  /* 0x0000000000f07919 */ /* 0x002e620000002100 */
[----:B------:R-:W-:-:S03]  /*57450*/  ISETP.LT.AND P3, PT, R252, c[0x0][0x178], !P4 ;  /* 0x00005e00fc007a0c */ /* 0x000fc60006761270 */
[----:B------:R-:W-:Y:S01]  /*57460*/  @P2 STG.E [R26.64], R19 ;  /* 0x000000131a002986 */ /* 0x000fe2000c101904 */
[----:B------:R-:W-:Y:S02]  /*57470*/  ISETP.LT.AND P2, PT, R231, c[0x0][0x178], !P4 ;  /* 0x00005e00e7007a0c */ /* 0x000fe40006741270 */
[----:B------:R-:W-:Y:S02]  /*57480*/  ISETP.LT.AND P4, PT, R230, c[0x0][0x178], !P4 ;  /* 0x00005e00e6007a0c */ /* 0x000fe40006781270 */
[C---:B-1----:R-:W-:Y:S02]  /*57490*/  LOP3.LUT R241, R240.reuse, 0x3f, RZ, 0xc0, !PT ;  /* 0x0000003ff0f17812 */ /* 0x042fe400078ec0ff */
[----:B------:R-:W-:-:S04]  /*574a0*/  SHF.L.U32 R240, R240, 0x9, RZ ;  /* 0x00000009f0f07819 */ /* 0x000fc800000006ff */
[----:B------:R-:W-:-:S05]  /*574b0*/  LOP3.LUT R240, R240, 0xc00, RZ, 0xc0, !PT ;  /* 0x00000c00f0f07812 */ /* 0x000fca00078ec0ff */
[----:B------:R-:W-:-:S05]  /*574c0*/  IMAD R240, R241, 0x10, R240 ;  /* 0x00000010f1f07824 */ /* 0x000fca00078e02f0 */
[----:B------:R1:W2:Y:S01]  /*574d0*/  LDS.128 R20, [R240] ;  /* 0x00000000f0147984 */ /* 0x0002a20000000c00 */
[----:B------:R-:W-:-:S03]  /*574e0*/  IMAD.WIDE R24, R35, 0x4, R8 ;  /* 0x0000000423187825 */ /* 0x000fc600078e0208 */
[----:B-1----:R-:W1:Y:S01]  /*574f0*/  S2R R240, SR_TID.X ;  /* 0x0000000000f07919 */ /* 0x002e620000002100 */
[----:B------:R-:W-:-:S03]  /*57500*/  IMAD.WIDE R18, R35, 0x4, R6 ;  /* 0x0000000423127825 */ /* 0x000fc600078e0206 */
[----:B------:R3:W-:Y:S01]  /*57510*/  @P5 STG.E [R28.64], R31 ;  /* 0x0000001f1c005986 */ /* 0x0007e2000c101904 */
[----:B------:R-:W-:-:S03]  /*57520*/  ISETP.LT.AND P5, PT, R179, c[0x0][0x178], !P1 ;  /* 0x00005e00b3007a0c */ /* 0x000fc60004fa1270 */
[----:B------:R4:W-:Y:S01]  /*57530*/  @P0 STG.E [R2.64], R47 ;  /* 0x0000002f02000986 */ /* 0x0009e2000c101904 */
[----:B------:R-:W-:-:S03]  /*57540*/  ISETP.LT.AND P6, PT, R159, c[0x0][0x178], !P1 ;  /* 0x00005e009f007a0c */ /* 0x000fc60004fc1270 */
[----:B------:R1:W-:Y:S01]  /*57550*/  @P3 STG.E [R16.64], R63 ;  /* 0x0000003f10003986 */ /* 0x0003e2000c101904 */
[----:B------:R-:W-:-:S03]  /*57560*/  ISETP.LT.AND P3, PT, R127, c[0x0][0x178], !P1 ;  /* 0x00005e007f007a0c */ /* 0x000fc60004f61270 */
[----:B------:R1:W-:Y:S01]  /*57570*/  @P2 STG.E [R24.64], R79 ;  /* 0x0000004f18002986 */ /* 0x0003e2000c101904 */
[----:B------:R-:W-:-:S03]  /*57580*/  ISETP.LT.AND P2, PT, R111, c[0x0][0x178], !P1 ;  /* 0x00005e006f007a0c */ /* 0x000fc60004f41270 */
[----:B------:R2:W-:Y:S01]  /*57590*/  @P4 STG.E [R18.64], R95 ;  /* 0x0000005f12004986 */ /* 0x0005e2000c101904 */
[----:B------:R-:W-:Y:S01]  /*575a0*/  ISETP.LT.AND P4, PT, R143, c[0x0][0x178], !P1 ;  /* 0x00005e008f007a0c */ /* 0x000fe20004f81270 */
[----:B------:R-:W-:-:S04]  /*575b0*/  IMAD.WIDE R26, R33, 0x4, R216 ;  /* 0x00000004211a7825 */ /* 0x000fc800078e02d8 */
[C---:B---3--:R-:W-:Y:S01]  /*575c0*/  IMAD.WIDE R28, R33.reuse, 0x4, R222 ;  /* 0x00000004211c7825 */ /* 0x048fe200078e02de */
[----:B------:R3:W-:Y:S03]  /*575d0*/  @P5 STG.E [R26.64], R120 ;  /* 0x000000781a005986 */ /* 0x0007e6000c101904 */
[----:B----4-:R-:W-:Y:S01]  /*575e0*/  IMAD.WIDE R2, R33, 0x4, R4 ;  /* 0x0000000421027825 */ /* 0x010fe200078e0204 */
[----:B-1----:R-:W-:-:S03]  /*575f0*/  LOP3.LUT R241, R240, 0x3f, RZ, 0xc0, !PT ;  /* 0x0000003ff0f17812 */ /* 0x002fc600078ec0ff */
[C---:B------:R-:W-:Y:S01]  /*57600*/  IMAD.WIDE R16, R33.reuse, 0x4, R220 ;  /* 0x0000000421107825 */ /* 0x040fe200078e02dc */
[----:B------:R-:W-:Y:S01]  /*57610*/  @P6 STG.E [R28.64], R136 ;  /* 0x000000881c006986 */ /* 0x000fe2000c101904 */
[----:B------:R-:W-:Y:S02]  /*57620*/  ISETP.GE.AND P0, PT, R0, c[0x0][0x17c], PT ;  /* 0x00005f0000007a0c */ /* 0x000fe40003f06270 */
[----:B------:R-:W-:Y:S01]  /*57630*/  IMAD.WIDE R24, R33, 0x4, R218 ;  /* 0x0000000421187825 */ /* 0x000fe200078e02da */
[----:B------:R-:W-:Y:S01]  /*57640*/  ISETP.LT.AND P6, PT, R252, c[0x0][0x178], !P1 ;  /* 0x00005e00fc007a0c */ /* 0x000fe20004fc1270 */
[----:B------:R1:W-:Y:S02]  /*57650*/  @P2 STG.E [R2.64], R152 ;  /* 0x0000009802002986 */ /* 0x0003e4000c101904 */
[----:B------:R-:W-:Y:S01]  /*57660*/  IMAD.SHL.U32 R240, R240, 0x200, RZ ;  /* 0x00000200f0f07824 */ /* 0x000fe200078e00ff */
[----:B------:R-:W-:Y:S01]  /*57670*/  ISETP.LT.AND P5, PT, R231, c[0x0][0x178], !P1 ;  /* 0x00005e00e7007a0c */ /* 0x000fe20004fa1270 */
[----:B------:R4:W-:Y:S01]  /*57680*/  @P4 STG.E [R16.64], R168 ;  /* 0x000000a810004986 */ /* 0x0009e2000c101904 */
[----:B------:R-:W-:-:S03]  /*57690*/  ISETP.LT.AND P1, PT, R230, c[0x0][0x178], !P1 ;  /* 0x00005e00e6007a0c */ /* 0x000fc60004f21270 */
[----:B------:R1:W-:Y:S01]  /*576a0*/  @P3 STG.E [R24.64], R184 ;  /* 0x000000b818003986 */ /* 0x0003e2000c101904 */
[----:B------:R-:W-:Y:S02]  /*576b0*/  ISETP.LT.AND P3, PT, R179, c[0x0][0x178], !P0 ;  /* 0x00005e00b3007a0c */ /* 0x000fe40004761270 */
[----:B------:R-:W-:Y:S02]  /*576c0*/  LOP3.LUT R240, R240, 0xc00, RZ, 0xc0, !PT ;  /* 0x00000c00f0f07812 */ /* 0x000fe400078ec0ff */
[C---:B------:R-:W-:Y:S01]  /*576d0*/  IADD3 R35, R33.reuse, c[0x0][0x198], RZ ;  /* 0x0000660021237a10 */ /* 0x040fe20007ffe0ff */
[----:B--2---:R-:W-:Y:S01]  /*576e0*/  IMAD.WIDE R18, R33, 0x4, R10 ;  /* 0x0000000421127825 */ /* 0x004fe200078e020a */
[----:B------:R-:W-:-:S03]  /*576f0*/  LEA R240, R241, R240, 0x4 ;  /* 0x000000f0f1f07211 */ /* 0x000fc600078e20ff */
[----:B---3--:R-:W-:Y:S01]  /*57700*/  IMAD.WIDE R26, R33, 0x4, R8 ;  /* 0x00000004211a7825 */ /* 0x008fe200078e0208 */
[----:B------:R-:W-:-:S03]  /*57710*/  LOP3.LUT R240, R240, 0x20, RZ, 0x3c, !PT ;  /* 0x00000020f0f07812 */ /* 0x000fc600078e3cff */
[----:B-1----:R-:W-:Y:S01]  /*57720*/  IMAD.WIDE R2, R33, 0x4, R6 ;  /* 0x0000000421027825 */ /* 0x002fe200078e0206 */
[----:B------:R-:W-:Y:S01]  /*57730*/  @P6 STG.E [R18.64], R200 ;  /* 0x000000c812006986 */ /* 0x000fe2000c101904 */
[----:B------:R-:W-:Y:S02]  /*57740*/  ISETP.LT.AND P4, PT, R159, c[0x0][0x178], !P0 ;  /* 0x00005e009f007a0c */ /* 0x000fe40004781270 */
[----:B----4-:R-:W-:Y:S01]  /*57750*/  IMAD.WIDE R16, R35, 0x4, R216 ;  /* 0x0000000423107825 */ /* 0x010fe200078e02d8 */
[----:B------:R-:W-:Y:S04]  /*57760*/  @P5 STG.E [R26.64], R12 ;  /* 0x0000000c1a005986 */ /* 0x000fe8000c101904 */
[----:B------:R-:W-:Y:S04]  /*57770*/  @P1 STG.E [R2.64], R20 ;  /* 0x0000001402001986 */ /* 0x000fe8000c101904 */
[----:B------:R-:W-:Y:S01]  /*57780*/  @P3 STG.E [R16.64], R121 ;  /* 0x0000007910003986 */ /* 0x000fe2000c101904 */
[----:B------:R-:W-:-:S03]  /*57790*/  ISETP.LT.AND P6, PT, R111, c[0x0][0x178], !P0 ;  /* 0x00005e006f007a0c */ /* 0x000fc600047c1270 */
[----:B------:R1:W2:Y:S01]  /*577a0*/  LDS.128 R16, [R240] ;  /* 0x00000000f0107984 */ /* 0x0002a20000000c00 */
[----:B------:R-:W-:Y:S01]  /*577b0*/  IMAD.WIDE R24, R35, 0x4, R222 ;  /* 0x0000000423187825 */ /* 0x000fe200078e02de */
[----:B------:R-:W-:Y:S02]  /*577c0*/  ISETP.LT.AND P5, PT, R143, c[0x0][0x178], !P0 ;  /* 0x00005e008f007a0c */ /* 0x000fe400047a1270 */
[----:B-1----:R-:W1:Y:S01]  /*577d0*/  S2R R240, SR_TID.X ;  /* 0x0000000000f07919 */ /* 0x002e620000002100 */
[----:B------:R-:W-:Y:S02]  /*577e0*/  IADD3 R0, R110, 0x72, RZ ;  /* 0x000000726e007810 */ /* 0x000fe40007ffe0ff */
[----:B------:R-:W-:Y:S01]  /*577f0*/  ISETP.LT.AND P1, PT, R127, c[0x0][0x178], !P0 ;  /* 0x00005e007f007a0c */ /* 0x000fe20004721270 */
[----:B------:R3:W-:Y:S01]  /*57800*/  @P4 STG.E [R24.64], R137 ;  /* 0x0000008918004986 */ /* 0x0007e2000c101904 */
[----:B------:R-:W-:Y:S01]  /*57810*/  ISETP.LT.AND P4, PT, R252, c[0x0][0x178], !P0 ;  /* 0x00005e00fc007a0c */ /* 0x000fe20004781270 */
[----:B------:R-:W-:Y:S01]  /*57820*/  IMAD.WIDE R28, R35, 0x4, R4 ;  /* 0x00000004231c7825 */ /* 0x000fe200078e0204 */
[----:B------:R-:W-:-:S02]  /*57830*/  ISETP.LT.AND P3, PT, R231, c[0x0][0x178], !P0 ;  /* 0x00005e00e7007a0c */ /* 0x000fc40004761270 */
[----:B------:R-:W-:Y:S01]  /*57840*/  ISETP.GE.AND P2, PT, R0, c[0x0][0x17c], PT ;  /* 0x00005f0000007a0c */ /* 0x000fe20003f46270 */
[----:B------:R-:W-:Y:S01]  /*57850*/  IMAD.WIDE R26, R35, 0x4, R220 ;  /* 0x00000004231a7825 */ /* 0x000fe200078e02dc */
[----:B------:R4:W-:Y:S01]  /*57860*/  @P6 STG.E [R28.64], R153 ;  /* 0x000000991c006986 */ /* 0x0009e2000c101904 */
[----:B------:R-:W-:Y:S02]  /*57870*/  ISETP.LT.AND P0, PT, R230, c[0x0][0x178], !P0 ;  /* 0x00005e00e6007a0c */ /* 0x000fe40004701270 */
[----:B------:R-:W-:Y:S01]  /*57880*/  ISETP.LT.AND P6, PT, R179, c[0x0][0x178], !P2 ;  /* 0x00005e00b3007a0c */ /* 0x000fe200057c1270 */
[----:B------:R-:W-:Y:S01]  /*57890*/  IMAD.WIDE R2, R35, 0x4, R218 ;  /* 0x0000000423027825 */ /* 0x000fe200078e02da */
[----:B------:R1:W-:Y:S01]  /*578a0*/  @P5 STG.E [R26.64], R169 ;  /* 0x000000a91a005986 */ /* 0x0003e2000c101904 */
[----:B------:R-:W-:Y:S02]  /*578b0*/  ISETP.LT.AND P5, PT, R159, c[0x0][0x178], !P2 ;  /* 0x00005e009f007a0c */ /* 0x000fe400057a1270 */
[C---:B---3--:R-:W-:Y:S01]  /*578c0*/  IMAD.WIDE R24, R35.reuse, 0x4, R10 ;  /* 0x0000000423187825 */ /* 0x048fe200078e020a */
[----:B------:R3:W-:Y:S03]  /*578d0*/  @P1 STG.E [R2.64], R185 ;  /* 0x000000b902001986 */ /* 0x0007e6000c101904 */
[----:B------:R-:W-:-:S04]  /*578e0*/  IMAD.WIDE R30, R35, 0x4, R8 ;  /* 0x00000004231e7825 */ /* 0x000fc800078e0208 */
[C---:B----4-:R-:W-:Y:S01]  /*578f0*/  IMAD.WIDE R28, R35.reuse, 0x4, R6 ;  /* 0x00000004231c7825 */ /* 0x050fe200078e0206 */
[----:B------:R-:W-:Y:S01]  /*57900*/  IADD3 R35, R35, c[0x0][0x198], RZ ;  /* 0x0000660023237a10 */ /* 0x000fe20007ffe0ff */
[----:B------:R-:W-:Y:S01]  /*57910*/  @P4 STG.E [R24.64], R201 ;  /* 0x000000c918004986 */ /* 0x000fe2000c101904 */
[----:B------:R-:W-:Y:S02]  /*57920*/  ISETP.LT.AND P4, PT, R111, c[0x0][0x178], !P2 ;  /* 0x00005e006f007a0c */ /* 0x000fe40005781270 */
[C---:B-1----:R-:W-:Y:S01]  /*57930*/  LOP3.LUT R241, R240.reuse, 0x3f, RZ, 0xc0, !PT ;  /* 0x0000003ff0f17812 */ /* 0x042fe200078ec0ff */
[----:B------:R1:W-:Y:S01]  /*57940*/  @P3 STG.E [R30.64], R13 ;  /* 0x0000000d1e003986 */ /* 0x0003e2000c101904 */
[----:B------:R-:W-:Y:S01]  /*57950*/  IMAD.WIDE R26, R35, 0x4, R216 ;  /* 0x00000004231a7825 */ /* 0x000fe200078e02d8 */
[----:B------:R-:W-:Y:S02]  /*57960*/  ISETP.LT.AND P3, PT, R143, c[0x0][0x178], !P2 ;  /* 0x00005e008f007a0c */ /* 0x000fe40005761270 */
[----:B------:R-:W-:Y:S01]  /*57970*/  ISETP.LT.AND P1, PT, R127, c[0x0][0x178], !P2 ;  /* 0x00005e007f007a0c */ /* 0x000fe20005721270 */
[----:B------:R-:W-:Y:S01]  /*57980*/  IMAD.SHL.U32 R240, R240, 0x200, RZ ;  /* 0x00000200f0f07824 */ /* 0x000fe200078e00ff */
[----:B------:R4:W-:Y:S01]  /*57990*/  @P0 STG.E [R28.64], R21 ;  /* 0x000000151c000986 */ /* 0x0009e2000c101904 */
[----:B------:R-:W-:Y:S01]  /*579a0*/  IMAD.WIDE R32, R35, 0x4, R222 ;  /* 0x0000000423207825 */ /* 0x000fe200078e02de */
[----:B------:R-:W-:-:S02]  /*579b0*/  ISETP.LT.AND P0, PT, R252, c[0x0][0x178], !P2 ;  /* 0x00005e00fc007a0c */ /* 0x000fc40005701270 */
[----:B------:R2:W-:Y:S01]  /*579c0*/  @P6 STG.E [R26.64], R116 ;  /* 0x000000741a006986 */ /* 0x0005e2000c101904 */
[----:B------:R-:W-:Y:S01]  /*579d0*/  IADD3 R0, R110, 0x73, RZ ;  /* 0x000000736e007810 */ /* 0x000fe20007ffe0ff */
[----:B---3--:R-:W-:Y:S01]  /*579e0*/  IMAD.WIDE R2, R35, 0x4, R4 ;  /* 0x0000000423027825 */ /* 0x008fe200078e0204 */
[----:B------:R-:W-:Y:S02]  /*579f0*/  ISETP.LT.AND P6, PT, R231, c[0x0][0x178], !P2 ;  /* 0x00005e00e7007a0c */ /* 0x000fe400057c1270 */
[----:B------:R-:W-:Y:S01]  /*57a00*/  LOP3.LUT R240, R240, 0xc00, RZ, 0xc0, !PT ;  /* 0x00000c00f0f07812 */ /* 0x000fe200078ec0ff */
[----:B------:R3:W-:Y:S01]  /*57a10*/  @P5 STG.E [R32.64], R132 ;  /* 0x0000008420005986 */ /* 0x0007e2000c101904 */
[----:B-1----:R-:W-:Y:S01]  /*57a20*/  IMAD.WIDE R12, R35, 0x4, R220 ;  /* 0x00000004230c7825 */ /* 0x002fe200078e02dc */
[----:B------:R-:W-:-:S03]  /*57a30*/  ISETP.GE.AND P5, PT, R0, c[0x0][0x17c], PT ;  /* 0x00005f0000007a0c */ /* 0x000fc60003fa6270 */
[----:B----4-:R-:W-:Y:S01]  /*57a40*/  IMAD.WIDE R20, R35, 0x4, R218 ;  /* 0x0000000423147825 */ /* 0x010fe200078e02da */
[----:B------:R1:W-:Y:S01]  /*57a50*/  @P4 STG.E [R2.64], R148 ;  /* 0x0000009402004986 */ /* 0x0003e2000c101904 */
[----:B------:R-:W-:Y:S02]  /*57a60*/  ISETP.LT.AND P2, PT, R230, c[0x0][0x178], !P2 ;  /* 0x00005e00e6007a0c */ /* 0x000fe40005741270 */
[----:B------:R-:W-:Y:S01]  /*57a70*/  IMAD R240, R241, 0x10, R240 ;  /* 0x00000010f1f07824 */ /* 0x000fe200078e02f0 */
[----:B------:R4:W-:Y:S01]  /*57a80*/  @P3 STG.E [R12.64], R164 ;  /* 0x000000a40c003986 */ /* 0x0009e2000c101904 */
[----:B------:R-:W-:Y:S01]  /*57a90*/  IMAD.WIDE R24, R35, 0x4, R10 ;  /* 0x0000000423187825 */ /* 0x000fe200078e020a */
[----:B------:R-:W-:Y:S02]  /*57aa0*/  ISETP.LT.AND P4, PT, R179, c[0x0][0x178], !P5 ;  /* 0x00005e00b3007a0c */ /* 0x000fe40006f81270 */
[----:B------:R4:W-:Y:S01]  /*57ab0*/  @P1 STG.E [R20.64], R180 ;  /* 0x000000b414001986 */ /* 0x0009e2000c101904 */
[----:B--2---:R-:W-:Y:S01]  /*57ac0*/  IMAD.WIDE R26, R35, 0x4, R8 ;  /* 0x00000004231a7825 */ /* 0x004fe200078e0208 */
[----:B------:R-:W-:-:S02]  /*57ad0*/  ISETP.LT.AND P3, PT, R159, c[0x0][0x178], !P5 ;  /* 0x00005e009f007a0c */ /* 0x000fc40006f61270 */
[----:B------:R-:W-:Y:S02]  /*57ae0*/  ISETP.LT.AND P1, PT, R111, c[0x0][0x178], !P5 ;  /* 0x00005e006f007a0c */ /* 0x000fe40006f21270 */
[C---:B---3--:R-:W-:Y:S02]  /*57af0*/  IADD3 R33, R35.reuse, c[0x0][0x198], RZ ;  /* 0x0000660023217a10 */ /* 0x048fe40007ffe0ff */
[----:B------:R-:W-:Y:S01]  /*57b00*/  LOP3.LUT R240, R240, 0x40, RZ, 0x3c, !PT ;  /* 0x00000040f0f07812 */ /* 0x000fe200078e3cff */
[----:B------:R-:W-:Y:S01]  /*57b10*/  @P0 STG.E [R24.64], R196 ;  /* 0x000000c418000986 */ /* 0x000fe2000c101904 */
[----:B-1----:R-:W-:-:S03]  /*57b20*/  IMAD.WIDE R2, R35, 0x4, R6 ;  /* 0x0000000423027825 */ /* 0x002fc600078e0206 */
[----:B------:R-:W-:Y:S01]  /*57b30*/  @P6 STG.E [R26.64], R204 ;  /* 0x000000cc1a006986 */ /* 0x000fe2000c101904 */
[----:B------:R-:W-:Y:S01]  /*57b40*/  ISETP.LT.AND P6, PT, R143, c[0x0][0x178], !P5 ;  /* 0x00005e008f007a0c */ /* 0x000fe20006fc1270 */
[C---:B----4-:R-:W-:Y:S02]  /*57b50*/  IMAD.WIDE R12, R33.reuse, 0x4, R216 ;  /* 0x00000004210c7825 */ /* 0x050fe400078e02d8 */
[----:B------:R1:W2:Y:S02]  /*57b60*/  LDS.128 R24, [R240] ;  /* 0x00000000f0187984 */ /* 0x0002a40000000c00 */
[C---:B------:R-:W-:Y:S01]  /*57b70*/  IMAD.WIDE R20, R33.reuse, 0x4, R222 ;  /* 0x0000000421147825 */ /* 0x040fe200078e02de */
[----:B------:R-:W-:Y:S01]  /*57b80*/  IADD3 R0, R110, 0x74, RZ ;  /* 0x000000746e007810 */ /* 0x000fe20007ffe0ff */
[----:B------:R3:W-:Y:S02]  /*57b90*/  @P2 STG.E [R2.64], R16 ;  /* 0x0000001002002986 */ /* 0x0007e4000c101904 */
[----:B------:R-:W-:-:S02]  /*57ba0*/  IMAD.WIDE R28, R33, 0x4, R4 ;  /* 0x00000004211c7825 */ /* 0x000fc400078e0204 */
[----:B------:R4:W-:Y:S01]  /*57bb0*/  @P4 STG.E [R12.64], R117 ;  /* 0x000000750c004986 */ /* 0x0009e2000c101904 */
[----:B------:R-:W-:Y:S01]  /*57bc0*/  ISETP.LT.AND P2, PT, R127, c[0x0][0x178], !P5 ;  /* 0x00005e007f007a0c */ /* 0x000fe20006f41270 */
[----:B------:R-:W-:Y:S02]  /*57bd0*/  IMAD.WIDE R30, R33, 0x4, R220 ;  /* 0x00000004211e7825 */ /* 0x000fe400078e02dc */
[----:B-1----:R-:W1:Y:S01]  /*57be0*/  S2R R240, SR_TID.X ;  /* 0x0000000000f07919 */ /* 0x002e620000002100 */
[----:B------:R-:W-:-:S03]  /*57bf0*/  ISETP.GE.AND P0, PT, R0, c[0x0][0x17c], PT ;  /* 0x00005f0000007a0c */ /* 0x000fc60003f06270 */
[----:B------:R1:W-:Y:S01]  /*57c00*/  @P3 STG.E [R20.64], R133 ;  /* 0x0000008514003986 */ /* 0x0003e2000c101904 */
[----:B------:R-:W-:-:S03]  /*57c10*/  ISETP.LT.AND P3, PT, R231, c[0x0][0x178], !P5 ;  /* 0x00005e00e7007a0c */ /* 0x000fc60006f61270 */
[----:B------:R1:W-:Y:S01]  /*57c20*/  @P1 STG.E [R28.64], R149 ;  /* 0x000000951c001986 */ /* 0x0003e2000c101904 */
[----:B------:R-:W-:Y:S02]  /*57c30*/  ISETP.LT.AND P1, PT, R252, c[0x0][0x178], !P5 ;  /* 0x00005e00fc007a0c */ /* 0x000fe40006f21270 */
[----:B------:R-:W-:Y:S01]  /*57c40*/  ISETP.LT.AND P5, PT, R230, c[0x0][0x178], !P5 ;  /* 0x00005e00e6007a0c */ /* 0x000fe20006fa1270 */
[----:B------:R1:W-:Y:S01]  /*57c50*/  @P6 STG.E [R30.64], R165 ;  /* 0x000000a51e006986 */ /* 0x0003e2000c101904 */
[----:B------:R-:W-:Y:S02]  /*57c60*/  ISETP.LT.AND P4, PT, R179, c[0x0][0x178], !P0 ;  /* 0x00005e00b3007a0c */ /* 0x000fe40004781270 */
[----:B------:R-:W-:Y:S01]  /*57c70*/  ISETP.LT.AND P6, PT, R159, c[0x0][0x178], !P0 ;  /* 0x00005e009f007a0c */ /* 0x000fe200047c1270 */
[C---:B---3--:R-:W-:Y:S01]  /*57c80*/  IMAD.WIDE R2, R33.reuse, 0x4, R218 ;  /* 0x0000000421027825 */ /* 0x048fe200078e02da */
[----:B------:R-:W-:-:S03]  /*57c90*/  IADD3 R35, R33, c[0x0][0x198], RZ ;  /* 0x0000660021237a10 */ /* 0x000fc60007ffe0ff */
[C---:B----4-:R-:W-:Y:S01]  /*57ca0*/  IMAD.WIDE R12, R33.reuse, 0x4, R10 ;  /* 0x00000004210c7825 */ /* 0x050fe200078e020a */
[----:B------:R3:W-:Y:S03]  /*57cb0*/  @P2 STG.E [R2.64], R181 ;  /* 0x000000b502002986 */ /* 0x0007e6000c101904 */
[C---:B-1----:R-:W-:Y:S01]  /*57cc0*/  IMAD.WIDE R20, R33.reuse, 0x4, R8 ;  /* 0x0000000421147825 */ /* 0x042fe200078e0208 */
[----:B------:R1:W-:Y:S03]  /*57cd0*/  @P1 STG.E [R12.64], R197 ;  /* 0x000000c50c001986 */ /* 0x0003e6000c101904 */
[----:B------:R-:W-:Y:S01]  /*57ce0*/  IMAD.WIDE R28, R33, 0x4, R6 ;  /* 0x00000004211c7825 */ /* 0x000fe200078e0206 */
[----:B------:R-:W-:-:S03]  /*57cf0*/  ISETP.LT.AND P1, PT, R111, c[0x0][0x178], !P0 ;  /* 0x00005e006f007a0c */ /* 0x000fc60004721270 */
        /* <DEDUP_REMOVED lines=8> */
[----:B------:R-:W-:-:S03]  /*57d80*/  ISETP.LT.AND P4, PT, R231, c[0x0][0x178], !P0 ;  /* 0x00005e00e7007a0c */ /* 0x000fc60004781270 */
[----:B------:R-:W-:Y:S01]  /*57d90*/  @P6 STG.E [R32.64], R128 ;  /* 0x0000008020006986 */ /* 0x000fe2000c101904 */
[----:B------:R-:W-:Y:S01]  /*57da0*/  ISETP.LT.AND P6, PT, R230, c[0x0][0x178], !P0 ;  /* 0x00005e00e6007a0c */ /* 0x000fe200047c1270 */
[C---:B---3--:R-:W-:Y:S01]  /*57db0*/  IMAD.WIDE R2, R35.reuse, 0x4, R4 ;  /* 0x0000000423027825 */ /* 0x048fe200078e0204 */
[C---:B------:R-:W-:Y:S02]  /*57dc0*/  LOP3.LUT R241, R240.reuse, 0x3f, RZ, 0xc0, !PT ;  /* 0x0000003ff0f17812 */ /* 0x040fe400078ec0ff */
[----:B------:R-:W-:Y:S01]  /*57dd0*/  SHF.L.U32 R240, R240, 0x9, RZ ;  /* 0x00000009f0f07819 */ /* 0x000fe200000006ff */
[----:B-1----:R-:W-:Y:S01]  /*57de0*/  IMAD.WIDE R12, R35, 0x4, R220 ;  /* 0x00000004230c7825 */ /* 0x002fe200078e02dc */
[----:B------:R-:W-:-:S03]  /*57df0*/  IADD3 R0, R110, 0x75, RZ ;  /* 0x000000756e007810 */ /* 0x000fc60007ffe0ff */
[C---:B----4-:R-:W-:Y:S01]  /*57e00*/  IMAD.WIDE R16, R35.reuse, 0x4, R218 ;  /* 0x0000000423107825 */ /* 0x050fe200078e02da */
[----:B------:R-:W-:Y:S01]  /*57e10*/  LOP3.LUT R240, R240, 0xc00, RZ, 0xc0, !PT ;  /* 0x00000c00f0f07812 */ /* 0x000fe200078ec0ff */
[----:B------:R1:W-:Y:S02]  /*57e20*/  @P1 STG.E [R2.64], R144 ;  /* 0x0000009002001986 */ /* 0x0003e4000c101904 */
[C---:B------:R-:W-:Y:S01]  /*57e30*/  IMAD.WIDE R20, R35.reuse, 0x4, R10 ;  /* 0x0000000423147825 */ /* 0x040fe200078e020a */
[----:B------:R-:W-:Y:S01]  /*57e40*/  ISETP.GE.AND P0, PT, R0, c[0x0][0x17c], PT ;  /* 0x00005f0000007a0c */ /* 0x000fe20003f06270 */
[----:B------:R3:W-:Y:S02]  /*57e50*/  @P2 STG.E [R12.64], R160 ;  /* 0x000000a00c002986 */ /* 0x0007e4000c101904 */
[C---:B------:R-:W-:Y:S02]  /*57e60*/  IMAD.WIDE R28, R35.reuse, 0x4, R8 ;  /* 0x00000004231c7825 */ /* 0x040fe400078e0208 */
[----:B------:R4:W-:Y:S02]  /*57e70*/  @P3 STG.E [R16.64], R172 ;  /* 0x000000ac10003986 */ /* 0x0009e4000c101904 */
[----:B--2---:R-:W-:-:S02]  /*57e80*/  IMAD.WIDE R30, R35, 0x4, R6 ;  /* 0x00000004231e7825 */ /* 0x004fc400078e0206 */
[----:B------:R2:W-:Y:S01]  /*57e90*/  @P5 STG.E [R20.64], R192 ;  /* 0x000000c014005986 */ /* 0x0005e2000c101904 */
[----:B------:R-:W-:Y:S01]  /*57ea0*/  ISETP.LT.AND P1, PT, R179, c[0x0][0x178], !P0 ;  /* 0x00005e00b3007a0c */ /* 0x000fe20004721270 */
[----:B------:R-:W-:Y:S02]  /*57eb0*/  IMAD R240, R241, 0x10, R240 ;  /* 0x00000010f1f07824 */ /* 0x000fe400078e02f0 */
[----:B------:R-:W-:Y:S01]  /*57ec0*/  @P4 STG.E [R28.64], R208 ;  /* 0x000000d01c004986 */ /* 0x000fe2000c101904 */
[----:B------:R-:W-:-:S03]  /*57ed0*/  ISETP.LT.AND P5, PT, R111, c[0x0][0x178], !P0 ;  /* 0x00005e006f007a0c */ /* 0x000fc600047a1270 */
[----:B------:R-:W-:Y:S01]  /*57ee0*/  @P6 STG.E [R30.64], R24 ;  /* 0x000000181e006986 */ /* 0x000fe2000c101904 */
[----:B------:R-:W-:Y:S02]  /*57ef0*/  ISETP.LT.AND P6, PT, R159, c[0x0][0x178], !P0 ;  /* 0x00005e009f007a0c */ /* 0x000fe400047c1270 */
[----:B------:R-:W-:Y:S02]  /*57f00*/  IADD3 R37, R35, c[0x0][0x198], RZ ;  /* 0x0000660023257a10 */ /* 0x000fe40007ffe0ff */
[----:B------:R-:W-:Y:S02]  /*57f10*/  ISETP.LT.AND P4, PT, R143, c[0x0][0x178], !P0 ;  /* 0x00005e008f007a0c */ /* 0x000fe40004781270 */
[----:B------:R-:W-:Y:S02]  /*57f20*/  ISETP.LT.AND P3, PT, R127, c[0x0][0x178], !P0 ;  /* 0x00005e007f007a0c */ /* 0x000fe40004761270 */
[----:B------:R-:W-:Y:S01]  /*57f30*/  LOP3.LUT R240, R240, 0x60, RZ, 0x3c, !PT ;  /* 0x00000060f0f07812 */ /* 0x000fe200078e3cff */
[----:B-1----:R-:W-:Y:S01]  /*57f40*/  IMAD.WIDE R2, R37, 0x4, R216 ;  /* 0x0000000425027825 */ /* 0x002fe200078e02d8 */
[----:B------:R-:W-:-:S03]  /*57f50*/  ISETP.LT.AND P2, PT, R252, c[0x0][0x178], !P0 ;  /* 0x00005e00fc007a0c */ /* 0x000fc60004741270 */
[C---:B---3--:R-:W-:Y:S01]  /*57f60*/  IMAD.WIDE R12, R37.reuse, 0x4, R222 ;  /* 0x00000004250c7825 */ /* 0x048fe200078e02de */
[----:B------:R-:W1:Y:S01]  /*57f70*/  LDS.128 R28, [R240] ;  /* 0x00000000f01c7984 */ /* 0x000e620000000c00 */
[----:B------:R-:W-:Y:S02]  /*57f80*/  IADD3 R0, R110, 0x76, RZ ;  /* 0x000000766e007810 */ /* 0x000fe40007ffe0ff */
[C---:B----4-:R-:W-:Y:S01]  /*57f90*/  IMAD.WIDE R16, R37.reuse, 0x4, R4 ;  /* 0x0000000425107825 */ /* 0x050fe200078e0204 */
[----:B------:R3:W-:Y:S03]  /*57fa0*/  @P1 STG.E [R2.64], R113 ;  /* 0x0000007102001986 */ /* 0x0007e6000c101904 */
[C---:B--2---:R-:W-:Y:S01]  /*57fb0*/  IMAD.WIDE R20, R37.reuse, 0x4, R220 ;  /* 0x0000000425147825 */ /* 0x044fe200078e02dc */
[----:B------:R2:W-:Y:S03]  /*57fc0*/  @P6 STG.E [R12.64], R129 ;  /* 0x000000810c006986 */ /* 0x0005e6000c101904 */
[----:B------:R-:W-:Y:S01]  /*57fd0*/  IMAD.WIDE R32, R37, 0x4, R218 ;  /* 0x0000000425207825 */ /* 0x000fe200078e02da */
[----:B------:R4:W-:Y:S01]  /*57fe0*/  @P5 STG.E [R16.64], R145 ;  /* 0x0000009110005986 */ /* 0x0009e2000c101904 */
[----:B------:R-:W-:-:S02]  /*57ff0*/  ISETP.GE.AND P1, PT, R0, c[0x0][0x17c], PT ;  /* 0x00005f0000007a0c */ /* 0x000fc40003f26270 */
[----:B------:R-:W-:Y:S01]  /*58000*/  IMAD.WIDE R34, R37, 0x4, R10 ;  /* 0x0000000425227825 */ /* 0x000fe200078e020a */
[----:B------:R1:W-:Y:S01]  /*58010*/  @P4 STG.E [R20.64], R161 ;  /* 0x000000a114004986 */ /* 0x0003e2000c101904 */
[----:B------:R-:W-:-:S03]  /*58020*/  ISETP.LT.AND P6, PT, R179, c[0x0][0x178], !P1 ;  /* 0x00005e00b3007a0c */ /* 0x000fc60004fc1270 */
[----:B------:R1:W-:Y:S01]  /*58030*/  @P3 STG.E [R32.64], R173 ;  /* 0x000000ad20003986 */ /* 0x0003e2000c101904 */
[----:B------:R-:W-:Y:S02]  /*58040*/  ISETP.LT.AND P3, PT, R231, c[0x0][0x178], !P0 ;  /* 0x00005e00e7007a0c */ /* 0x000fe40004761270 */
[----:B------:R-:W-:Y:S01]  /*58050*/  ISETP.LT.AND P0, PT, R230, c[0x0][0x178], !P0 ;  /* 0x00005e00e6007a0c */ /* 0x000fe20004701270 */
[----:B------:R1:W-:Y:S01]  /*58060*/  @P2 STG.E [R34.64], R193 ;  /* 0x000000c122002986 */ /* 0x0003e2000c101904 */
[----:B------:R-:W-:Y:S02]  /*58070*/  ISETP.LT.AND P5, PT, R159, c[0x0][0x178], !P1 ;  /* 0x00005e009f007a0c */ /* 0x000fe40004fa1270 */
[----:B------:R-:W-:Y:S02]  /*58080*/  ISETP.LT.AND P4, PT, R111, c[0x0][0x178], !P1 ;  /* 0x00005e006f007a0c */ /* 0x000fe40004f81270 */
[----:B------:R-:W-:Y:S02]  /*58090*/  IADD3 R39, R37, c[0x0][0x198], RZ ;  /* 0x0000660025277a10 */ /* 0x000fe40007ffe0ff */
[----:B------:R-:W-:Y:S01]  /*580a0*/  ISETP.LT.AND P2, PT, R143, c[0x0][0x178], !P1 ;  /* 0x00005e008f007a0c */ /* 0x000fe20004f41270 */
[----:B---3--:R-:W-:Y:S01]  /*580b0*/  IMAD.WIDE R2, R37, 0x4, R8 ;  /* 0x0000000425027825 */ /* 0x008fe200078e0208 */
[----:B------:R-:W-:-:S03]  /*580c0*/  IADD3 R0, R110, 0x77, RZ ;  /* 0x000000776e007810 */ /* 0x000fc60007ffe0ff */
[----:B--2---:R-:W-:Y:S01]  /*580d0*/  IMAD.WIDE R12, R37, 0x4, R6 ;  /* 0x00000004250c7825 */ /* 0x004fe200078e0206 */
[----:B------:R2:W-:Y:S03]  /*580e0*/  @P3 STG.E [R2.64], R209 ;  /* 0x000000d102003986 */ /* 0x0005e6000c101904 */
[C---:B----4-:R-:W-:Y:S01]  /*580f0*/  IMAD.WIDE R16, R39.reuse, 0x4, R216 ;  /* 0x0000000427107825 */ /* 0x050fe200078e02d8 */
[----:B------:R3:W-:Y:S03]  /*58100*/  @P0 STG.E [R12.64], R25 ;  /* 0x000000190c000986 */ /* 0x0007e6000c101904 */
[----:B-1----:R-:W-:Y:S01]  /*58110*/  IMAD.WIDE R20, R39, 0x4, R222 ;  /* 0x0000000427147825 */ /* 0x002fe200078e02de */
        /* <DEDUP_REMOVED lines=11> */
[----:B------:R-:W-:Y:S02]  /*581d0*/  ISETP.LT.AND P2, PT, R179, c[0x0][0x178], !P3 ;  /* 0x00005e00b3007a0c */ /* 0x000fe40005f41270 */
[----:B------:R-:W-:Y:S01]  /*581e0*/  ISETP.LT.AND P4, PT, R159, c[0x0][0x178], !P3 ;  /* 0x00005e009f007a0c */ /* 0x000fe20005f81270 */
[C---:B--2---:R-:W-:Y:S01]  /*581f0*/  IMAD.WIDE R2, R39.reuse, 0x4, R218 ;  /* 0x0000000427027825 */ /* 0x044fe200078e02da */
[----:B------:R-:W-:-:S03]  /*58200*/  IADD3 R37, R39, c[0x0][0x198], RZ ;  /* 0x0000660027257a10 */ /* 0x000fc60007ffe0ff */
[C---:B---3--:R-:W-:Y:S01]  /*58210*/  IMAD.WIDE R12, R39.reuse, 0x4, R10 ;  /* 0x00000004270c7825 */ /* 0x048fe200078e020a */
[----:B------:R2:W-:Y:S03]  /*58220*/  @P0 STG.E [R2.64], R176 ;  /* 0x000000b002000986 */ /* 0x0005e6000c101904 */
[C---:B-1----:R-:W-:Y:S01]  /*58230*/  IMAD.WIDE R16, R39.reuse, 0x4, R8 ;  /* 0x0000000427107825 */ /* 0x042fe200078e0208 */
[----:B------:R1:W-:Y:S03]  /*58240*/  @P6 STG.E [R12.64], R188 ;  /* 0x000000bc0c006986 */ /* 0x0003e6000c101904 */
[----:B----4-:R-:W-:Y:S01]  /*58250*/  IMAD.WIDE R20, R39, 0x4, R6 ;  /* 0x0000000427147825 */ /* 0x010fe200078e0206 */
[----:B------:R3:W-:Y:S03]  /*58260*/  @P5 STG.E [R16.64], R212 ;  /* 0x000000d410005986 */ /* 0x0007e6000c101904 */
[----:B------:R-:W-:Y:S01]  /*58270*/  IMAD.WIDE R24, R37, 0x4, R216 ;  /* 0x0000000425187825 */ /* 0x000fe200078e02d8 */
[----:B------:R-:W-:-:S03]  /*58280*/  ISETP.LT.AND P5, PT, R111, c[0x0][0x178], !P3 ;  /* 0x00005e006f007a0c */ /* 0x000fc60005fa1270 */
[----:B------:R-:W-:Y:S01]  /*58290*/  IMAD.WIDE R32, R37, 0x4, R222 ;  /* 0x0000000425207825 */ /* 0x000fe200078e02de */
[----:B------:R4:W-:Y:S01]  /*582a0*/  @P1 STG.E [R20.64], R28 ;  /* 0x0000001c14001986 */ /* 0x0009e2000c101904 */
[----:B------:R-:W-:Y:S02]  /*582b0*/  ISETP.LT.AND P6, PT, R143, c[0x0][0x178], !P3 ;  /* 0x00005e008f007a0c */ /* 0x000fe40005fc1270 */
[----:B------:R-:W-:Y:S01]  /*582c0*/  ISETP.LT.AND P1, PT, R127, c[0x0][0x178], !P3 ;  /* 0x00005e007f007a0c */ /* 0x000fe20005f21270 */
[----:B------:R1:W-:Y:S01]  /*582d0*/  @P2 STG.E [R24.64], R109 ;  /* 0x0000006d18002986 */ /* 0x0003e2000c101904 */
[----:B------:R-:W-:-:S03]  /*582e0*/  ISETP.LT.AND P2, PT, R231, c[0x0][0x178], !P3 ;  /* 0x00005e00e7007a0c */ /* 0x000fc60005f41270 */
[----:B------:R3:W-:Y:S01]  /*582f0*/  @P4 STG.E [R32.64], R125 ;  /* 0x0000007d20004986 */ /* 0x0007e2000c101904 */
[----:B------:R-:W-:Y:S02]  /*58300*/  ISETP.LT.AND P4, PT, R252, c[0x0][0x178], !P3 ;  /* 0x00005e00fc007a0c */ /* 0x000fe40005f81270 */
[----:B------:R-:W-:Y:S01]  /*58310*/  ISETP.LT.AND P3, PT, R230, c[0x0][0x178], !P3 ;  /* 0x00005e00e6007a0c */ /* 0x000fe20005f61270 */
[----:B--2---:R-:W-:Y:S01]  /*58320*/  IMAD.WIDE R2, R37, 0x4, R4 ;  /* 0x0000000425027825 */ /* 0x004fe200078e0204 */
[----:B------:R-:W-:-:S03]  /*58330*/  IADD3 R0, R110, 0x78, RZ ;  /* 0x000000786e007810 */ /* 0x000fc60007ffe0ff */
[----:B-1----:R-:W-:Y:S01]  /*58340*/  IMAD.WIDE R12, R37, 0x4, R220 ;  /* 0x00000004250c7825 */ /* 0x002fe200078e02dc */
[----:B------:R-:W-:-:S03]  /*58350*/  ISETP.GE.AND P0, PT, R0, c[0x0][0x17c], PT ;  /* 0x00005f0000007a0c */ /* 0x000fc60003f06270 */
[C---:B---3--:R-:W-:Y:S01]  /*58360*/  IMAD.WIDE R16, R37.reuse, 0x4, R218 ;  /* 0x0000000425107825 */ /* 0x048fe200078e02da */
[----:B------:R1:W-:Y:S03]  /*58370*/  @P5 STG.E [R2.64], R141 ;  /* 0x0000008d02005986 */ /* 0x0003e6000c101904 */
[C---:B----4-:R-:W-:Y:S01]  /*58380*/  IMAD.WIDE R20, R37.reuse, 0x4, R10 ;  /* 0x0000000425147825 */ /* 0x050fe200078e020a */
[----:B------:R2:W-:Y:S03]  /*58390*/  @P6 STG.E [R12.64], R157 ;  /* 0x0000009d0c006986 */ /* 0x0005e6000c101904 */
[C---:B------:R-:W-:Y:S01]  /*583a0*/  IMAD.WIDE R24, R37.reuse, 0x4, R8 ;  /* 0x0000000425187825 */ /* 0x040fe200078e0208 */
[----:B------:R3:W-:Y:S03]  /*583b0*/  @P1 STG.E [R16.64], R177 ;  /* 0x000000b110001986 */ /* 0x0007e6000c101904 */
[----:B------:R-:W-:Y:S01]  /*583c0*/  IMAD.WIDE R32, R37, 0x4, R6 ;  /* 0x0000000425207825 */ /* 0x000fe200078e0206 */
[----:B------:R-:W-:Y:S01]  /*583d0*/  ISETP.LT.AND P5, PT, R179, c[0x0][0x178], !P0 ;  /* 0x00005e00b3007a0c */ /* 0x000fe200047a1270 */
[----:B------:R4:W-:Y:S01]  /*583e0*/  @P4 STG.E [R20.64], R189 ;  /* 0x000000bd14004986 */ /* 0x0009e2000c101904 */
[----:B------:R-:W-:-:S02]  /*583f0*/  ISETP.LT.AND P6, PT, R159, c[0x0][0x178], !P0 ;  /* 0x00005e009f007a0c */ /* 0x000fc400047c1270 */
[----:B------:R-:W-:Y:S01]  /*58400*/  ISETP.LT.AND P4, PT, R111, c[0x0][0x178], !P0 ;  /* 0x00005e006f007a0c */ /* 0x000fe20004781270 */
[----:B------:R2:W-:Y:S01]  /*58410*/  @P2 STG.E [R24.64], R213 ;  /* 0x000000d518002986 */ /* 0x0005e2000c101904 */
[----:B------:R-:W-:-:S03]  /*58420*/  IADD3 R37, R37, c[0x0][0x198], RZ ;  /* 0x0000660025257a10 */ /* 0x000fc60007ffe0ff */
[----:B------:R3:W-:Y:S01]  /*58430*/  @P3 STG.E [R32.64], R29 ;  /* 0x0000001d20003986 */ /* 0x0007e2000c101904 */
[----:B------:R-:W-:Y:S02]  /*58440*/  ISETP.LT.AND P3, PT, R143, c[0x0][0x178], !P0 ;  /* 0x00005e008f007a0c */ /* 0x000fe40004761270 */
[----:B------:R-:W-:Y:S01]  /*58450*/  ISETP.LT.AND P2, PT, R127, c[0x0][0x178], !P0 ;  /* 0x00005e007f007a0c */ /* 0x000fe20004741270 */
[----:B-1----:R-:W-:Y:S01]  /*58460*/  IMAD.WIDE R2, R37, 0x4, R216 ;  /* 0x0000000425027825 */ /* 0x002fe200078e02d8 */
[----:B------:R-:W-:-:S03]  /*58470*/  ISETP.LT.AND P1, PT, R252, c[0x0][0x178], !P0 ;  /* 0x00005e00fc007a0c */ /* 0x000fc60004721270 */
[----:B--2---:R-:W-:Y:S01]  /*58480*/  IMAD.WIDE R12, R37, 0x4, R222 ;  /* 0x00000004250c7825 */ /* 0x004fe200078e02de */
[----:B------:R-:W-:-:S03]  /*58490*/  IADD3 R0, R110, 0x79, RZ ;  /* 0x000000796e007810 */ /* 0x000fc60007ffe0ff */
[C---:B---3--:R-:W-:Y:S01]  /*584a0*/  IMAD.WIDE R16, R37.reuse, 0x4, R4 ;  /* 0x0000000425107825 */ /* 0x048fe200078e0204 */
[----:B------:R1:W-:Y:S03]  /*584b0*/  @P5 STG.E [R2.64], R122 ;  /* 0x0000007a02005986 */ /* 0x0003e6000c101904 */
[C---:B----4-:R-:W-:Y:S01]  /*584c0*/  IMAD.WIDE R20, R37.reuse, 0x4, R220 ;  /* 0x0000000425147825 */ /* 0x050fe200078e02dc */
[----:B------:R2:W-:Y:S03]  /*584d0*/  @P6 STG.E [R12.64], R138 ;  /* 0x0000008a0c006986 */ /* 0x0005e6000c101904 */
[----:B------:R-:W-:Y:S01]  /*584e0*/  IMAD.WIDE R24, R37, 0x4, R218 ;  /* 0x0000000425187825 */ /* 0x000fe200078e02da */
[----:B------:R3:W-:Y:S01]  /*584f0*/  @P4 STG.E [R16.64], R154 ;  /* 0x0000009a10004986 */ /* 0x0007e2000c101904 */
[----:B------:R-:W-:-:S03]  /*58500*/  ISETP.GE.AND P5, PT, R0, c[0x0][0x17c], PT ;  /* 0x00005f0000007a0c */ /* 0x000fc60003fa6270 */
[----:B------:R4:W-:Y:S01]  /*58510*/  @P3 STG.E [R20.64], R170 ;  /* 0x000000aa14003986 */ /* 0x0009e2000c101904 */
[----:B------:R-:W-:-:S03]  /*58520*/  IMAD.WIDE R28, R37, 0x4, R10 ;  /* 0x00000004251c7825 */ /* 0x000fc600078e020a */
[----:B------:R1:W-:Y:S01]  /*58530*/  @P2 STG.E [R24.64], R186 ;  /* 0x000000ba18002986 */ /* 0x0003e2000c101904 */
[----:B------:R-:W-:Y:S02]  /*58540*/  ISETP.LT.AND P2, PT, R231, c[0x0][0x178], !P0 ;  /* 0x00005e00e7007a0c */ /* 0x000fe40004741270 */
[----:B------:R-:W-:Y:S02]  /*58550*/  ISETP.LT.AND P0, PT, R230, c[0x0][0x178], !P0 ;  /* 0x00005e00e6007a0c */ /* 0x000fe40004701270 */
[----:B------:R-:W-:Y:S02]  /*58560*/  ISETP.LT.AND P6, PT, R179, c[0x0][0x178], !P5 ;  /* 0x00005e00b3007a0c */ /* 0x000fe40006fc1270 */
[----:B------:R-:W-:Y:S01]  /*58570*/  ISETP.LT.AND P4, PT, R159, c[0x0][0x178], !P5 ;  /* 0x00005e009f007a0c */ /* 0x000fe20006f81270 */
[----:B------:R3:W-:Y:S01]  /*58580*/  @P1 STG.E [R28.64], R202 ;  /* 0x000000ca1c001986 */ /* 0x0007e2000c101904 */
[----:B------:R-:W-:Y:S02]  /*58590*/  IADD3 R33, R37, c[0x0][0x198], RZ ;  /* 0x0000660025217a10 */ /* 0x000fe40007ffe0ff */
[----:B------:R-:W-:Y:S01]  /*585a0*/  ISETP.LT.AND P3, PT, R111, c[0x0][0x178], !P5 ;  /* 0x00005e006f007a0c */ /* 0x000fe20006f61270 */
[----:B-1----:R-:W-:Y:S01]  /*585b0*/  IMAD.WIDE R2, R37, 0x4, R8 ;  /* 0x0000000425027825 */ /* 0x002fe200078e0208 */
[----:B------:R-:W-:-:S03]  /*585c0*/  ISETP.LT.AND P1, PT, R143, c[0x0][0x178], !P5 ;  /* 0x00005e008f007a0c */ /* 0x000fc60006f21270 */
[----:B--2---:R-:W-:Y:S01]  /*585d0*/  IMAD.WIDE R12, R37, 0x4, R6 ;  /* 0x00000004250c7825 */ /* 0x004fe200078e0206 */
[----:B------:R-:W-:-:S03]  /*585e0*/  IADD3 R0, R110, 0x7a, RZ ;  /* 0x0000007a6e007810 */ /* 0x000fc60007ffe0ff */
[C---:B---3--:R-:W-:Y:S01]  /*585f0*/  IMAD.WIDE R16, R33.reuse, 0x4, R216 ;  /* 0x0000000421107825 */ /* 0x048fe200078e02d8 */
[----:B------:R1:W-:Y:S03]  /*58600*/  @P2 STG.E [R2.64], R14 ;  /* 0x0000000e02002986 */ /* 0x0003e6000c101904 */
[----:B----4-:R-:W-:Y:S01]  /*58610*/  IMAD.WIDE R20, R33, 0x4, R222 ;  /* 0x0000000421147825 */ /* 0x010fe200078e02de */
[----:B------:R2:W-:Y:S01]  /*58620*/  @P0 STG.E [R12.64], R22 ;  /* 0x000000160c000986 */ /* 0x0005e2000c101904 */
[----:B------:R-:W-:Y:S02]  /*58630*/  ISETP.LT.AND P0, PT, R127, c[0x0][0x178], !P5 ;  /* 0x00005e007f007a0c */ /* 0x000fe40006f01270 */
[----:B------:R-:W-:Y:S01]  /*58640*/  IMAD.WIDE R24, R33, 0x4, R4 ;  /* 0x0000000421187825 */ /* 0x000fe200078e0204 */
[----:B------:R3:W-:Y:S01]  /*58650*/  @P6 STG.E [R16.64], R123 ;  /* 0x0000007b10006986 */ /* 0x0007e2000c101904 */
[----:B------:R-:W-:-:S02]  /*58660*/  ISETP.GE.AND P2, PT, R0, c[0x0][0x17c], PT ;  /* 0x00005f0000007a0c */ /* 0x000fc40003f46270 */
[----:B------:R-:W-:Y:S01]  /*58670*/  IMAD.WIDE R28, R33, 0x4, R220 ;  /* 0x00000004211c7825 */ /* 0x000fe200078e02dc */
[----:B------:R4:W-:Y:S01]  /*58680*/  @P4 STG.E [R20.64], R139 ;  /* 0x0000008b14004986 */ /* 0x0009e2000c101904 */
[----:B------:R-:W-:Y:S02]  /*58690*/  ISETP.LT.AND P4, PT, R252, c[0x0][0x178], !P5 ;  /* 0x00005e00fc007a0c */ /* 0x000fe40006f81270 */
[----:B------:R-:W-:Y:S01]  /*586a0*/  ISETP.LT.AND P6, PT, R231, c[0x0][0x178], !P5 ;  /* 0x00005e00e7007a0c */ /* 0x000fe20006fc1270 */
[----:B------:R3:W-:Y:S01]  /*586b0*/  @P3 STG.E [R24.64], R155 ;  /* 0x0000009b18003986 */ /* 0x0007e2000c101904 */
[----:B------:R-:W-:-:S03]  /*586c0*/  ISETP.LT.AND P5, PT, R230, c[0x0][0x178], !P5 ;  /* 0x00005e00e6007a0c */ /* 0x000fc60006fa1270 */
[----:B------:R4:W-:Y:S01]  /*586d0*/  @P1 STG.E [R28.64], R171 ;  /* 0x000000ab1c001986 */ /* 0x0009e2000c101904 */
[----:B------:R-:W-:Y:S01]  /*586e0*/  ISETP.LT.AND P1, PT, R179, c[0x0][0x178], !P2 ;  /* 0x00005e00b3007a0c */ /* 0x000fe20005721270 */
[----:B-1----:R-:W-:Y:S01]  /*586f0*/  IMAD.WIDE R2, R33, 0x4, R218 ;  /* 0x0000000421027825 */ /* 0x002fe200078e02da */
[----:B------:R-:W-:-:S03]  /*58700*/  ISETP.LT.AND P3, PT, R159, c[0x0][0x178], !P2 ;  /* 0x00005e009f007a0c */ /* 0x000fc60005761270 */
[----:B--2---:R-:W-:-:S04]  /*58710*/  IMAD.WIDE R12, R33, 0x4, R10 ;  /* 0x00000004210c7825 */ /* 0x004fc800078e020a */
[----:B---3--:R-:W-:-:S04]  /*58720*/  IMAD.WIDE R16, R33, 0x4, R8 ;  /* 0x0000000421107825 */ /* 0x008fc800078e0208 */
[C---:B----4-:R-:W-:Y:S01]  /*58730*/  IMAD.WIDE R20, R33.reuse, 0x4, R6 ;  /* 0x0000000421147825 */ /* 0x050fe200078e0206 */
[----:B------:R-:W-:Y:S01]  /*58740*/  IADD3 R33, R33, c[0x0][0x198], RZ ;  /* 0x0000660021217a10 */ /* 0x000fe20007ffe0ff */
[----:B------:R1:W-:Y:S04]  /*58750*/  @P0 STG.E [R2.64], R187 ;  /* 0x000000bb02000986 */ /* 0x0003e8000c101904 */
[----:B------:R-:W-:Y:S01]  /*58760*/  IMAD.WIDE R24, R33, 0x4, R216 ;  /* 0x0000000421187825 */ /* 0x000fe200078e02d8 */
[----:B------:R2:W-:Y:S01]  /*58770*/  @P4 STG.E [R12.64], R203 ;  /* 0x000000cb0c004986 */ /* 0x0005e2000c101904 */
[----:B------:R-:W-:Y:S02]  /*58780*/  ISETP.LT.AND P4, PT, R111, c[0x0][0x178], !P2 ;  /* 0x00005e006f007a0c */ /* 0x000fe40005781270 */
[----:B------:R-:W-:Y:S01]  /*58790*/  IMAD.WIDE R28, R33, 0x4, R222 ;  /* 0x00000004211c7825 */ /* 0x000fe200078e02de */
[----:B------:R3:W-:Y:S01]  /*587a0*/  @P6 STG.E [R16.64], R15 ;  /* 0x0000000f10006986 */ /* 0x0007e2000c101904 */
[----:B------:R-:W-:-:S03]  /*587b0*/  ISETP.LT.AND P6, PT, R127, c[0x0][0x178], !P2 ;  /* 0x00005e007f007a0c */ /* 0x000fc600057c1270 */
[----:B------:R4:W-:Y:S01]  /*587c0*/  @P5 STG.E [R20.64], R23 ;  /* 0x0000001714005986 */ /* 0x0009e2000c101904 */
[----:B------:R-:W-:-:S03]  /*587d0*/  ISETP.LT.AND P5, PT, R143, c[0x0][0x178], !P2 ;  /* 0x00005e008f007a0c */ /* 0x000fc600057a1270 */
[----:B------:R-:W-:Y:S01]  /*587e0*/  @P1 STG.E [R24.64], R118 ;  /* 0x0000007618001986 */ /* 0x000fe2000c101904 */
[----:B------:R-:W-:-:S03]  /*587f0*/  ISETP.LT.AND P1, PT, R252, c[0x0][0x178], !P2 ;  /* 0x00005e00fc007a0c */ /* 0x000fc60005721270 */
[----:B------:R-:W-:Y:S01]  /*58800*/  @P3 STG.E [R28.64], R134 ;  /* 0x000000861c003986 */ /* 0x000fe2000c101904 */
[----:B------:R-:W-:Y:S02]  /*58810*/  ISETP.LT.AND P3, PT, R231, c[0x0][0x178], !P2 ;  /* 0x00005e00e7007a0c */ /* 0x000fe40005761270 */
[----:B------:R-:W-:Y:S01]  /*58820*/  ISETP.LT.AND P2, PT, R230, c[0x0][0x178], !P2 ;  /* 0x00005e00e6007a0c */ /* 0x000fe20005741270 */
[----:B-1----:R-:W-:Y:S01]  /*58830*/  IMAD.WIDE R2, R33, 0x4, R4 ;  /* 0x0000000421027825 */ /* 0x002fe200078e0204 */
[----:B------:R-:W-:-:S03]  /*58840*/  IADD3 R0, R110, 0x7b, RZ ;  /* 0x0000007b6e007810 */ /* 0x000fc60007ffe0ff */
[----:B--2---:R-:W-:Y:S01]  /*58850*/  IMAD.WIDE R12, R33, 0x4, R220 ;  /* 0x00000004210c7825 */ /* 0x004fe200078e02dc */
[----:B------:R-:W-:-:S03]  /*58860*/  ISETP.GE.AND P0, PT, R0, c[0x0][0x17c], PT ;  /* 0x00005f0000007a0c */ /* 0x000fc60003f06270 */
[C---:B---3--:R-:W-:Y:S01]  /*58870*/  IMAD.WIDE R14, R33.reuse, 0x4, R218 ;  /* 0x00000004210e7825 */ /* 0x048fe200078e02da */
[----:B------:R1:W-:Y:S03]  /*58880*/  @P4 STG.E [R2.64], R150 ;  /* 0x0000009602004986 */ /* 0x0003e6000c101904 */
[C---:B------:R-:W-:Y:S01]  /*58890*/  IMAD.WIDE R16, R33.reuse, 0x4, R10 ;  /* 0x0000000421107825 */ /* 0x040fe200078e020a */
[----:B------:R2:W-:Y:S03]  /*588a0*/  @P5 STG.E [R12.64], R166 ;  /* 0x000000a60c005986 */ /* 0x0005e6000c101904 */
[C---:B----4-:R-:W-:Y:S01]  /*588b0*/  IMAD.WIDE R20, R33.reuse, 0x4, R8 ;  /* 0x0000000421147825 */ /* 0x050fe200078e0208 */
[----:B------:R3:W-:Y:S03]  /*588c0*/  @P6 STG.E [R14.64], R182 ;  /* 0x000000b60e006986 */ /* 0x0007e6000c101904 */
[----:B------:R-:W-:Y:S01]  /*588d0*/  IMAD.WIDE R22, R33, 0x4, R6 ;  /* 0x0000000421167825 */ /* 0x000fe200078e0206 */
[----:B------:R-:W-:Y:S01]  /*588e0*/  ISETP.LT.AND P5, PT, R179, c[0x0][0x178], !P0 ;  /* 0x00005e00b3007a0c */ /* 0x000fe200047a1270 */
[----:B------:R4:W-:Y:S01]  /*588f0*/  @P1 STG.E [R16.64], R198 ;  /* 0x000000c610001986 */ /* 0x0009e2000c101904 */
[----:B------:R-:W-:-:S03]  /*58900*/  ISETP.LT.AND P4, PT, R159, c[0x0][0x178], !P0 ;  /* 0x00005e009f007a0c */ /* 0x000fc60004781270 */
[----:B------:R3:W-:Y:S01]  /*58910*/  @P3 STG.E [R20.64], R206 ;  /* 0x000000ce14003986 */ /* 0x0007e2000c101904 */
[----:B------:R-:W-:-:S03]  /*58920*/  IADD3 R33, R33, c[0x0][0x198], RZ ;  /* 0x0000660021217a10 */ /* 0x000fc60007ffe0ff */
[----:B------:R4:W-:Y:S01]  /*58930*/  @P2 STG.E [R22.64], R18 ;  /* 0x0000001216002986 */ /* 0x0009e2000c101904 */
[----:B------:R-:W-:Y:S01]  /*58940*/  ISETP.LT.AND P2, PT, R111, c[0x0][0x178], !P0 ;  /* 0x00005e006f007a0c */ /* 0x000fe20004741270 */
[----:B-1----:R-:W-:Y:S01]  /*58950*/  IMAD.WIDE R2, R33, 0x4, R216 ;  /* 0x0000000421027825 */ /* 0x002fe200078e02d8 */
[----:B------:R-:W-:-:S03]  /*58960*/  IADD3 R0, R110, 0x7c, RZ ;  /* 0x0000007c6e007810 */ /* 0x000fc60007ffe0ff */
[----:B--2---:R-:W-:Y:S01]  /*58970*/  IMAD.WIDE R12, R33, 0x4, R222 ;  /* 0x00000004210c7825 */ /* 0x004fe200078e02de */
[----:B------:R-:W-:Y:S01]  /*58980*/  ISETP.LT.AND P3, PT, R143, c[0x0][0x178], !P0 ;  /* 0x00005e008f007a0c */ /* 0x000fe20004761270 */
[----:B------:R1:W-:Y:S02]  /*58990*/  @P5 STG.E [R2.64], R119 ;  /* 0x0000007702005986 */ /* 0x0003e4000c101904 */
[----:B---3--:R-:W-:Y:S01]  /*589a0*/  IMAD.WIDE R14, R33, 0x4, R4 ;  /* 0x00000004210e7825 */ /* 0x008fe200078e0204 */
[----:B------:R-:W-:Y:S01]  /*589b0*/  ISETP.LT.AND P6, PT, R127, c[0x0][0x178], !P0 ;  /* 0x00005e007f007a0c */ /* 0x000fe200047c1270 */
[----:B------:R2:W-:Y:S01]  /*589c0*/  @P4 STG.E [R12.64], R135 ;  /* 0x000000870c004986 */ /* 0x0005e2000c101904 */
[----:B------:R-:W-:Y:S02]  /*589d0*/  ISETP.GE.AND P1, PT, R0, c[0x0][0x17c], PT ;  /* 0x00005f0000007a0c */ /* 0x000fe40003f26270 */
[----:B------:R-:W-:Y:S01]  /*589e0*/  ISETP.LT.AND P5, PT, R252, c[0x0][0x178], !P0 ;  /* 0x00005e00fc007a0c */ /* 0x000fe200047a1270 */
[----:B------:R3:W-:Y:S01]  /*589f0*/  @P2 STG.E [R14.64], R151 ;  /* 0x000000970e002986 */ /* 0x0007e2000c101904 */
[----:B------:R-:W-:-:S02]  /*58a00*/  ISETP.LT.AND P4, PT, R231, c[0x0][0x178], !P0 ;  /* 0x00005e00e7007a0c */ /* 0x000fc40004781270 */
[----:B------:R-:W-:Y:S02]  /*58a10*/  ISETP.LT.AND P0, PT, R230, c[0x0][0x178], !P0 ;  /* 0x00005e00e6007a0c */ /* 0x000fe40004701270 */
[----:B------:R-:W-:Y:S01]  /*58a20*/  ISETP.LT.AND P2, PT, R179, c[0x0][0x178], !P1 ;  /* 0x00005e00b3007a0c */ /* 0x000fe20004f41270 */
[----:B----4-:R-:W-:-:S04]  /*58a30*/  IMAD.WIDE R16, R33, 0x4, R220 ;  /* 0x0000000421107825 */ /* 0x010fc800078e02dc */
[----:B------:R-:W-:-:S04]  /*58a40*/  IMAD.WIDE R20, R33, 0x4, R218 ;  /* 0x0000000421147825 */ /* 0x000fc800078e02da */
[----:B------:R-:W-:-:S04]  /*58a50*/  IMAD.WIDE R22, R33, 0x4, R10 ;  /* 0x0000000421167825 */ /* 0x000fc800078e020a */
[----:B-1----:R-:W-:-:S04]  /*58a60*/  IMAD.WIDE R2, R33, 0x4, R8 ;  /* 0x0000000421027825 */ /* 0x002fc800078e0208 */
[C---:B--2---:R-:W-:Y:S01]  /*58a70*/  IMAD.WIDE R12, R33.reuse, 0x4, R6 ;  /* 0x00000004210c7825 */ /* 0x044fe200078e0206 */
[----:B------:R-:W-:Y:S01]  /*58a80*/  IADD3 R33, R33, c[0x0][0x198], RZ ;  /* 0x0000660021217a10 */ /* 0x000fe20007ffe0ff */
[----:B------:R1:W-:Y:S01]  /*58a90*/  @P3 STG.E [R16.64], R167 ;  /* 0x000000a710003986 */ /* 0x0003e2000c101904 */
[----:B------:R-:W-:-:S03]  /*58aa0*/  IADD3 R0, R110, 0x7e, RZ ;  /* 0x0000007e6e007810 */ /* 0x000fc60007ffe0ff */
[----:B---3--:R-:W-:Y:S01]  /*58ab0*/  IMAD.WIDE R14, R33, 0x4, R216 ;  /* 0x00000004210e7825 */ /* 0x008fe200078e02d8 */
[----:B------:R-:W-:Y:S04]  /*58ac0*/  @P6 STG.E [R20.64], R183 ;  /* 0x000000b714006986 */ /* 0x000fe8000c101904 */
[----:B------:R-:W-:Y:S04]  /*58ad0*/  @P5 STG.E [R22.64], R199 ;  /* 0x000000c716005986 */ /* 0x000fe8000c101904 */
[----:B------:R2:W-:Y:S01]  /*58ae0*/  @P4 STG.E [R2.64], R207 ;  /* 0x000000cf02004986 */ /* 0x0005e2000c101904 */
[----:B------:R-:W-:-:S03]  /*58af0*/  IADD3 R18, R110, 0x7d, RZ ;  /* 0x0000007d6e127810 */ /* 0x000fc60007ffe0ff */
[----:B------:R3:W-:Y:S04]  /*58b00*/  @P0 STG.E [R12.64], R19 ;  /* 0x000000130c000986 */ /* 0x0007e8000c101904 */
[----:B------:R2:W-:Y:S01]  /*58b10*/  @P2 STG.E [R14.64], R114 ;  /* 0x000000720e002986 */ /* 0x0005e2000c101904 */
[----:B------:R-:W-:Y:S02]  /*58b20*/  ISETP.GE.AND P2, PT, R0, c[0x0][0x17c], PT ;  /* 0x00005f0000007a0c */ /* 0x000fe40003f46270 */
[----:B------:R-:W-:Y:S02]  /*58b30*/  IADD3 R0, R110, 0x7f, RZ ;  /* 0x0000007f6e007810 */ /* 0x000fe40007ffe0ff */
[----:B------:R-:W4:Y:S01]  /*58b40*/  LDL.LU R110, [R1+0x1f40] ;  /* 0x001f4000016e7983 */ /* 0x000f220000300800 */
[----:B------:R-:W-:Y:S01]  /*58b50*/  ISETP.LT.AND P3, PT, R159, c[0x0][0x178], !P1 ;  /* 0x00005e009f007a0c */ /* 0x000fe20004f61270 */
[----:B-1----:R-:W-:Y:S01]  /*58b60*/  IMAD.WIDE R16, R33, 0x4, R222 ;  /* 0x0000000421107825 */ /* 0x002fe200078e02de */
[----:B------:R-:W-:-:S02]  /*58b70*/  ISETP.LT.AND P5, PT, R111, c[0x0][0x178], !P1 ;  /* 0x00005e006f007a0c */ /* 0x000fc40004fa1270 */
[----:B------:R-:W-:Y:S02]  /*58b80*/  ISETP.LT.AND P4, PT, R143, c[0x0][0x178], !P1 ;  /* 0x00005e008f007a0c */ /* 0x000fe40004f81270 */
[----:B------:R-:W-:Y:S01]  /*58b90*/  ISETP.LT.AND P6, PT, R127, c[0x0][0x178], !P1 ;  /* 0x00005e007f007a0c */ /* 0x000fe20004fc1270 */
[----:B--2---:R-:W-:Y:S01]  /*58ba0*/  IMAD.WIDE R2, R33, 0x4, R4 ;  /* 0x0000000421027825 */ /* 0x004fe200078e0204 */
[----:B------:R-:W-:-:S05]  /*58bb0*/  ISETP.GE.AND P0, PT, R18, c[0x0][0x17c], PT ;  /* 0x00005f0012007a0c */ /* 0x000fca0003f06270 */
[----:B------:R1:W-:Y:S01]  /*58bc0*/  @P3 STG.E [R16.64], R130 ;  /* 0x0000008210003986 */ /* 0x0003e2000c101904 */
[----:B------:R-:W-:Y:S01]  /*58bd0*/  ISETP.LT.AND P3, PT, R252, c[0x0][0x178], !P1 ;  /* 0x00005e00fc007a0c */ /* 0x000fe20004f61270 */
[C---:B---3--:R-:W-:Y:S02]  /*58be0*/  IMAD.WIDE R12, R33.reuse, 0x4, R220 ;  /* 0x00000004210c7825 */ /* 0x048fe400078e02dc */
[----:B------:R2:W-:Y:S02]  /*58bf0*/  @P5 STG.E [R2.64], R146 ;  /* 0x0000009202005986 */ /* 0x0005e4000c101904 */
[----:B------:R-:W-:Y:S01]  /*58c00*/  IMAD.WIDE R18, R33, 0x4, R218 ;  /* 0x0000000421127825 */ /* 0x000fe200078e02da */
[----:B------:R-:W-:Y:S01]  /*58c10*/  ISETP.LT.AND P5, PT, R231, c[0x0][0x178], !P1 ;  /* 0x00005e00e7007a0c */ /* 0x000fe20004fa1270 */
[----:B------:R3:W-:Y:S01]  /*58c20*/  @P4 STG.E [R12.64], R162 ;  /* 0x000000a20c004986 */ /* 0x0007e2000c101904 */
[----:B------:R-:W-:Y:S01]  /*58c30*/  ISETP.LT.AND P1, PT, R230, c[0x0][0x178], !P1 ;  /* 0x00005e00e6007a0c */ /* 0x000fe20004f21270 */
[----:B------:R-:W-:Y:S01]  /*58c40*/  IMAD.WIDE R14, R33, 0x4, R10 ;  /* 0x00000004210e7825 */ /* 0x000fe200078e020a */
[----:B------:R-:W-:Y:S01]  /*58c50*/  ISETP.LT.AND P4, PT, R179, c[0x0][0x178], !P0 ;  /* 0x00005e00b3007a0c */ /* 0x000fe20004781270 */
[----:B------:R2:W-:Y:S01]  /*58c60*/  @P6 STG.E [R18.64], R174 ;  /* 0x000000ae12006986 */ /* 0x0005e2000c101904 */
[----:B------:R-:W-:-:S02]  /*58c70*/  ISETP.LT.AND P6, PT, R159, c[0x0][0x178], !P0 ;  /* 0x00005e009f007a0c */ /* 0x000fc400047c1270 */
[----:B------:R-:W-:Y:S01]  /*58c80*/  IADD3 R23, R33, c[0x0][0x198], RZ ;  /* 0x0000660021177a10 */ /* 0x000fe20007ffe0ff */
[----:B------:R3:W-:Y:S01]  /*58c90*/  @P3 STG.E [R14.64], R194 ;  /* 0x000000c20e003986 */ /* 0x0007e2000c101904 */
[----:B------:R-:W-:Y:S01]  /*58ca0*/  ISETP.LT.AND P3, PT, R111, c[0x0][0x178], !P0 ;  /* 0x00005e006f007a0c */ /* 0x000fe20004761270 */
[----:B-1----:R-:W-:-:S04]  /*58cb0*/  IMAD.WIDE R16, R33, 0x4, R8 ;  /* 0x0000000421107825 */ /* 0x002fc800078e0208 */
[----:B------:R-:W-:Y:S01]  /*58cc0*/  IMAD.WIDE R20, R33, 0x4, R6 ;  /* 0x0000000421147825 */ /* 0x000fe200078e0206 */
[----:B------:R1:W-:Y:S03]  /*58cd0*/  @P5 STG.E [R16.64], R210 ;  /* 0x000000d210005986 */ /* 0x0003e6000c101904 */
[C---:B--2---:R-:W-:Y:S01]  /*58ce0*/  IMAD.WIDE R2, R23.reuse, 0x4, R216 ;  /* 0x0000000417027825 */ /* 0x044fe200078e02d8 */
[----:B------:R-:W-:Y:S03]  /*58cf0*/  @P1 STG.E [R20.64], R26 ;  /* 0x0000001a14001986 */ /* 0x000fe6000c101904 */
[----:B---3--:R-:W-:Y:S01]  /*58d00*/  IMAD.WIDE R12, R23, 0x4, R222 ;  /* 0x00000004170c7825 */ /* 0x008fe200078e02de */
[----:B------:R-:W-:Y:S01]  /*58d10*/  ISETP.LT.AND P5, PT, R143, c[0x0][0x178], !P0 ;  /* 0x00005e008f007a0c */ /* 0x000fe200047a1270 */
[----:B------:R2:W-:Y:S01]  /*58d20*/  @P4 STG.E [R2.64], R115 ;  /* 0x0000007302004986 */ /* 0x0005e2000c101904 */
[----:B------:R-:W-:Y:S01]  /*58d30*/  ISETP.LT.AND P4, PT, R127, c[0x0][0x178], !P0 ;  /* 0x00005e007f007a0c */ /* 0x000fe20004781270 */
[----:B------:R-:W-:-:S02]  /*58d40*/  IMAD.WIDE R18, R23, 0x4, R4 ;  /* 0x0000000417127825 */ /* 0x000fc400078e0204 */
[----:B------:R3:W-:Y:S01]  /*58d50*/  @P6 STG.E [R12.64], R131 ;  /* 0x000000830c006986 */ /* 0x0007e2000c101904 */
[----:B------:R-:W-:-:S03]  /*58d60*/  ISETP.LT.AND P6, PT, R252, c[0x0][0x178], !P0 ;  /* 0x00005e00fc007a0c */ /* 0x000fc600047c1270 */
[----:B------:R3:W-:Y:S01]  /*58d70*/  @P3 STG.E [R18.64], R147 ;  /* 0x0000009312003986 */ /* 0x0007e2000c101904 */
[----:B------:R-:W-:Y:S01]  /*58d80*/  ISETP.LT.AND P3, PT, R231, c[0x0][0x178], !P0 ;  /* 0x00005e00e7007a0c */ /* 0x000fe20004761270 */
[----:B------:R-:W-:Y:S01]  /*58d90*/  IMAD.WIDE R14, R23, 0x4, R220 ;  /* 0x00000004170e7825 */ /* 0x000fe200078e02dc */
[----:B------:R-:W-:-:S03]  /*58da0*/  ISETP.LT.AND P0, PT, R230, c[0x0][0x178], !P0 ;  /* 0x00005e00e6007a0c */ /* 0x000fc60004701270 */
[C---:B-1----:R-:W-:Y:S01]  /*58db0*/  IMAD.WIDE R16, R23.reuse, 0x4, R218 ;  /* 0x0000000417107825 */ /* 0x042fe200078e02da */
[----:B------:R1:W-:Y:S03]  /*58dc0*/  @P5 STG.E [R14.64], R163 ;  /* 0x000000a30e005986 */ /* 0x0003e6000c101904 */
[----:B--2---:R-:W-:Y:S01]  /*58dd0*/  IMAD.WIDE R2, R23, 0x4, R10 ;  /* 0x0000000417027825 */ /* 0x004fe200078e020a */
[----:B------:R-:W-:Y:S01]  /*58de0*/  ISETP.LT.AND P5, PT, R179, c[0x0][0x178], !P2 ;  /* 0x00005e00b3007a0c */ /* 0x000fe200057a1270 */
[----:B------:R2:W-:Y:S01]  /*58df0*/  @P4 STG.E [R16.64], R175 ;  /* 0x000000af10004986 */ /* 0x0005e2000c101904 */
[----:B------:R-:W-:Y:S01]  /*58e00*/  ISETP.LT.AND P4, PT, R159, c[0x0][0x178], !P2 ;  /* 0x00005e009f007a0c */ /* 0x000fe20005781270 */
[----:B---3--:R-:W-:Y:S02]  /*58e10*/  IMAD.WIDE R12, R23, 0x4, R8 ;  /* 0x00000004170c7825 */ /* 0x008fe400078e0208 */
[----:B------:R3:W-:Y:S01]  /*58e20*/  @P6 STG.E [R2.64], R195 ;  /* 0x000000c302006986 */ /* 0x0007e2000c101904 */
[----:B------:R-:W-:Y:S01]  /*58e30*/  ISETP.LT.AND P6, PT, R111, c[0x0][0x178], !P2 ;  /* 0x00005e006f007a0c */ /* 0x000fe200057c1270 */
[C---:B------:R-:W-:Y:S01]  /*58e40*/  IMAD.WIDE R18, R23.reuse, 0x4, R6 ;  /* 0x0000000417127825 */ /* 0x040fe200078e0206 */
[----:B------:R-:W-:Y:S01]  /*58e50*/  IADD3 R25, R23, c[0x0][0x198], RZ ;  /* 0x0000660017197a10 */ /* 0x000fe20007ffe0ff */
[----:B------:R2:W-:Y:S01]  /*58e60*/  @P3 STG.E [R12.64], R211 ;  /* 0x000000d30c003986 */ /* 0x0005e2000c101904 */
[----:B------:R-:W-:-:S03]  /*58e70*/  ISETP.LT.AND P3, PT, R143, c[0x0][0x178], !P2 ;  /* 0x00005e008f007a0c */ /* 0x000fc60005761270 */
[----:B------:R3:W-:Y:S01]  /*58e80*/  @P0 STG.E [R18.64], R27 ;  /* 0x0000001b12000986 */ /* 0x0007e2000c101904 */
[----:B------:R-:W-:Y:S01]  /*58e90*/  ISETP.LT.AND P0, PT, R127, c[0x0][0x178], !P2 ;  /* 0x00005e007f007a0c */ /* 0x000fe20005701270 */
[----:B-1----:R-:W-:-:S04]  /*58ea0*/  IMAD.WIDE R14, R25, 0x4, R216 ;  /* 0x00000004190e7825 */ /* 0x002fc800078e02d8 */
[----:B------:R-:W-:-:S04]  /*58eb0*/  IMAD.WIDE R20, R25, 0x4, R222 ;  /* 0x0000000419147825 */ /* 0x000fc800078e02de */
[----:B--2---:R-:W-:Y:S01]  /*58ec0*/  IMAD.WIDE R16, R25, 0x4, R4 ;  /* 0x0000000419107825 */ /* 0x004fe200078e0204 */
[----:B------:R-:W-:-:S03]  /*58ed0*/  ISETP.GE.AND P1, PT, R0, c[0x0][0x17c], PT ;  /* 0x00005f0000007a0c */ /* 0x000fc60003f26270 */
[----:B---3--:R-:W-:-:S04]  /*58ee0*/  IMAD.WIDE R2, R25, 0x4, R220 ;  /* 0x0000000419027825 */ /* 0x008fc800078e02dc */
[----:B------:R-:W-:-:S04]  /*58ef0*/  IMAD.WIDE R12, R25, 0x4, R218 ;  /* 0x00000004190c7825 */ /* 0x000fc800078e02da */
[----:B------:R-:W-:Y:S01]  /*58f00*/  IMAD.WIDE R18, R25, 0x4, R8 ;  /* 0x0000000419127825 */ /* 0x000fe200078e0208 */
[----:B----4-:R1:W-:Y:S01]  /*58f10*/  @P5 STG.E [R14.64], R110 ;  /* 0x0000006e0e005986 */ /* 0x0103e2000c101904 */
[----:B------:R-:W-:-:S03]  /*58f20*/  ISETP.LT.AND P5, PT, R252, c[0x0][0x178], !P2 ;  /* 0x00005e00fc007a0c */ /* 0x000fc600057a1270 */
[----:B------:R2:W-:Y:S04]  /*58f30*/  @P4 STG.E [R20.64], R126 ;  /* 0x0000007e14004986 */ /* 0x0005e8000c101904 */
[----:B------:R3:W-:Y:S01]  /*58f40*/  @P6 STG.E [R16.64], R142 ;  /* 0x0000008e10006986 */ /* 0x0007e2000c101904 */
[----:B------:R-:W-:Y:S02]  /*58f50*/  ISETP.LT.AND P6, PT, R231, c[0x0][0x178], !P2 ;  /* 0x00005e00e7007a0c */ /* 0x000fe400057c1270 */
[----:B------:R-:W-:Y:S01]  /*58f60*/  ISETP.LT.AND P4, PT, R179, c[0x0][0x178], !P1 ;  /* 0x00005e00b3007a0c */ /* 0x000fe20004f81270 */
[----:B------:R4:W-:Y:S01]  /*58f70*/  @P3 STG.E [R2.64], R158 ;  /* 0x0000009e02003986 */ /* 0x0009e2000c101904 */
[----:B------:R-:W-:-:S03]  /*58f80*/  ISETP.LT.AND P3, PT, R159, c[0x0][0x178], !P1 ;  /* 0x00005e009f007a0c */ /* 0x000fc60004f61270 */
[----:B------:R-:W4:Y:S01]  /*58f90*/  LDL.LU R179, [R1+0x1f3c] ;  /* 0x001f3c0001b37983 */ /* 0x000f220000300800 */
[----:B-1----:R-:W-:-:S03]  /*58fa0*/  IMAD.WIDE R14, R25, 0x4, R10 ;  /* 0x00000004190e7825 */ /* 0x002fc600078e020a */
[----:B------:R1:W-:Y:S01]  /*58fb0*/  @P0 STG.E [R12.64], R178 ;  /* 0x000000b20c000986 */ /* 0x0003e2000c101904 */
[----:B------:R-:W-:-:S03]  /*58fc0*/  ISETP.LT.AND P0, PT, R111, c[0x0][0x178], !P1 ;  /* 0x00005e006f007a0c */ /* 0x000fc60004f01270 */
[----:B------:R-:W4:Y:S04]  /*58fd0*/  LDL.LU R159, [R1+0x1f38] ;  /* 0x001f3800019f7983 */ /* 0x000f280000300800 */
[----:B------:R-:W4:Y:S04]  /*58fe0*/  LDL.LU R111, [R1+0x1f34] ;  /* 0x001f3400016f7983 */ /* 0x000f280000300800 */
[----:B------:R1:W-:Y:S01]  /*58ff0*/  @P5 STG.E [R14.64], R190 ;  /* 0x000000be0e005986 */ /* 0x0003e2000c101904 */
[----:B------:R-:W-:-:S03]  /*59000*/  ISETP.LT.AND P5, PT, R143, c[0x0][0x178], !P1 ;  /* 0x00005e008f007a0c */ /* 0x000fc60004fa1270 */
[----:B------:R1:W-:Y:S01]  /*59010*/  @P6 STG.E [R18.64], R214 ;  /* 0x000000d612006986 */ /* 0x0003e2000c101904 */
[----:B------:R-:W-:-:S03]  /*59020*/  ISETP.LT.AND P6, PT, R127, c[0x0][0x178], !P1 ;  /* 0x00005e007f007a0c */ /* 0x000fc60004fc1270 */
[----:B------:R-:W4:Y:S04]  /*59030*/  LDL.LU R143, [R1+0x1f30] ;  /* 0x001f3000018f7983 */ /* 0x000f280000300800 */
[----:B------:R-:W4:Y:S01]  /*59040*/  LDL.LU R127, [R1+0x1f2c] ;  /* 0x001f2c00017f7983 */ /* 0x000f220000300800 */
[----:B------:R-:W-:Y:S02]  /*59050*/  ISETP.LT.AND P2, PT, R230, c[0x0][0x178], !P2 ;  /* 0x00005e00e6007a0c */ /* 0x000fe40005741270 */
[C---:B--2---:R-:W-:Y:S01]  /*59060*/  IADD3 R21, R25.reuse, c[0x0][0x198], RZ ;  /* 0x0000660019157a10 */ /* 0x044fe20007ffe0ff */
[----:B---3--:R-:W-:-:S04]  /*59070*/  IMAD.WIDE R16, R25, 0x4, R6 ;  /* 0x0000000419107825 */ /* 0x008fc800078e0206 */
[----:B------:R-:W-:-:S06]  /*59080*/  IMAD.WIDE R216, R21, 0x4, R216 ;  /* 0x0000000415d87825 */ /* 0x000fcc00078e02d8 */
[----:B------:R1:W-:Y:S01]  /*59090*/  @P2 STG.E [R16.64], R30 ;  /* 0x0000001e10002986 */ /* 0x0003e2000c101904 */
[----:B------:R-:W-:Y:S01]  /*590a0*/  ISETP.LT.AND P2, PT, R252, c[0x0][0x178], !P1 ;  /* 0x00005e00fc007a0c */ /* 0x000fe20004f41270 */
[----:B------:R-:W-:-:S04]  /*590b0*/  IMAD.WIDE R222, R21, 0x4, R222 ;  /* 0x0000000415de7825 */ /* 0x000fc800078e02de */
[----:B------:R-:W-:-:S04]  /*590c0*/  IMAD.WIDE R4, R21, 0x4, R4 ;  /* 0x0000000415047825 */ /* 0x000fc800078e0204 */
[----:B------:R-:W-:-:S04]  /*590d0*/  IMAD.WIDE R220, R21, 0x4, R220 ;  /* 0x0000000415dc7825 */ /* 0x000fc800078e02dc */
[----:B------:R-:W-:-:S04]  /*590e0*/  IMAD.WIDE R218, R21, 0x4, R218 ;  /* 0x0000000415da7825 */ /* 0x000fc800078e02da */
[----:B------:R-:W-:-:S04]  /*590f0*/  IMAD.WIDE R10, R21, 0x4, R10 ;  /* 0x00000004150a7825 */ /* 0x000fc800078e020a */
[----:B------:R-:W-:-:S04]  /*59100*/  IMAD.WIDE R8, R21, 0x4, R8 ;  /* 0x0000000415087825 */ /* 0x000fc800078e0208 */
[----:B------:R-:W-:Y:S01]  /*59110*/  IMAD.WIDE R6, R21, 0x4, R6 ;  /* 0x0000000415067825 */ /* 0x000fe200078e0206 */
[----:B----4-:R1:W-:Y:S01]  /*59120*/  @P4 STG.E [R216.64], R111 ;  /* 0x0000006fd8004986 */ /* 0x0103e2000c101904 */
[----:B------:R-:W-:-:S03]  /*59130*/  ISETP.LT.AND P4, PT, R231, c[0x0][0x178], !P1 ;  /* 0x00005e00e7007a0c */ /* 0x000fc60004f81270 */
[----:B------:R1:W-:Y:S04]  /*59140*/  @P3 STG.E [R222.64], R127 ;  /* 0x0000007fde003986 */ /* 0x0003e8000c101904 */
[----:B------:R1:W-:Y:S04]  /*59150*/  @P0 STG.E [R4.64], R143 ;  /* 0x0000008f04000986 */ /* 0x0003e8000c101904 */
[----:B------:R1:W-:Y:S04]  /*59160*/  @P5 STG.E [R220.64], R159 ;  /* 0x0000009fdc005986 */ /* 0x0003e8000c101904 */
[----:B------:R1:W-:Y:S04]  /*59170*/  @P6 STG.E [R218.64], R179 ;  /* 0x000000b3da006986 */ /* 0x0003e8000c101904 */
[----:B------:R1:W-:Y:S04]  /*59180*/  @P2 STG.E [R10.64], R191 ;  /* 0x000000bf0a002986 */ /* 0x0003e8000c101904 */
[----:B------:R1:W-:Y:S01]  /*59190*/  @P4 STG.E [R8.64], R215 ;  /* 0x000000d708004986 */ /* 0x0003e2000c101904 */
[----:B------:R-:W-:-:S13]  /*591a0*/  ISETP.LT.AND P1, PT, R230, c[0x0][0x178], !P1 ;  /* 0x00005e00e6007a0c */ /* 0x000fda0004f21270 */
[----:B------:R-:W-:Y:S05]  /*591b0*/  @!P1 EXIT ;  /* 0x000000000000994d */ /* 0x000fea0003800000 */
[----:B------:R-:W-:Y:S01]  /*591c0*/  STG.E [R6.64], R31 ;  /* 0x0000001f06007986 */ /* 0x000fe2000c101904 */
[----:B------:R-:W-:Y:S05]  /*591d0*/  EXIT ;  /* 0x000000000000794d */ /* 0x000fea0003800000 */
.L_x_2:
[----:B------:R-:W-:-:S00]  /*591e0*/  BRA `(.L_x_2) ;  /* 0xfffffff000007947 */ /* 0x000fc0000383ffff */
[----:B------:R-:W-:-:S00]  /*591f0*/  NOP ;  /* 0x0000000000007918 */ /* 0x000fc00000000000 */
        /* <DEDUP_REMOVED lines=8> */
.L_x_3:


//--------------------- .nv.shared.matmul_kernel  --------------------------
	.section	.nv.shared.matmul_kernel,"aw",@nobits
	.sectionflags	@""
	.align	16
